def matmul_kernel(
    a_ptr,
    b_ptr,
    c_ptr,
    M,
    N,
    K,
    stride_am,
    stride_ak,
    stride_bk,
    stride_bn,
    stride_cm,
    stride_cn,
    BLOCK_M: tl.constexpr,
    BLOCK_N: tl.constexpr,
    BLOCK_K: tl.constexpr,
    GROUP_M: tl.constexpr,
):
    pid = tl.program_id(axis=0)
    num_pid_m = tl.cdiv(M, BLOCK_M)
    num_pid_n = tl.cdiv(N, BLOCK_N)
    num_pid_in_group = GROUP_M * num_pid_n
    group_id = pid // num_pid_in_group
    first_pid_m = group_id * GROUP_M
    group_size_m = min(num_pid_m - first_pid_m, GROUP_M)
    pid_m = first_pid_m + ((pid % num_pid_in_group) % group_size_m)
    pid_n = (pid % num_pid_in_group) // group_size_m

    offs_am = (pid_m * BLOCK_M + tl.arange(0, BLOCK_M)) % M
    offs_bn = (pid_n * BLOCK_N + tl.arange(0, BLOCK_N)) % N
    offs_k = tl.arange(0, BLOCK_K)
    a_ptrs = a_ptr + offs_am[:, None] * stride_am + offs_k[None, :] * stride_ak
    b_ptrs = b_ptr + offs_k[:, None] * stride_bk + offs_bn[None, :] * stride_bn

    acc = tl.zeros((BLOCK_M, BLOCK_N), dtype=tl.float32)
    for kk in range(0, tl.cdiv(K, BLOCK_K)):
        a = tl.load(a_ptrs, mask=offs_k[None, :] < K - kk * BLOCK_K, other=0.0)
        b = tl.load(b_ptrs, mask=offs_k[:, None] < K - kk * BLOCK_K, other=0.0)
        acc = tl.dot(a, b, acc)
        a_ptrs += BLOCK_K * stride_ak
        b_ptrs += BLOCK_K * stride_bk

    c = acc.to(c_ptr.dtype.element_ty)
    offs_cm = pid_m * BLOCK_M + tl.arange(0, BLOCK_M)
    offs_cn = pid_n * BLOCK_N + tl.arange(0, BLOCK_N)
    c_ptrs = c_ptr + offs_cm[:, None] * stride_cm + offs_cn[None, :] * stride_cn
    mask = (offs_cm[:, None] < M) & (offs_cn[None, :] < N)
    tl.store(c_ptrs, c, mask=mask)

# config = {"BLOCK_K": 128, "BLOCK_M": 128, "BLOCK_N": 256, "GROUP_M": 8, "arch": "sm_90", "dtype": "fp8e5m2", "num_ctas": 2, "num_stages": 3, "num_warps": 4}
# arch = sm_90


// ===== COMPILED SASS (sm_90a) =====

	.target	sm_90a

	.elftype	@"ET_EXEC"


//--------------------- .note.nv.tkinfo           --------------------------
	.section	.note.nv.tkinfo,"",@"SHT_NOTE"
	.sectionflags	@"SHF_NOTE_NV_TKINFO"
	.tkinfo
        /*0018*/ 	.word	0x00000002
        /*0030*/ 	.string	""
        /*0030*/ 	.string	"ptxas"
        /*0030*/ 	.string	"Cuda compilation tools, release 13.0, V13.0.88"
        /*0030*/ 	.string	"Build cuda_13.0.r13.0/compiler.36424714_0"
        /*0030*/ 	.string	"-v  -suppress-debug-info  -lineinfo  -arch sm_90a "



//--------------------- .note.nv.cuinfo           --------------------------
	.section	.note.nv.cuinfo,"",@"SHT_NOTE"
	.sectionflags	@"SHF_NOTE_NV_CUINFO"
        /*0018*/ 	.short	0x0002
        /*001a*/ 	.short	0x005a
        /*001c*/ 	.short	0x0082
	.zero		2


//--------------------- .nv.info                  --------------------------
	.section	.nv.info,"",@"SHT_CUDA_INFO"
	.align	4


	//----- nvinfo : EIATTR_REGCOUNT
	.align		4
        /*0000*/ 	.byte	0x04, 0x2f
        /*0002*/ 	.short	(.L_1 - .L_0)
	.align		4
.L_0:
        /*0004*/ 	.word	index@(matmul_kernel)
        /*0008*/ 	.word	0x000000ff


	//----- nvinfo : EIATTR_FRAME_SIZE
	.align		4
.L_1:
        /*000c*/ 	.byte	0x04, 0x11
        /*000e*/ 	.short	(.L_3 - .L_2)
	.align		4
.L_2:
        /*0010*/ 	.word	index@(matmul_kernel)
        /*0014*/ 	.word	0x000008e0


	//----- nvinfo : EIATTR_MIN_STACK_SIZE
	.align		4
.L_3:
        /*0018*/ 	.byte	0x04, 0x12
        /*001a*/ 	.short	(.L_5 - .L_4)
	.align		4
.L_4:
        /*001c*/ 	.word	index@(matmul_kernel)
        /*0020*/ 	.word	0x000008e0
.L_5:


//--------------------- .nv.compat                --------------------------
	.section	.nv.compat,"",@"SHT_CUDA_COMPAT_INFO"
	.align	4
        /*0000*/ 	.byte	0x02, 0x09, 0x01, 0x00, 0x02, 0x02, 0x04, 0x00, 0x02, 0x05, 0x05, 0x00, 0x03, 0x07, 0x01, 0x01
        /*0010*/ 	.byte	0x02, 0x03, 0x00, 0x00, 0x02, 0x06, 0x01, 0x00, 0x04, 0x0b, 0x08, 0x00, 0x00, 0x00, 0x00, 0x00
        /*0020*/ 	.byte	0x00, 0x00, 0x00, 0x00


//--------------------- .nv.info.matmul_kernel    --------------------------
	.section	.nv.info.matmul_kernel,"",@"SHT_CUDA_INFO"
	.sectionflags	@""
	.align	4


	//----- nvinfo : EIATTR_CUDA_API_VERSION
	.align		4
        /*0000*/ 	.byte	0x04, 0x37
        /*0002*/ 	.short	(.L_7 - .L_6)
.L_6:
        /*0004*/ 	.word	0x00000082


	//----- nvinfo : EIATTR_KPARAM_INFO
	.align		4
.L_7:
        /*0008*/ 	.byte	0x04, 0x17
        /*000a*/ 	.short	(.L_9 - .L_8)
.L_8:
        /*000c*/ 	.word	0x00000000
        /*0010*/ 	.short	0x000d
        /*0012*/ 	.short	0x0048
        /*0014*/ 	.byte	0x00, 0xf4, 0x21, 0x00


	//----- nvinfo : EIATTR_KPARAM_INFO
	.align		4
.L_9:
        /*0018*/ 	.byte	0x04, 0x17
        /*001a*/ 	.short	(.L_11 - .L_10)
.L_10:
        /*001c*/ 	.word	0x00000000
        /*0020*/ 	.short	0x000c
        /*0022*/ 	.short	0x0040
        /*0024*/ 	.byte	0x00, 0xf4, 0x21, 0x00


	//----- nvinfo : EIATTR_KPARAM_INFO
	.align		4
.L_11:
        /*0028*/ 	.byte	0x04, 0x17
        /*002a*/ 	.short	(.L_13 - .L_12)
.L_12:
        /*002c*/ 	.word	0x00000000
        /*0030*/ 	.short	0x000b
        /*0032*/ 	.short	0x0038
        /*0034*/ 	.byte	0x00, 0xf0, 0x11, 0x00


	//----- nvinfo : EIATTR_KPARAM_INFO
	.align		4
.L_13:
        /*0038*/ 	.byte	0x04, 0x17
        /*003a*/ 	.short	(.L_15 - .L_14)
.L_14:
        /*003c*/ 	.word	0x00000000
        /*0040*/ 	.short	0x000a
        /*0042*/ 	.short	0x0034
        /*0044*/ 	.byte	0x00, 0xf0, 0x11, 0x00


	//----- nvinfo : EIATTR_KPARAM_INFO
	.align		4
.L_15:
        /*0048*/ 	.byte	0x04, 0x17
        /*004a*/ 	.short	(.L_17 - .L_16)
.L_16:
        /*004c*/ 	.word	0x00000000
        /*0050*/ 	.short	0x0009
        /*0052*/ 	.short	0x0030
        /*0054*/ 	.byte	0x00, 0xf0, 0x11, 0x00


	//----- nvinfo : EIATTR_KPARAM_INFO
	.align		4
.L_17:
        /*0058*/ 	.byte	0x04, 0x17
        /*005a*/ 	.short	(.L_19 - .L_18)
.L_18:
        /*005c*/ 	.word	0x00000000
        /*0060*/ 	.short	0x0008
        /*0062*/ 	.short	0x002c
        /*0064*/ 	.byte	0x00, 0xf0, 0x11, 0x00


	//----- nvinfo : EIATTR_KPARAM_INFO
	.align		4
.L_19:
        /*0068*/ 	.byte	0x04, 0x17
        /*006a*/ 	.short	(.L_21 - .L_20)
.L_20:
        /*006c*/ 	.word	0x00000000
        /*0070*/ 	.short	0x0007
        /*0072*/ 	.short	0x0028
        /*0074*/ 	.byte	0x00, 0xf0, 0x11, 0x00


	//----- nvinfo : EIATTR_KPARAM_INFO
	.align		4
.L_21:
        /*0078*/ 	.byte	0x04, 0x17
        /*007a*/ 	.short	(.L_23 - .L_22)
.L_22:
        /*007c*/ 	.word	0x00000000
        /*0080*/ 	.short	0x0006
        /*0082*/ 	.short	0x0024
        /*0084*/ 	.byte	0x00, 0xf0, 0x11, 0x00


	//----- nvinfo : EIATTR_KPARAM_INFO
	.align		4
.L_23:
        /*0088*/ 	.byte	0x04, 0x17
        /*008a*/ 	.short	(.L_25 - .L_24)
.L_24:
        /*008c*/ 	.word	0x00000000
        /*0090*/ 	.short	0x0005
        /*0092*/ 	.short	0x0020
        /*0094*/ 	.byte	0x00, 0xf0, 0x11, 0x00


	//----- nvinfo : EIATTR_KPARAM_INFO
	.align		4
.L_25:
        /*0098*/ 	.byte	0x04, 0x17
        /*009a*/ 	.short	(.L_27 - .L_26)
.L_26:
        /*009c*/ 	.word	0x00000000
        /*00a0*/ 	.short	0x0004
        /*00a2*/ 	.short	0x001c
        /*00a4*/ 	.byte	0x00, 0xf0, 0x11, 0x00


	//----- nvinfo : EIATTR_KPARAM_INFO
	.align		4
.L_27:
        /*00a8*/ 	.byte	0x04, 0x17
        /*00aa*/ 	.short	(.L_29 - .L_28)
.L_28:
        /*00ac*/ 	.word	0x00000000
        /*00b0*/ 	.short	0x0003
        /*00b2*/ 	.short	0x0018
        /*00b4*/ 	.byte	0x00, 0xf0, 0x11, 0x00


	//----- nvinfo : EIATTR_KPARAM_INFO
	.align		4
.L_29:
        /*00b8*/ 	.byte	0x04, 0x17
        /*00ba*/ 	.short	(.L_31 - .L_30)
.L_30:
        /*00bc*/ 	.word	0x00000000
        /*00c0*/ 	.short	0x0002
        /*00c2*/ 	.short	0x0010
        /*00c4*/ 	.byte	0x00, 0xf4, 0x21, 0x00


	//----- nvinfo : EIATTR_KPARAM_INFO
	.align		4
.L_31:
        /*00c8*/ 	.byte	0x04, 0x17
        /*00ca*/ 	.short	(.L_33 - .L_32)
.L_32:
        /*00cc*/ 	.word	0x00000000
        /*00d0*/ 	.short	0x0001
        /*00d2*/ 	.short	0x0008
        /*00d4*/ 	.byte	0x00, 0xf4, 0x21, 0x00


	//----- nvinfo : EIATTR_KPARAM_INFO
	.align		4
.L_33:
        /*00d8*/ 	.byte	0x04, 0x17
        /*00da*/ 	.short	(.L_35 - .L_34)
.L_34:
        /*00dc*/ 	.word	0x00000000
        /*00e0*/ 	.short	0x0000
        /*00e2*/ 	.short	0x0000
        /*00e4*/ 	.byte	0x00, 0xf4, 0x21, 0x00


	//----- nvinfo : EIATTR_EXPLICIT_CLUSTER
	.align		4
.L_35:
        /*00e8*/ 	.byte	0x01, 0x3e
	.zero		2


	//----- nvinfo : EIATTR_CTA_PER_CLUSTER
	.align		4
        /*00ec*/ 	.byte	0x04, 0x3d
        /*00ee*/ 	.short	(.L_37 - .L_36)
.L_36:
        /*00f0*/ 	.word	0x00000002
        /*00f4*/ 	.word	0x00000001
        /*00f8*/ 	.word	0x00000001


	//----- nvinfo : EIATTR_SPARSE_MMA_MASK
	.align		4
.L_37:
        /*00fc*/ 	.byte	0x03, 0x50
        /*00fe*/ 	.short	0x0000


	//----- nvinfo : EIATTR_MAXREG_COUNT
	.align		4
        /*0100*/ 	.byte	0x03, 0x1b
        /*0102*/ 	.short	0x00ff


	//----- nvinfo : EIATTR_NUM_BARRIERS
	.align		4
        /*0104*/ 	.byte	0x02, 0x4c
        /*0106*/ 	.byte	0x01
	.zero		1


	//----- nvinfo : EIATTR_ANNOTATIONS
	.align		4
        /*0108*/ 	.byte	0x04, 0x55
        /*010a*/ 	.short	(.L_39 - .L_38)


	//   ....[0]....
.L_38:
        /*010c*/ 	.word	0x00000001
        /*0110*/ 	.byte	0x80, 0x05, 0x00, 0x00, 0x01, 0x00, 0x00, 0x00, 0xc0, 0x0d, 0x00, 0x00, 0x01, 0x00, 0x00, 0x00
        /* <DEDUP_REMOVED lines=1064> */
        /*43a0*/ 	.byte	0x10, 0xad, 0x01, 0x00


	//----- nvinfo : EIATTR_MERCURY_ISA_VERSION
	.align		4
.L_39:
        /*43a4*/ 	.byte	0x03, 0x5f
        /*43a6*/ 	.short	0x0101


	//----- nvinfo : EIATTR_EXIT_INSTR_OFFSETS
	.align		4
        /*43a8*/ 	.byte	0x04, 0x1c
        /*43aa*/ 	.short	(.L_41 - .L_40)


	//   ....[0]....
.L_40:
        /*43ac*/ 	.word	0x0001f5e0


	//   ....[1]....
        /*43b0*/ 	.word	0x0001f600


	//----- nvinfo : EIATTR_REQNTID
	.align		4
.L_41:
        /*43b4*/ 	.byte	0x04, 0x10
        /*43b6*/ 	.short	(.L_43 - .L_42)
.L_42:
        /*43b8*/ 	.word	0x00000080
        /*43bc*/ 	.word	0x00000001
        /*43c0*/ 	.word	0x00000001


	//----- nvinfo : EIATTR_CBANK_PARAM_SIZE
	.align		4
.L_43:
        /*43c4*/ 	.byte	0x03, 0x19
        /*43c6*/ 	.short	0x0050


	//----- nvinfo : EIATTR_PARAM_CBANK
	.align		4
        /*43c8*/ 	.byte	0x04, 0x0a
        /*43ca*/ 	.short	(.L_45 - .L_44)
	.align		4
.L_44:
        /*43cc*/ 	.word	index@(.nv.constant0.matmul_kernel)
        /*43d0*/ 	.short	0x0210
        /*43d2*/ 	.short	0x0050


	//----- nvinfo : EIATTR_SW_WAR
	.align		4
.L_45:
        /*43d4*/ 	.byte	0x04, 0x36
        /*43d6*/ 	.short	(.L_47 - .L_46)
.L_46:
        /*43d8*/ 	.word	0x00000008
.L_47:


//--------------------- .nv.callgraph             --------------------------
	.section	.nv.callgraph,"",@"SHT_CUDA_CALLGRAPH"
	.align	4
	.sectionentsize	8
	.align		4
        /*0000*/ 	.word	0x00000000
	.align		4
        /*0004*/ 	.word	0xffffffff
	.align		4
        /*0008*/ 	.word	0x00000000
	.align		4
        /*000c*/ 	.word	0xfffffffe
	.align		4
        /*0010*/ 	.word	0x00000000
	.align		4
        /*0014*/ 	.word	0xfffffffd
	.align		4
        /*0018*/ 	.word	0x00000000
	.align		4
        /*001c*/ 	.word	0xfffffffc


//--------------------- .text.matmul_kernel       --------------------------
	.section	.text.matmul_kernel,"ax",@progbits
	.align	128
        .global         matmul_kernel
        .type           matmul_kernel,@function
        .size           matmul_kernel,(.L_x_4 - matmul_kernel)
        .other          matmul_kernel,@"STO_CUDA_ENTRY STV_DEFAULT"
matmul_kernel:
.text.matmul_kernel:
[----:B------:R-:W0:Y:S08]  /*0000*/  LDC R1, c[0x0][0x28] ;  /* 0x00000a00ff017b82 */ /* 0x000e300000000800 */
[----:B------:R-:W1:Y:S01]  /*0010*/  LDC.64 R18, c[0x0][0x228] ;  /* 0x00008a00ff127b82 */ /* 0x000e620000000a00 */
[----:B------:R-:W2:Y:S01]  /*0020*/  S2R R24, SR_TID.X ;  /* 0x0000000000187919 */ /* 0x000ea20000002100 */
[----:B0-----:R-:W-:Y:S01]  /*0030*/  VIADD R1, R1, 0xfffff720 ;  /* 0xfffff72001017836 */ /* 0x001fe20000000000 */
[----:B------:R-:W-:Y:S01]  /*0040*/  UMOV UR8, 0x400 ;  /* 0x0000040000087882 */ /* 0x000fe20000000000 */
[----:B------:R-:W-:-:S04]  /*0050*/  ULDC.64 UR40, c[0x0][0x208] ;  /* 0x0000820000287ab9 */ /* 0x000fc80000000a00 */
[----:B------:R-:W0:Y:S08]  /*0060*/  S2UR UR4, SR_CTAID.X ;  /* 0x00000000000479c3 */ /* 0x000e300000002500 */
[----:B------:R-:W3:Y:S01]  /*0070*/  LDC R21, c[0x0][0x230] ;  /* 0x00008c00ff157b82 */ /* 0x000ee20000000800 */
[----:B-1----:R-:W-:-:S07]  /*0080*/  VIADD R0, R19, 0xff ;  /* 0x000000ff13007836 */ /* 0x002fce0000000000 */
[----:B------:R-:W1:Y:S01]  /*0090*/  S2UR UR5, SR_CgaCtaId ;  /* 0x00000000000579c3 */ /* 0x000e620000008800 */
[----:B------:R-:W-:Y:S02]  /*00a0*/  SHF.R.S32.HI R3, RZ, 0x1f, R0 ;  /* 0x0000001fff037819 */ /* 0x000fe40000011400 */
[----:B0-----:R-:W-:Y:S01]  /*00b0*/  I2FP.F32.U32 R5, UR4 ;  /* 0x0000000400057c45 */ /* 0x001fe20008201000 */
[----:B------:R-:W-:Y:S01]  /*00c0*/  ULDC UR4, c[0x0][0x150] ;  /* 0x0000540000047ab9 */ /* 0x000fe20000000800 */
[----:B------:R-:W-:Y:S02]  /*00d0*/  LEA.HI R3, R3, R0, RZ, 0x8 ;  /* 0x0000000003037211 */ /* 0x000fe400078f40ff */
[----:B--2---:R-:W-:Y:S01]  /*00e0*/  LOP3.LUT R231, R24, 0x7f, RZ, 0xc0, !PT ;  /* 0x0000007f18e77812 */ /* 0x004fe200078ec0ff */
[----:B------:R-:W-:Y:S01]  /*00f0*/  FMUL R5, R5, UR4 ;  /* 0x0000000405057c20 */ /* 0x000fe20008400000 */
[----:B------:R-:W-:Y:S01]  /*0100*/  SHF.R.S32.HI R3, RZ, 0x8, R3 ;  /* 0x00000008ff037819 */ /* 0x000fe20000011403 */
[----:B---3--:R-:W-:-:S04]  /*0110*/  VIADD R21, R21, 0x7f ;  /* 0x0000007f15157836 */ /* 0x008fc80000000000 */
[----:B------:R-:W-:Y:S01]  /*0120*/  IMAD.SHL.U32 R4, R3, 0x8, RZ ;  /* 0x0000000803047824 */ /* 0x000fe200078e00ff */
[----:B------:R-:W0:Y:S04]  /*0130*/  F2I.U32.TRUNC.NTZ R5, R5 ;  /* 0x0000000500057305 */ /* 0x000e28000020f000 */
[----:B------:R-:W-:Y:S01]  /*0140*/  IABS R7, R4 ;  /* 0x0000000400077213 */ /* 0x000fe20000000000 */
[----:B-1----:R-:W-:Y:S02]  /*0150*/  USHF.L.U32 UR4, UR5, 0x7, URZ ;  /* 0x0000000705047899 */ /* 0x002fe4000800063f */
[----:B------:R-:W-:Y:S01]  /*0160*/  ULEA UR8, UR5, UR8, 0x18 ;  /* 0x0000000805087291 */ /* 0x000fe2000f8ec03f */
[----:B------:R-:W1:Y:S01]  /*0170*/  I2F.RP R0, R7 ;  /* 0x0000000700007306 */ /* 0x000e620000209400 */
[----:B------:R-:W-:Y:S01]  /*0180*/  ULOP3.LUT UR4, UR4, 0x80, URZ, 0xc0, !UPT ;  /* 0x0000008004047892 */ /* 0x000fe2000f8ec03f */
[----:B0-----:R-:W-:-:S06]  /*0190*/  IABS R11, R5 ;  /* 0x00000005000b7213 */ /* 0x001fcc0000000000 */
[----:B-1----:R-:W0:Y:S02]  /*01a0*/  MUFU.RCP R0, R0 ;  /* 0x0000000000007308 */ /* 0x002e240000001000 */
[----:B0-----:R-:W-:Y:S01]  /*01b0*/  VIADD R2, R0, 0xffffffe ;  /* 0x0ffffffe00027836 */ /* 0x001fe20000000000 */
[----:B------:R-:W-:-:S05]  /*01c0*/  IABS R0, R4 ;  /* 0x0000000400007213 */ /* 0x000fca0000000000 */
[----:B------:R0:W1:Y:S01]  /*01d0*/  F2I.FTZ.U32.TRUNC.NTZ R3, R2 ;  /* 0x0000000200037305 */ /* 0x000062000021f000 */
[----:B------:R-:W-:Y:S02]  /*01e0*/  IMAD.MOV R0, RZ, RZ, -R0 ;  /* 0x000000ffff007224 */ /* 0x000fe400078e0a00 */
[----:B0-----:R-:W-:Y:S02]  /*01f0*/  IMAD.MOV.U32 R2, RZ, RZ, RZ ;  /* 0x000000ffff027224 */ /* 0x001fe400078e00ff */
[----:B-1----:R-:W-:-:S04]  /*0200*/  IMAD.MOV R6, RZ, RZ, -R3 ;  /* 0x000000ffff067224 */ /* 0x002fc800078e0a03 */
[----:B------:R-:W-:-:S04]  /*0210*/  IMAD R9, R6, R7, RZ ;  /* 0x0000000706097224 */ /* 0x000fc800078e02ff */
[----:B------:R-:W-:-:S06]  /*0220*/  IMAD.HI.U32 R2, R3, R9, R2 ;  /* 0x0000000903027227 */ /* 0x000fcc00078e0002 */
[----:B------:R-:W-:-:S04]  /*0230*/  IMAD.HI.U32 R2, R2, R11, RZ ;  /* 0x0000000b02027227 */ /* 0x000fc800078e00ff */
[----:B------:R-:W-:-:S05]  /*0240*/  IMAD R0, R2, R0, R11 ;  /* 0x0000000002007224 */ /* 0x000fca00078e020b */
[----:B------:R-:W-:-:S13]  /*0250*/  ISETP.GT.U32.AND P1, PT, R7, R0, PT ;  /* 0x000000000700720c */ /* 0x000fda0003f24070 */
[----:B------:R-:W-:Y:S02]  /*0260*/  @!P1 IMAD.IADD R0, R0, 0x1, -R7 ;  /* 0x0000000100009824 */ /* 0x000fe400078e0a07 */
[----:B------:R-:W-:Y:S01]  /*0270*/  @!P1 VIADD R2, R2, 0x1 ;  /* 0x0000000102029836 */ /* 0x000fe20000000000 */
[----:B------:R-:W-:Y:S02]  /*0280*/  ISETP.NE.AND P1, PT, R4, RZ, PT ;  /* 0x000000ff0400720c */ /* 0x000fe40003f25270 */
[----:B------:R-:W-:Y:S02]  /*0290*/  ISETP.GE.U32.AND P0, PT, R0, R7, PT ;  /* 0x000000070000720c */ /* 0x000fe40003f06070 */
[----:B------:R-:W-:-:S04]  /*02a0*/  LOP3.LUT R0, R5, R4, RZ, 0x3c, !PT ;  /* 0x0000000405007212 */ /* 0x000fc800078e3cff */
[----:B------:R-:W-:Y:S01]  /*02b0*/  ISETP.GE.AND P2, PT, R0, RZ, PT ;  /* 0x000000ff0000720c */ /* 0x000fe20003f46270 */
[----:B------:R-:W-:-:S05]  /*02c0*/  VIADD R0, R18, 0x7f ;  /* 0x0000007f12007836 */ /* 0x000fca0000000000 */
[----:B------:R-:W-:Y:S01]  /*02d0*/  SHF.R.S32.HI R3, RZ, 0x1f, R0 ;  /* 0x0000001fff037819 */ /* 0x000fe20000011400 */
[----:B------:R-:W-:-:S03]  /*02e0*/  @P0 VIADD R2, R2, 0x1 ;  /* 0x0000000102020836 */ /* 0x000fc60000000000 */
[----:B------:R-:W-:-:S03]  /*02f0*/  LEA.HI R3, R3, R0, RZ, 0x7 ;  /* 0x0000000003037211 */ /* 0x000fc600078f38ff */
[----:B------:R-:W-:Y:S01]  /*0300*/  @!P2 IMAD.MOV R2, RZ, RZ, -R2 ;  /* 0x000000ffff02a224 */ /* 0x000fe200078e0a02 */
[----:B------:R-:W-:-:S05]  /*0310*/  @!P1 LOP3.LUT R2, RZ, R4, RZ, 0x33, !PT ;  /* 0x00000004ff029212 */ /* 0x000fca00078e33ff */
[----:B------:R-:W-:Y:S02]  /*0320*/  IMAD.SHL.U32 R6, R2, 0x8, RZ ;  /* 0x0000000802067824 */ /* 0x000fe400078e00ff */
[----:B------:R-:W-:-:S03]  /*0330*/  IMAD.MOV R2, RZ, RZ, -R2 ;  /* 0x000000ffff027224 */ /* 0x000fc600078e0a02 */
[----:B------:R-:W-:Y:S01]  /*0340*/  LEA.HI.SX32 R3, R3, -R6, 0x19 ;  /* 0x8000000603037211 */ /* 0x000fe200078fcaff */
[----:B------:R-:W-:-:S03]  /*0350*/  IMAD R4, R4, R2, R5 ;  /* 0x0000000204047224 */ /* 0x000fc600078e0205 */
[----:B------:R-:W-:Y:S02]  /*0360*/  VIMNMX R11, R3, 0x8, PT ;  /* 0x00000008030b7848 */ /* 0x000fe40003fe0100 */
[----:B------:R-:W-:Y:S02]  /*0370*/  IABS R9, R4 ;  /* 0x0000000400097213 */ /* 0x000fe40000000000 */
[----:B------:R-:W-:-:S04]  /*0380*/  IABS R7, R11 ;  /* 0x0000000b00077213 */ /* 0x000fc80000000000 */
[----:B------:R-:W0:Y:S08]  /*0390*/  I2F.RP R0, R7 ;  /* 0x0000000700007306 */ /* 0x000e300000209400 */
[----:B0-----:R-:W0:Y:S02]  /*03a0*/  MUFU.RCP R0, R0 ;  /* 0x0000000000007308 */ /* 0x001e240000001000 */
[----:B0-----:R-:W-:-:S06]  /*03b0*/  VIADD R3, R0, 0xffffffe ;  /* 0x0ffffffe00037836 */ /* 0x001fcc0000000000 */
[----:B------:R-:W0:Y:S02]  /*03c0*/  F2I.FTZ.U32.TRUNC.NTZ R3, R3 ;  /* 0x0000000300037305 */ /* 0x000e24000021f000 */
[----:B0-----:R-:W-:-:S04]  /*03d0*/  IMAD.MOV R8, RZ, RZ, -R3 ;  /* 0x000000ffff087224 */ /* 0x001fc800078e0a03 */
[----:B------:R-:W-:Y:S01]  /*03e0*/  IMAD.MOV.U32 R2, RZ, RZ, R8 ;  /* 0x000000ffff027224 */ /* 0x000fe200078e0008 */
[----:B------:R-:W-:-:S03]  /*03f0*/  IABS R8, R11 ;  /* 0x0000000b00087213 */ /* 0x000fc60000000000 */
[----:B------:R-:W-:Y:S02]  /*0400*/  IMAD R5, R2, R7, RZ ;  /* 0x0000000702057224 */ /* 0x000fe400078e02ff */
[----:B------:R-:W-:Y:S02]  /*0410*/  IMAD.MOV.U32 R2, RZ, RZ, RZ ;  /* 0x000000ffff027224 */ /* 0x000fe400078e00ff */
[----:B------:R-:W-:Y:S02]  /*0420*/  IMAD.MOV R0, RZ, RZ, -R8 ;  /* 0x000000ffff007224 */ /* 0x000fe400078e0a08 */
        /* <DEDUP_REMOVED lines=9> */
[----:B------:R-:W-:-:S07]  /*04c0*/  ISETP.GE.AND P2, PT, R0, RZ, PT ;  /* 0x000000ff0000720c */ /* 0x000fce0003f46270 */
[----:B------:R-:W-:Y:S01]  /*04d0*/  @P0 VIADD R2, R2, 0x1 ;  /* 0x0000000102020836 */ /* 0x000fe20000000000 */
[----:B------:R-:W-:-:S05]  /*04e0*/  ISETP.GT.AND P0, PT, R21, 0x7f, PT ;  /* 0x0000007f1500780c */ /* 0x000fca0003f04270 */
[----:B------:R-:W-:Y:S01]  /*04f0*/  @!P2 IMAD.MOV R2, RZ, RZ, -R2 ;  /* 0x000000ffff02a224 */ /* 0x000fe200078e0a02 */
[----:B------:R-:W-:-:S05]  /*0500*/  @!P1 LOP3.LUT R2, RZ, R11, RZ, 0x33, !PT ;  /* 0x0000000bff029212 */ /* 0x000fca00078e33ff */
[----:B------:R-:W-:-:S04]  /*0510*/  IMAD.MOV R0, RZ, RZ, -R2 ;  /* 0x000000ffff007224 */ /* 0x000fc800078e0a02 */
[----:B------:R-:W-:-:S04]  /*0520*/  IMAD R0, R11, R0, R4 ;  /* 0x000000000b007224 */ /* 0x000fc800078e0204 */
[----:B------:R-:W-:Y:S01]  /*0530*/  IMAD.IADD R3, R6, 0x1, R0 ;  /* 0x0000000106037824 */ /* 0x000fe200078e0200 */
[----:B------:R-:W-:-:S03]  /*0540*/  LEA R0, R2, UR4, 0x8 ;  /* 0x0000000402007c11 */ /* 0x000fc6000f8e40ff */
[----:B------:R-:W-:Y:S02]  /*0550*/  IMAD R152, R3, 0x80, R231 ;  /* 0x0000008003987824 */ /* 0x000fe400078e02e7 */
[C---:B------:R-:W-:Y:S02]  /*0560*/  VIADD R31, R0.reuse, 0x1 ;  /* 0x00000001001f7836 */ /* 0x040fe40000000000 */
[C---:B------:R-:W-:Y:S01]  /*0570*/  VIADD R29, R0.reuse, 0x2 ;  /* 0x00000002001d7836 */ /* 0x040fe20000000000 */
[----:B------:R0:W-:Y:S01]  /*0580*/  STL [R1+0x87c], R152 ;  /* 0x00087c9801007387 */ /* 0x0001e20000100800 */
[C---:B------:R-:W-:Y:S02]  /*0590*/  VIADD R27, R0.reuse, 0x3 ;  /* 0x00000003001b7836 */ /* 0x040fe40000000000 */
[C---:B------:R-:W-:Y:S02]  /*05a0*/  VIADD R25, R0.reuse, 0x4 ;  /* 0x0000000400197836 */ /* 0x040fe40000000000 */
[----:B------:R-:W-:-:S02]  /*05b0*/  VIADD R23, R0, 0x5 ;  /* 0x0000000500177836 */ /* 0x000fc40000000000 */
[C---:B------:R-:W-:Y:S02]  /*05c0*/  VIADD R17, R0.reuse, 0x6 ;  /* 0x0000000600117836 */ /* 0x040fe40000000000 */
[C---:B------:R-:W-:Y:S02]  /*05d0*/  VIADD R33, R0.reuse, 0x7 ;  /* 0x0000000700217836 */ /* 0x040fe40000000000 */
[C---:B------:R-:W-:Y:S02]  /*05e0*/  VIADD R43, R0.reuse, 0x8 ;  /* 0x00000008002b7836 */ /* 0x040fe40000000000 */
        /* <DEDUP_REMOVED lines=118> */
[----:B------:R-:W-:Y:S01]  /*0d50*/  VIADD R50, R0, 0x7f ;  /* 0x0000007f00327836 */ /* 0x000fe20000000000 */
[----:B0-----:R-:W-:Y:S06]  /*0d60*/  @P0 BRA `(.L_x_0) ;  /* 0x00000004000c0947 */ /* 0x001fec0003800000 */
[----:B------:R-:W-:Y:S01]  /*0d70*/  IMAD.SHL.U32 R2, R24, 0x10, RZ ;  /* 0x0000001018027824 */ /* 0x000fe200078e00ff */
[----:B------:R-:W-:Y:S02]  /*0d80*/  CS2R R88, SRZ ;  /* 0x0000000000587805 */ /* 0x000fe4000001ff00 */
[----:B------:R-:W-:Y:S02]  /*0d90*/  CS2R R90, SRZ ;  /* 0x00000000005a7805 */ /* 0x000fe4000001ff00 */
[----:B------:R-:W-:Y:S02]  /*0da0*/  CS2R R92, SRZ ;  /* 0x00000000005c7805 */ /* 0x000fe4000001ff00 */
[----:B------:R-:W-:Y:S01]  /*0db0*/  CS2R R94, SRZ ;  /* 0x00000000005e7805 */ /* 0x000fe2000001ff00 */
[----:B------:R0:W-:Y:S01]  /*0dc0*/  STL [R1+0x880], R2 ;  /* 0x0008800201007387 */ /* 0x0001e20000100800 */
[----:B------:R-:W-:Y:S02]  /*0dd0*/  CS2R R96, SRZ ;  /* 0x0000000000607805 */ /* 0x000fe4000001ff00 */
[----:B------:R-:W-:-:S02]  /*0de0*/  CS2R R98, SRZ ;  /* 0x0000000000627805 */ /* 0x000fc4000001ff00 */
[----:B------:R-:W-:Y:S02]  /*0df0*/  CS2R R100, SRZ ;  /* 0x0000000000647805 */ /* 0x000fe4000001ff00 */
[----:B------:R-:W-:Y:S02]  /*0e00*/  CS2R R102, SRZ ;  /* 0x0000000000667805 */ /* 0x000fe4000001ff00 */
[----:B------:R-:W-:Y:S02]  /*0e10*/  CS2R R104, SRZ ;  /* 0x0000000000687805 */ /* 0x000fe4000001ff00 */
[----:B------:R-:W-:Y:S02]  /*0e20*/  CS2R R106, SRZ ;  /* 0x00000000006a7805 */ /* 0x000fe4000001ff00 */
        /* <DEDUP_REMOVED lines=53> */
[----:B------:R-:W-:Y:S01]  /*1180*/  CS2R R86, SRZ ;  /* 0x0000000000567805 */ /* 0x000fe2000001ff00 */
[----:B0-----:R-:W-:Y:S06]  /*1190*/  BRA `(.L_x_1) ;  /* 0x0000019800c87947 */ /* 0x001fec0003800000 */
.L_x_0:
[----:B------:R-:W-:Y:S01]  /*11a0*/  IABS R48, R18 ;  /* 0x0000001200307213 */ /* 0x000fe20000000000 */
[----:B------:R-:W-:Y:S01]  /*11b0*/  ULDC UR9, c[0x0][0x23c] ;  /* 0x00008f0000097ab9 */ /* 0x000fe20000000800 */
[----:B------:R-:W-:Y:S01]  /*11c0*/  IABS R2, R19 ;  /* 0x0000001300027213 */ /* 0x000fe20000000000 */
[----:B------:R-:W-:Y:S01]  /*11d0*/  ULDC.64 UR4, c[0x0][0x218] ;  /* 0x0000860000047ab9 */ /* 0x000fe20000000a00 */
[----:B------:R-:W0:Y:S01]  /*11e0*/  I2F.RP R3, R48 ;  /* 0x0000003000037306 */ /* 0x000e220000209400 */
[----:B------:R-:W-:Y:S01]  /*11f0*/  IABS R134, R0 ;  /* 0x0000000000867213 */ /* 0x000fe20000000000 */
[----:B------:R-:W-:Y:S01]  /*1200*/  ULDC.64 UR6, c[0x0][0x210] ;  /* 0x0000840000067ab9 */ /* 0x000fe20000000a00 */
[----:B------:R-:W-:Y:S01]  /*1210*/  IABS R42, R50 ;  /* 0x00000032002a7213 */ /* 0x000fe20000000000 */
[----:B------:R-:W-:Y:S01]  /*1220*/  USHF.R.U32.HI UR12, URZ, 0x4, UR8 ;  /* 0x000000043f0c7899 */ /* 0x000fe20008011608 */
[----:B------:R-:W-:Y:S01]  /*1230*/  ISETP.GE.AND P1, PT, R44, RZ, PT ;  /* 0x000000ff2c00720c */ /* 0x000fe20003f26270 */
[----:B------:R-:W-:Y:S01]  /*1240*/  UMOV UR15, 0x40000040 ;  /* 0x40000040000f7882 */ /* 0x000fe20000000000 */
[----:B------:R-:W-:Y:S01]  /*1250*/  IABS R44, R44 ;  /* 0x0000002c002c7213 */ /* 0x000fe20000000000 */
[----:B------:R-:W1:Y:S01]  /*1260*/  I2F.RP R5, R2 ;  /* 0x0000000200057306 */ /* 0x000e620000209400 */
[----:B------:R-:W-:Y:S01]  /*1270*/  IABS R132, R46 ;  /* 0x0000002e00847213 */ /* 0x000fe20000000000 */
[----:B------:R-:W-:Y:S01]  /*1280*/  USGXT.U32 UR12, UR12, 0xe ;  /* 0x0000000e0c0c789a */ /* 0x000fe20008000000 */
[----:B------:R-:W-:-:S02]  /*1290*/  ISETP.GE.AND P2, PT, R152, RZ, PT ;  /* 0x000000ff9800720c */ /* 0x000fc40003f46270 */
[----:B------:R-:W-:Y:S02]  /*12a0*/  ISETP.GE.AND P4, PT, R46, RZ, PT ;  /* 0x000000ff2e00720c */ /* 0x000fe40003f86270 */
[----:B------:R-:W-:Y:S01]  /*12b0*/  IABS R130, R150 ;  /* 0x0000009600827213 */ /* 0x000fe20000000000 */
[----:B0-----:R-:W0:Y:S01]  /*12c0*/  MUFU.RCP R3, R3 ;  /* 0x0000000300037308 */ /* 0x001e220000001000 */
[----:B------:R-:W-:Y:S02]  /*12d0*/  IABS R46, R122 ;  /* 0x0000007a002e7213 */ /* 0x000fe40000000000 */
[----:B------:R-:W-:Y:S02]  /*12e0*/  IABS R128, R120 ;  /* 0x0000007800807213 */ /* 0x000fe40000000000 */
[----:B------:R-:W-:Y:S02]  /*12f0*/  ISETP.GE.AND P3, PT, R50, RZ, PT ;  /* 0x000000ff3200720c */ /* 0x000fe40003f66270 */
[----:B------:R-:W-:Y:S01]  /*1300*/  IABS R50, R114 ;  /* 0x0000007200327213 */ /* 0x000fe20000000000 */
[----:B-1----:R-:W1:Y:S01]  /*1310*/  MUFU.RCP R5, R5 ;  /* 0x0000000500057308 */ /* 0x002e620000001000 */
[----:B------:R-:W-:-:S02]  /*1320*/  IABS R126, R116 ;  /* 0x00000074007e7213 */ /* 0x000fc40000000000 */
[----:B------:R-:W-:Y:S02]  /*1330*/  IABS R124, R112 ;  /* 0x00000070007c7213 */ /* 0x000fe40000000000 */
[----:B------:R-:W-:Y:S02]  /*1340*/  IABS R52, R110 ;  /* 0x0000006e00347213 */ /* 0x000fe40000000000 */
[----:B------:R-:W-:Y:S01]  /*1350*/  IABS R252, R144 ;  /* 0x0000009000fc7213 */ /* 0x000fe20000000000 */
[----:B0-----:R-:W-:Y:S01]  /*1360*/  VIADD R14, R3, 0xffffffe ;  /* 0x0ffffffe030e7836 */ /* 0x001fe20000000000 */
[----:B------:R-:W-:Y:S02]  /*1370*/  IABS R250, R139 ;  /* 0x0000008b00fa7213 */ /* 0x000fe40000000000 */
[----:B------:R-:W-:Y:S01]  /*1380*/  IABS R246, R138 ;  /* 0x0000008a00f67213 */ /* 0x000fe20000000000 */
[----:B------:R0:W2:Y:S01]  /*1390*/  F2I.FTZ.U32.TRUNC.NTZ R15, R14 ;  /* 0x0000000e000f7305 */ /* 0x0000a2000021f000 */
[----:B------:R-:W-:-:S02]  /*13a0*/  IABS R248, R140 ;  /* 0x0000008c00f87213 */ /* 0x000fc40000000000 */
[----:B------:R-:W-:Y:S01]  /*13b0*/  IABS R244, R137 ;  /* 0x0000008900f47213 */ /* 0x000fe20000000000 */
[----:B-1----:R-:W-:Y:S01]  /*13c0*/  VIADD R12, R5, 0xffffffe ;  /* 0x0ffffffe050c7836 */ /* 0x002fe20000000000 */
[----:B------:R-:W-:Y:S02]  /*13d0*/  IABS R5, R152 ;  /* 0x0000009800057213 */ /* 0x000fe40000000000 */
[----:B------:R-:W-:Y:S01]  /*13e0*/  IABS R242, R135 ;  /* 0x0000008700f27213 */ /* 0x000fe20000000000 */
[----:B------:R1:W3:Y:S01]  /*13f0*/  F2I.FTZ.U32.TRUNC.NTZ R13, R12 ;  /* 0x0000000c000d7305 */ /* 0x0002e2000021f000 */
[----:B0-----:R-:W-:Y:S01]  /*1400*/  IMAD.MOV.U32 R14, RZ, RZ, RZ ;  /* 0x000000ffff0e7224 */ /* 0x001fe200078e00ff */
[----:B------:R-:W-:Y:S02]  /*1410*/  IABS R240, R136 ;  /* 0x0000008800f07213 */ /* 0x000fe40000000000 */
[----:B------:R-:W-:Y:S02]  /*1420*/  IABS R236, R131 ;  /* 0x0000008300ec7213 */ /* 0x000fe40000000000 */
[----:B------:R-:W-:Y:S01]  /*1430*/  IABS R232, R133 ;  /* 0x0000008500e87213 */ /* 0x000fe20000000000 */
[----:B--2---:R-:W-:Y:S01]  /*1440*/  IMAD.MOV R9, RZ, RZ, -R15 ;  /* 0x000000ffff097224 */ /* 0x004fe200078e0a0f */
[----:B------:R-:W-:Y:S01]  /*1450*/  IABS R238, R127 ;  /* 0x0000007f00ee7213 */ /* 0x000fe20000000000 */
[----:B-1----:R-:W-:Y:S01]  /*1460*/  IMAD.MOV.U32 R12, RZ, RZ, RZ ;  /* 0x000000ffff0c7224 */ /* 0x002fe200078e00ff */
[----:B------:R-:W-:Y:S01]  /*1470*/  IABS R234, R129 ;  /* 0x0000008100ea7213 */ /* 0x000fe20000000000 */
[----:B------:R-:W-:Y:S01]  /*1480*/  IMAD R9, R9, R48, RZ ;  /* 0x0000003009097224 */ /* 0x000fe200078e02ff */
[----:B------:R-:W-:-:S02]  /*1490*/  IABS R230, R125 ;  /* 0x0000007d00e67213 */ /* 0x000fc40000000000 */
[----:B------:R-:W-:Y:S01]  /*14a0*/  IABS R228, R123 ;  /* 0x0000007b00e47213 */ /* 0x000fe20000000000 */
[----:B------:R-:W-:Y:S01]  /*14b0*/  IMAD.HI.U32 R15, R15, R9, R14 ;  /* 0x000000090f0f7227 */ /* 0x000fe200078e000e */
[----:B------:R-:W-:Y:S02]  /*14c0*/  IABS R226, R8 ;  /* 0x0000000800e27213 */ /* 0x000fe40000000000 */
[----:B------:R-:W-:Y:S01]  /*14d0*/  IABS R224, R10 ;  /* 0x0000000a00e07213 */ /* 0x000fe20000000000 */
[----:B---3--:R-:W-:Y:S01]  /*14e0*/  IMAD.MOV R3, RZ, RZ, -R13 ;  /* 0x000000ffff037224 */ /* 0x008fe200078e0a0d */
[----:B------:R-:W-:Y:S01]  /*14f0*/  IABS R222, R121 ;  /* 0x0000007900de7213 */ /* 0x000fe20000000000 */
[----:B------:R-:W-:Y:S01]  /*1500*/  IMAD.HI.U32 R15, R15, R5, RZ ;  /* 0x000000050f0f7227 */ /* 0x000fe200078e00ff */
[----:B------:R-:W-:Y:S02]  /*1510*/  IABS R220, R115 ;  /* 0x0000007300dc7213 */ /* 0x000fe40000000000 */
[----:B------:R-:W-:Y:S01]  /*1520*/  IABS R218, R117 ;  /* 0x0000007500da7213 */ /* 0x000fe20000000000 */
[----:B------:R-:W-:Y:S01]  /*1530*/  IMAD.MOV R15, RZ, RZ, -R15 ;  /* 0x000000ffff0f7224 */ /* 0x000fe200078e0a0f */
[----:B------:R-:W-:Y:S01]  /*1540*/  IABS R216, R119 ;  /* 0x0000007700d87213 */ /* 0x000fe20000000000 */
[----:B------:R-:W-:Y:S01]  /*1550*/  IMAD R3, R3, R2, RZ ;  /* 0x0000000203037224 */ /* 0x000fe200078e02ff */
[----:B------:R-:W-:Y:S01]  /*1560*/  IABS R214, R111 ;  /* 0x0000006f00d67213 */ /* 0x000fe20000000000 */
[----:B------:R-:W-:Y:S01]  /*1570*/  IMAD R5, R48, R15, R5 ;  /* 0x0000000f30057224 */ /* 0x000fe200078e0205 */
[----:B------:R-:W-:Y:S01]  /*1580*/  IABS R210, R105 ;  /* 0x0000006900d27213 */ /* 0x000fe20000000000 */
[----:B------:R-:W-:Y:S01]  /*1590*/  IMAD.HI.U32 R3, R13, R3, R12 ;  /* 0x000000030d037227 */ /* 0x000fe200078e000c */
[----:B------:R-:W-:-:S02]  /*15a0*/  IABS R212, R107 ;  /* 0x0000006b00d47213 */ /* 0x000fc40000000000 */
[----:B------:R-:W-:Y:S02]  /*15b0*/  ISETP.GT.U32.AND P0, PT, R48, R5, PT ;  /* 0x000000053000720c */ /* 0x000fe40003f04070 */
[----:B------:R-:W-:Y:S01]  /*15c0*/  IABS R208, R109 ;  /* 0x0000006d00d07213 */ /* 0x000fe20000000000 */
[C---:B------:R-:W-:Y:S01]  /*15d0*/  IMAD.HI.U32 R12, R3.reuse, R134, RZ ;  /* 0x00000086030c7227 */ /* 0x040fe200078e00ff */
[----:B------:R-:W-:Y:S02]  /*15e0*/  IABS R206, R64 ;  /* 0x0000004000ce7213 */ /* 0x000fe40000000000 */
[----:B------:R-:W-:Y:S01]  /*15f0*/  IABS R204, R103 ;  /* 0x0000006700cc7213 */ /* 0x000fe20000000000 */
[----:B------:R-:W-:Y:S01]  /*1600*/  IMAD.HI.U32 R9, R3, R42, RZ ;  /* 0x0000002a03097227 */ /* 0x000fe200078e00ff */
[----:B------:R-:W-:Y:S02]  /*1610*/  IABS R202, R6 ;  /* 0x0000000600ca7213 */ /* 0x000fe40000000000 */
[----:B------:R-:W-:Y:S01]  /*1620*/  IABS R200, R101 ;  /* 0x0000006500c87213 */ /* 0x000fe20000000000 */
[----:B------:R-:W-:Y:S01]  /*1630*/  IMAD.MOV R13, RZ, RZ, -R12 ;  /* 0x000000ffff0d7224 */ /* 0x000fe200078e0a0c */
[----:B------:R-:W-:Y:S01]  /*1640*/  IABS R198, R99 ;  /* 0x0000006300c67213 */ /* 0x000fe20000000000 */
[----:B------:R-:W-:Y:S01]  /*1650*/  @!P0 IMAD.IADD R5, R5, 0x1, -R48 ;  /* 0x0000000105058824 */ /* 0x000fe200078e0a30 */
[----:B------:R-:W-:Y:S01]  /*1660*/  IABS R196, R97 ;  /* 0x0000006100c47213 */ /* 0x000fe20000000000 */
[----:B------:R-:W-:Y:S01]  /*1670*/  IMAD.MOV R9, RZ, RZ, -R9 ;  /* 0x000000ffff097224 */ /* 0x000fe200078e0a09 */
[----:B------:R-:W-:Y:S01]  /*1680*/  IABS R194, R95 ;  /* 0x0000005f00c27213 */ /* 0x000fe20000000000 */
[----:B------:R-:W-:Y:S01]  /*1690*/  IMAD R134, R2, R13, R134 ;  /* 0x0000000d02867224 */ /* 0x000fe200078e0286 */
[----:B------:R-:W-:Y:S01]  /*16a0*/  ISETP.GT.U32.AND P6, PT, R48, R5, PT ;  /* 0x000000053000720c */ /* 0x000fe20003fc4070 */
[C---:B------:R-:W-:Y:S01]  /*16b0*/  IMAD R42, R2.reuse, R9, R42 ;  /* 0x00000009022a7224 */ /* 0x040fe200078e022a */
[----:B------:R-:W-:Y:S01]  /*16c0*/  IABS R192, R89 ;  /* 0x0000005900c07213 */ /* 0x000fe20000000000 */
[----:B------:R-:W-:Y:S01]  /*16d0*/  IMAD.HI.U32 R9, R3, R44, RZ ;  /* 0x0000002c03097227 */ /* 0x000fe200078e00ff */
[----:B------:R-:W-:-:S02]  /*16e0*/  ISETP.GT.U32.AND P0, PT, R2, R134, PT ;  /* 0x000000860200720c */ /* 0x000fc40003f04070 */
[----:B------:R-:W-:Y:S01]  /*16f0*/  ISETP.GT.U32.AND P5, PT, R2, R42, PT ;  /* 0x0000002a0200720c */ /* 0x000fe20003fa4070 */
[----:B------:R-:W-:Y:S01]  /*1700*/  IMAD.HI.U32 R11, R3, R132, RZ ;  /* 0x00000084030b7227 */ /* 0x000fe200078e00ff */
[----:B------:R-:W-:Y:S02]  /*1710*/  IABS R190, R91 ;  /* 0x0000005b00be7213 */ /* 0x000fe40000000000 */
[----:B------:R-:W-:Y:S01]  /*1720*/  IABS R188, R93 ;  /* 0x0000005d00bc7213 */ /* 0x000fe20000000000 */
[----:B------:R-:W-:Y:S01]  /*1730*/  IMAD.MOV R13, RZ, RZ, -R9 ;  /* 0x000000ffff0d7224 */ /* 0x000fe200078e0a09 */
[----:B------:R-:W-:Y:S01]  /*1740*/  IABS R186, R77 ;  /* 0x0000004d00ba7213 */ /* 0x000fe20000000000 */
[----:B------:R-:W-:Y:S01]  /*1750*/  @!P6 IMAD.IADD R5, R5, 0x1, -R48 ;  /* 0x000000010505e824 */ /* 0x000fe200078e0a30 */
[----:B------:R-:W-:Y:S01]  /*1760*/  ISETP.NE.AND P6, PT, R18, RZ, PT ;  /* 0x000000ff1200720c */ /* 0x000fe20003fc5270 */
[----:B------:R-:W-:Y:S01]  /*1770*/  IMAD.MOV R11, RZ, RZ, -R11 ;  /* 0x000000ffff0b7224 */ /* 0x000fe200078e0a0b */
[----:B------:R-:W-:Y:S01]  /*1780*/  IABS R48, R118 ;  /* 0x0000007600307213 */ /* 0x000fe20000000000 */
[--C-:B------:R-:W-:Y:S01]  /*1790*/  @!P0 IMAD.IADD R134, R134, 0x1, -R2.reuse ;  /* 0x0000000186868824 */ /* 0x100fe200078e0a02 */
[----:B------:R-:W-:Y:S01]  /*17a0*/  IABS R184, R79 ;  /* 0x0000004f00b87213 */ /* 0x000fe20000000000 */
[----:B------:R-:W-:Y:S01]  /*17b0*/  @!P5 IMAD.IADD R42, R42, 0x1, -R2 ;  /* 0x000000012a2ad824 */ /* 0x000fe200078e0a02 */
[----:B------:R-:W-:Y:S01]  /*17c0*/  IABS R182, R81 ;  /* 0x0000005100b67213 */ /* 0x000fe20000000000 */
[C---:B------:R-:W-:Y:S01]  /*17d0*/  IMAD R44, R2.reuse, R13, R44 ;  /* 0x0000000d022c7224 */ /* 0x040fe200078e022c */
[C---:B------:R-:W-:Y:S01]  /*17e0*/  ISETP.GT.U32.AND P5, PT, R2.reuse, R134, PT ;  /* 0x000000860200720c */ /* 0x040fe20003fa4070 */
[C---:B------:R-:W-:Y:S01]  /*17f0*/  IMAD R132, R2.reuse, R11, R132 ;  /* 0x0000000b02847224 */ /* 0x040fe200078e0284 */
[----:B------:R-:W-:Y:S01]  /*1800*/  ISETP.GT.U32.AND P0, PT, R2, R42, PT ;  /* 0x0000002a0200720c */ /* 0x000fe20003f04070 */
[----:B------:R-:W-:Y:S01]  /*1810*/  IMAD.HI.U32 R11, R3, R130, RZ ;  /* 0x00000082030b7227 */ /* 0x000fe200078e00ff */
[----:B------:R-:W-:-:S02]  /*1820*/  IABS R180, R75 ;  /* 0x0000004b00b47213 */ /* 0x000fc40000000000 */
[----:B------:R-:W-:Y:S01]  /*1830*/  IABS R178, R83 ;  /* 0x0000005300b27213 */ /* 0x000fe20000000000 */
[C---:B------:R-:W-:Y:S01]  /*1840*/  IMAD.HI.U32 R12, R3.reuse, R46, RZ ;  /* 0x0000002e030c7227 */ /* 0x040fe200078e00ff */
[----:B------:R-:W-:Y:S02]  /*1850*/  IABS R172, R73 ;  /* 0x0000004900ac7213 */ /* 0x000fe40000000000 */
[----:B------:R-:W-:Y:S01]  /*1860*/  IABS R176, R69 ;  /* 0x0000004500b07213 */ /* 0x000fe20000000000 */
[----:B------:R-:W-:Y:S01]  /*1870*/  @!P2 IMAD.MOV R5, RZ, RZ, -R5 ;  /* 0x000000ffff05a224 */ /* 0x000fe200078e0a05 */
[----:B------:R-:W-:Y:S01]  /*1880*/  @!P6 LOP3.LUT R5, RZ, R18, RZ, 0x33, !PT ;  /* 0x00000012ff05e212 */ /* 0x000fe200078e33ff */
[----:B------:R-:W-:Y:S01]  /*1890*/  IMAD.MOV R11, RZ, RZ, -R11 ;  /* 0x000000ffff0b7224 */ /* 0x000fe200078e0a0b */
[C---:B------:R-:W-:Y:S01]  /*18a0*/  ISETP.GT.U32.AND P6, PT, R2.reuse, R44, PT ;  /* 0x0000002c0200720c */ /* 0x040fe20003fc4070 */
[----:B------:R-:W-:Y:S01]  /*18b0*/  IMAD.HI.U32 R9, R3, R128, RZ ;  /* 0x0000008003097227 */ /* 0x000fe200078e00ff */
[----:B------:R-:W-:-:S02]  /*18c0*/  ISETP.GT.U32.AND P2, PT, R2, R132, PT ;  /* 0x000000840200720c */ /* 0x000fc40003f44070 */
[----:B------:R-:W-:Y:S01]  /*18d0*/  IABS R174, R71 ;  /* 0x0000004700ae7213 */ /* 0x000fe20000000000 */
[----:B------:R-:W-:Y:S01]  /*18e0*/  IMAD.MOV R15, RZ, RZ, -R12 ;  /* 0x000000ffff0f7224 */ /* 0x000fe200078e0a0c */
[----:B------:R-:W-:Y:S01]  /*18f0*/  IABS R12, R74 ;  /* 0x0000004a000c7213 */ /* 0x000fe20000000000 */
[C---:B------:R-:W-:Y:S01]  /*1900*/  IMAD R130, R2.reuse, R11, R130 ;  /* 0x0000000b02827224 */ /* 0x040fe200078e0282 */
[----:B------:R-:W-:Y:S01]  /*1910*/  IABS R170, R4 ;  /* 0x0000000400aa7213 */ /* 0x000fe20000000000 */
[----:B------:R-:W-:Y:S01]  /*1920*/  IMAD.MOV R9, RZ, RZ, -R9 ;  /* 0x000000ffff097224 */ /* 0x000fe200078e0a09 */
[----:B------:R-:W-:Y:S01]  /*1930*/  IABS R168, R67 ;  /* 0x0000004300a87213 */ /* 0x000fe20000000000 */
[C---:B------:R-:W-:Y:S01]  /*1940*/  IMAD R46, R2.reuse, R15, R46 ;  /* 0x0000000f022e7224 */ /* 0x040fe200078e022e */
[----:B------:R-:W-:Y:S01]  /*1950*/  IABS R166, R65 ;  /* 0x0000004100a67213 */ /* 0x000fe20000000000 */
[----:B------:R-:W-:Y:S01]  /*1960*/  IMAD R128, R2, R9, R128 ;  /* 0x0000000902807224 */ /* 0x000fe200078e0280 */
[----:B------:R-:W-:Y:S01]  /*1970*/  IABS R164, R61 ;  /* 0x0000003d00a47213 */ /* 0x000fe20000000000 */
[--C-:B------:R-:W-:Y:S01]  /*1980*/  @!P5 IMAD.IADD R134, R134, 0x1, -R2.reuse ;  /* 0x000000018686d824 */ /* 0x100fe200078e0a02 */
[----:B------:R-:W-:Y:S01]  /*1990*/  ISETP.GT.U32.AND P5, PT, R2, R130, PT ;  /* 0x000000820200720c */ /* 0x000fe20003fa4070 */
[--C-:B------:R-:W-:Y:S01]  /*19a0*/  @!P0 IMAD.IADD R42, R42, 0x1, -R2.reuse ;  /* 0x000000012a2a8824 */ /* 0x100fe200078e0a02 */
[----:B------:R-:W-:Y:S01]  /*19b0*/  ISETP.GT.U32.AND P0, PT, R2, R46, PT ;  /* 0x0000002e0200720c */ /* 0x000fe20003f04070 */
[--C-:B------:R-:W-:Y:S01]  /*19c0*/  @!P6 IMAD.IADD R44, R44, 0x1, -R2.reuse ;  /* 0x000000012c2ce824 */ /* 0x100fe200078e0a02 */
[----:B------:R-:W-:Y:S01]  /*19d0*/  ISETP.GT.U32.AND P6, PT, R2, R128, PT ;  /* 0x000000800200720c */ /* 0x000fe20003fc4070 */
[----:B------:R-:W-:Y:S01]  /*19e0*/  @!P2 IMAD.IADD R132, R132, 0x1, -R2 ;  /* 0x000000018484a824 */ /* 0x000fe200078e0a02 */
[----:B------:R-:W-:Y:S01]  /*19f0*/  ISETP.GE.AND P2, PT, R0, RZ, PT ;  /* 0x000000ff0000720c */ /* 0x000fe20003f46270 */
[----:B------:R-:W-:Y:S01]  /*1a00*/  IMAD.HI.U32 R9, R3, R48, RZ ;  /* 0x0000003003097227 */ /* 0x000fe200078e00ff */
[----:B------:R-:W-:-:S02]  /*1a10*/  IABS R162, R38 ;  /* 0x0000002600a27213 */ /* 0x000fc40000000000 */
[----:B------:R-:W-:Y:S01]  /*1a20*/  IABS R160, R36 ;  /* 0x0000002400a07213 */ /* 0x000fe20000000000 */
[----:B------:R-:W-:Y:S01]  /*1a30*/  IMAD.MOV R13, RZ, RZ, -R9 ;  /* 0x000000ffff0d7224 */ /* 0x000fe200078e0a09 */
[----:B------:R-:W-:Y:S01]  /*1a40*/  IABS R158, R32 ;  /* 0x00000020009e7213 */ /* 0x000fe20000000000 */
[--C-:B------:R-:W-:Y:S01]  /*1a50*/  @!P5 IMAD.IADD R130, R130, 0x1, -R2.reuse ;  /* 0x000000018282d824 */ /* 0x100fe200078e0a02 */
[----:B------:R-:W-:Y:S01]  /*1a60*/  ISETP.GT.U32.AND P5, PT, R2, R132, PT ;  /* 0x000000840200720c */ /* 0x000fe20003fa4070 */
[--C-:B------:R-:W-:Y:S01]  /*1a70*/  @!P0 IMAD.IADD R46, R46, 0x1, -R2.reuse ;  /* 0x000000012e2e8824 */ /* 0x100fe200078e0a02 */
[----:B------:R-:W-:Y:S01]  /*1a80*/  IABS R156, R51 ;  /* 0x00000033009c7213 */ /* 0x000fe20000000000 */
[----:B------:R-:W-:Y:S01]  /*1a90*/  @!P6 IMAD.IADD R128, R128, 0x1, -R2 ;  /* 0x000000018080e824 */ /* 0x000fe200078e0a02 */
[C---:B------:R-:W-:Y:S01]  /*1aa0*/  ISETP.GT.U32.AND P0, PT, R2.reuse, R130, PT ;  /* 0x000000820200720c */ /* 0x040fe20003f04070 */
[----:B------:R-:W-:Y:S01]  /*1ab0*/  @!P2 IMAD.MOV R134, RZ, RZ, -R134 ;  /* 0x000000ffff86a224 */ /* 0x000fe200078e0a86 */
[C---:B------:R-:W-:Y:S01]  /*1ac0*/  ISETP.GT.U32.AND P6, PT, R2.reuse, R46, PT ;  /* 0x0000002e0200720c */ /* 0x040fe20003fc4070 */
[----:B------:R-:W-:Y:S01]  /*1ad0*/  IMAD.HI.U32 R9, R3, R50, RZ ;  /* 0x0000003203097227 */ /* 0x000fe200078e00ff */
[----:B------:R-:W-:-:S02]  /*1ae0*/  ISETP.GT.U32.AND P2, PT, R2, R44, PT ;  /* 0x0000002c0200720c */ /* 0x000fc40003f44070 */
[----:B------:R-:W-:Y:S01]  /*1af0*/  IABS R154, R30 ;  /* 0x0000001e009a7213 */ /* 0x000fe20000000000 */
[----:B------:R-:W-:Y:S01]  /*1b00*/  IMAD.HI.U32 R11, R3, R126, RZ ;  /* 0x0000007e030b7227 */ /* 0x000fe200078e00ff */
[----:B------:R-:W-:Y:S02]  /*1b10*/  IABS R152, R49 ;  /* 0x0000003100987213 */ /* 0x000fe40000000000 */
[----:B------:R-:W-:Y:S01]  /*1b20*/  IABS R18, R20 ;  /* 0x0000001400127213 */ /* 0x000fe20000000000 */
[C---:B------:R-:W-:Y:S02]  /*1b30*/  IMAD R48, R2.reuse, R13, R48 ;  /* 0x0000000d02307224 */ /* 0x040fe400078e0230 */
[----:B------:R-:W-:Y:S02]  /*1b40*/  IMAD.MOV R9, RZ, RZ, -R9 ;  /* 0x000000ffff097224 */ /* 0x000fe400078e0a09 */
[----:B------:R-:W-:Y:S02]  /*1b50*/  IMAD.MOV R11, RZ, RZ, -R11 ;  /* 0x000000ffff0b7224 */ /* 0x000fe400078e0a0b */
[----:B------:R-:W-:Y:S01]  /*1b60*/  @!P3 IMAD.MOV R42, RZ, RZ, -R42 ;  /* 0x000000ffff2ab224 */ /* 0x000fe200078e0a2a */
[C---:B------:R-:W-:Y:S01]  /*1b70*/  ISETP.GT.U32.AND P3, PT, R2.reuse, R128, PT ;  /* 0x000000800200720c */ /* 0x040fe20003f64070 */
[----:B------:R-:W-:-:S02]  /*1b80*/  IMAD R50, R2, R9, R50 ;  /* 0x0000000902327224 */ /* 0x000fc400078e0232 */
[----:B------:R-:W-:Y:S01]  /*1b90*/  @!P5 IMAD.IADD R132, R132, 0x1, -R2 ;  /* 0x000000018484d824 */ /* 0x000fe200078e0a02 */
[C---:B------:R-:W-:Y:S01]  /*1ba0*/  ISETP.GT.U32.AND P5, PT, R2.reuse, R48, PT ;  /* 0x000000300200720c */ /* 0x040fe20003fa4070 */
[----:B------:R-:W-:Y:S02]  /*1bb0*/  IMAD R126, R2, R11, R126 ;  /* 0x0000000b027e7224 */ /* 0x000fe400078e027e */
[--C-:B------:R-:W-:Y:S01]  /*1bc0*/  @!P6 IMAD.IADD R46, R46, 0x1, -R2.reuse ;  /* 0x000000012e2ee824 */ /* 0x100fe200078e0a02 */
[----:B------:R-:W-:Y:S01]  /*1bd0*/  ISETP.GT.U32.AND P6, PT, R2, R50, PT ;  /* 0x000000320200720c */ /* 0x000fe20003fc4070 */
[----:B------:R-:W-:Y:S01]  /*1be0*/  @!P2 IMAD.IADD R44, R44, 0x1, -R2 ;  /* 0x000000012c2ca824 */ /* 0x000fe200078e0a02 */
[----:B------:R-:W-:Y:S01]  /*1bf0*/  ISETP.GT.U32.AND P2, PT, R2, R126, PT ;  /* 0x0000007e0200720c */ /* 0x000fe20003f44070 */
[----:B------:R-:W-:-:S04]  /*1c00*/  IMAD.HI.U32 R9, R3, R124, RZ ;  /* 0x0000007c03097227 */ /* 0x000fc800078e00ff */
[--C-:B------:R-:W-:Y:S01]  /*1c10*/  @!P3 IMAD.IADD R128, R128, 0x1, -R2.reuse ;  /* 0x000000018080b824 */ /* 0x100fe200078e0a02 */
[----:B------:R-:W-:Y:S01]  /*1c20*/  ISETP.GE.AND P3, PT, R122, RZ, PT ;  /* 0x000000ff7a00720c */ /* 0x000fe20003f66270 */
[--C-:B------:R-:W-:Y:S01]  /*1c30*/  @!P0 IMAD.IADD R130, R130, 0x1, -R2.reuse ;  /* 0x0000000182828824 */ /* 0x100fe200078e0a02 */
[----:B------:R-:W-:Y:S01]  /*1c40*/  ISETP.GE.AND P0, PT, R150, RZ, PT ;  /* 0x000000ff9600720c */ /* 0x000fe20003f06270 */
[--C-:B------:R-:W-:Y:S01]  /*1c50*/  @!P5 IMAD.IADD R48, R48, 0x1, -R2.reuse ;  /* 0x000000013030d824 */ /* 0x100fe200078e0a02 */
[----:B------:R-:W-:Y:S01]  /*1c60*/  ISETP.GE.AND P5, PT, R120, RZ, PT ;  /* 0x000000ff7800720c */ /* 0x000fe20003fa6270 */
[----:B------:R-:W-:Y:S01]  /*1c70*/  IMAD.MOV R9, RZ, RZ, -R9 ;  /* 0x000000ffff097224 */ /* 0x000fe200078e0a09 */
[----:B------:R-:W-:Y:S01]  /*1c80*/  IABS R122, R56 ;  /* 0x00000038007a7213 */ /* 0x000fe20000000000 */
[--C-:B------:R-:W-:Y:S01]  /*1c90*/  @!P6 IMAD.IADD R50, R50, 0x1, -R2.reuse ;  /* 0x000000013232e824 */ /* 0x100fe200078e0a02 */
[----:B------:R-:W-:Y:S01]  /*1ca0*/  ISETP.GT.U32.AND P6, PT, R2, R48, PT ;  /* 0x000000300200720c */ /* 0x000fe20003fc4070 */
[----:B------:R-:W-:Y:S01]  /*1cb0*/  @!P2 IMAD.IADD R126, R126, 0x1, -R2 ;  /* 0x000000017e7ea824 */ /* 0x000fe200078e0a02 */
[----:B------:R-:W-:Y:S01]  /*1cc0*/  ISETP.GE.AND P2, PT, R118, RZ, PT ;  /* 0x000000ff7600720c */ /* 0x000fe20003f46270 */
[----:B------:R-:W-:Y:S01]  /*1cd0*/  IMAD R124, R2, R9, R124 ;  /* 0x00000009027c7224 */ /* 0x000fe200078e027c */
[----:B------:R-:W-:Y:S01]  /*1ce0*/  IABS R120, R60 ;  /* 0x0000003c00787213 */ /* 0x000fe20000000000 */
[----:B------:R-:W-:Y:S01]  /*1cf0*/  IMAD.HI.U32 R11, R3, R52, RZ ;  /* 0x00000034030b7227 */ /* 0x000fe200078e00ff */
[----:B------:R-:W-:-:S02]  /*1d00*/  IABS R118, R108 ;  /* 0x0000006c00767213 */ /* 0x000fc40000000000 */
[----:B------:R-:W-:Y:S01]  /*1d10*/  IABS R150, R47 ;  /* 0x0000002f00967213 */ /* 0x000fe20000000000 */
[----:B------:R-:W-:Y:S01]  /*1d20*/  @!P4 IMAD.MOV R132, RZ, RZ, -R132 ;  /* 0x000000ffff84c224 */ /* 0x000fe200078e0a84 */
[C---:B------:R-:W-:Y:S01]  /*1d30*/  ISETP.GT.U32.AND P4, PT, R2.reuse, R126, PT ;  /* 0x0000007e0200720c */ /* 0x040fe20003f84070 */
[----:B------:R-:W-:Y:S01]  /*1d40*/  @!P1 IMAD.MOV R44, RZ, RZ, -R44 ;  /* 0x000000ffff2c9224 */ /* 0x000fe200078e0a2c */
[----:B------:R-:W-:Y:S01]  /*1d50*/  ISETP.GT.U32.AND P1, PT, R2, R124, PT ;  /* 0x0000007c0200720c */ /* 0x000fe20003f24070 */
[----:B------:R-:W-:Y:S02]  /*1d60*/  IMAD.MOV R11, RZ, RZ, -R11 ;  /* 0x000000ffff0b7224 */ /* 0x000fe400078e0a0b */
[----:B------:R-:W-:Y:S01]  /*1d70*/  @!P3 IMAD.MOV R46, RZ, RZ, -R46 ;  /* 0x000000ffff2eb224 */ /* 0x000fe200078e0a2e */
[----:B------:R-:W-:Y:S01]  /*1d80*/  ISETP.GE.AND P3, PT, R116, RZ, PT ;  /* 0x000000ff7400720c */ /* 0x000fe20003f66270 */
[----:B------:R-:W-:Y:S01]  /*1d90*/  @!P0 IMAD.MOV R130, RZ, RZ, -R130 ;  /* 0x000000ffff828224 */ /* 0x000fe200078e0a82 */
[C---:B------:R-:W-:Y:S01]  /*1da0*/  ISETP.GT.U32.AND P0, PT, R2.reuse, R50, PT ;  /* 0x000000320200720c */ /* 0x040fe20003f04070 */
[----:B------:R-:W-:Y:S01]  /*1db0*/  IMAD R52, R2, R11, R52 ;  /* 0x0000000b02347224 */ /* 0x000fe200078e0234 */
[----:B------:R-:W-:Y:S01]  /*1dc0*/  IABS R116, R106 ;  /* 0x0000006a00747213 */ /* 0x000fe20000000000 */
[----:B------:R-:W-:Y:S01]  /*1dd0*/  @!P6 IMAD.IADD R48, R48, 0x1, -R2 ;  /* 0x000000013030e824 */ /* 0x000fe200078e0a02 */
[----:B------:R-:W-:Y:S01]  /*1de0*/  ISETP.GE.AND P6, PT, R114, RZ, PT ;  /* 0x000000ff7200720c */ /* 0x000fe20003fc6270 */
[----:B------:R-:W-:Y:S01]  /*1df0*/  IMAD.HI.U32 R9, R3, R122, RZ ;  /* 0x0000007a03097227 */ /* 0x000fe200078e00ff */
[----:B------:R-:W-:-:S03]  /*1e00*/  IABS R114, R102 ;  /* 0x0000006600727213 */ /* 0x000fc60000000000 */
[----:B------:R-:W-:Y:S01]  /*1e10*/  @!P5 IMAD.MOV R128, RZ, RZ, -R128 ;  /* 0x000000ffff80d224 */ /* 0x000fe200078e0a80 */
[----:B------:R-:W-:Y:S01]  /*1e20*/  ISETP.GT.U32.AND P5, PT, R2, R52, PT ;  /* 0x000000340200720c */ /* 0x000fe20003fa4070 */
[--C-:B------:R-:W-:Y:S01]  /*1e30*/  @!P4 IMAD.IADD R126, R126, 0x1, -R2.reuse ;  /* 0x000000017e7ec824 */ /* 0x100fe200078e0a02 */
[----:B------:R-:W-:Y:S01]  /*1e40*/  ISETP.GE.AND P4, PT, R112, RZ, PT ;  /* 0x000000ff7000720c */ /* 0x000fe20003f86270 */
[----:B------:R-:W-:Y:S01]  /*1e50*/  IMAD.MOV R9, RZ, RZ, -R9 ;  /* 0x000000ffff097224 */ /* 0x000fe200078e0a09 */
[----:B------:R-:W-:Y:S01]  /*1e60*/  IABS R112, R100 ;  /* 0x0000006400707213 */ /* 0x000fe20000000000 */
[----:B------:R-:W-:Y:S01]  /*1e70*/  @!P1 IMAD.IADD R124, R124, 0x1, -R2 ;  /* 0x000000017c7c9824 */ /* 0x000fe200078e0a02 */
[----:B------:R-:W-:Y:S01]  /*1e80*/  ISETP.GE.AND P1, PT, R56, RZ, PT ;  /* 0x000000ff3800720c */ /* 0x000fe20003f26270 */
[----:B------:R-:W-:Y:S01]  /*1e90*/  @!P3 IMAD.MOV R126, RZ, RZ, -R126 ;  /* 0x000000ffff7eb224 */ /* 0x000fe200078e0a7e */
[----:B------:R-:W-:Y:S01]  /*1ea0*/  ISETP.GE.AND P3, PT, R54, RZ, PT ;  /* 0x000000ff3600720c */ /* 0x000fe20003f66270 */
[----:B------:R-:W-:Y:S01]  /*1eb0*/  @!P0 IMAD.IADD R50, R50, 0x1, -R2 ;  /* 0x0000000132328824 */ /* 0x000fe200078e0a02 */
[----:B------:R-:W-:Y:S01]  /*1ec0*/  IABS R54, R54 ;  /* 0x0000003600367213 */ /* 0x000fe20000000000 */
[C---:B------:R-:W-:Y:S01]  /*1ed0*/  IMAD R122, R2.reuse, R9, R122 ;  /* 0x00000009027a7224 */ /* 0x040fe200078e027a */
[----:B------:R-:W-:Y:S01]  /*1ee0*/  IABS R56, R58 ;  /* 0x0000003a00387213 */ /* 0x000fe20000000000 */
[----:B------:R-:W-:Y:S01]  /*1ef0*/  @!P2 IMAD.MOV R48, RZ, RZ, -R48 ;  /* 0x000000ffff30a224 */ /* 0x000fe200078e0a30 */
[C---:B------:R-:W-:Y:S01]  /*1f00*/  ISETP.GT.U32.AND P2, PT, R2.reuse, R124, PT ;  /* 0x0000007c0200720c */ /* 0x040fe20003f44070 */
[----:B------:R-:W-:Y:S01]  /*1f10*/  @!P6 IMAD.MOV R50, RZ, RZ, -R50 ;  /* 0x000000ffff32e224 */ /* 0x000fe200078e0a32 */
[----:B------:R-:W-:Y:S01]  /*1f20*/  ISETP.GT.U32.AND P6, PT, R2, R122, PT ;  /* 0x0000007a0200720c */ /* 0x000fe20003fc4070 */
[----:B------:R-:W-:Y:S01]  /*1f30*/  @!P5 IMAD.IADD R52, R52, 0x1, -R2 ;  /* 0x000000013434d824 */ /* 0x000fe200078e0a02 */
[----:B------:R-:W-:Y:S01]  /*1f40*/  ISETP.GE.AND P0, PT, R110, RZ, PT ;  /* 0x000000ff6e00720c */ /* 0x000fe20003f06270 */
[----:B------:R-:W-:Y:S01]  /*1f50*/  IMAD.HI.U32 R9, R3, R54, RZ ;  /* 0x0000003603097227 */ /* 0x000fe200078e00ff */
[----:B------:R-:W-:-:S02]  /*1f60*/  IABS R110, R78 ;  /* 0x0000004e006e7213 */ /* 0x000fc40000000000 */
[----:B------:R-:W-:Y:S01]  /*1f70*/  ISETP.GT.U32.AND P5, PT, R2, R52, PT ;  /* 0x000000340200720c */ /* 0x000fe20003fa4070 */
[----:B------:R-:W-:Y:S02]  /*1f80*/  IMAD.MOV R13, RZ, RZ, -R9 ;  /* 0x000000ffff0d7224 */ /* 0x000fe400078e0a09 */
[----:B------:R-:W-:-:S04]  /*1f90*/  IMAD.HI.U32 R9, R3, R56, RZ ;  /* 0x0000003803097227 */ /* 0x000fc800078e00ff */
[----:B------:R-:W-:Y:S01]  /*1fa0*/  @!P2 IMAD.IADD R124, R124, 0x1, -R2 ;  /* 0x000000017c7ca824 */ /* 0x000fe200078e0a02 */
[----:B------:R-:W-:Y:S01]  /*1fb0*/  ISETP.GE.AND P2, PT, R60, RZ, PT ;  /* 0x000000ff3c00720c */ /* 0x000fe20003f46270 */
[----:B------:R-:W-:Y:S01]  /*1fc0*/  IMAD R54, R2, R13, R54 ;  /* 0x0000000d02367224 */ /* 0x000fe200078e0236 */
[----:B------:R-:W-:Y:S01]  /*1fd0*/  IABS R60, R104 ;  /* 0x00000068003c7213 */ /* 0x000fe20000000000 */
[----:B------:R-:W-:Y:S02]  /*1fe0*/  IMAD.MOV R9, RZ, RZ, -R9 ;  /* 0x000000ffff097224 */ /* 0x000fe400078e0a09 */
[----:B------:R-:W-:-:S04]  /*1ff0*/  IMAD.HI.U32 R11, R3, R120, RZ ;  /* 0x00000078030b7227 */ /* 0x000fc800078e00ff */
[----:B------:R-:W-:Y:S02]  /*2000*/  @!P6 IMAD.IADD R122, R122, 0x1, -R2 ;  /* 0x000000017a7ae824 */ /* 0x000fe400078e0a02 */
[----:B------:R-:W-:Y:S01]  /*2010*/  @!P4 IMAD.MOV R124, RZ, RZ, -R124 ;  /* 0x000000ffff7cc224 */ /* 0x000fe200078e0a7c */
[C---:B------:R-:W-:Y:S01]  /*2020*/  ISETP.GT.U32.AND P4, PT, R2.reuse, R54, PT ;  /* 0x000000360200720c */ /* 0x040fe20003f84070 */
[C---:B------:R-:W-:Y:S01]  /*2030*/  IMAD R56, R2.reuse, R9, R56 ;  /* 0x0000000902387224 */ /* 0x040fe200078e0238 */
[----:B------:R-:W-:Y:S01]  /*2040*/  ISETP.GT.U32.AND P6, PT, R2, R122, PT ;  /* 0x0000007a0200720c */ /* 0x000fe20003fc4070 */
[----:B------:R-:W-:Y:S02]  /*2050*/  IMAD.MOV R11, RZ, RZ, -R11 ;  /* 0x000000ffff0b7224 */ /* 0x000fe400078e0a0b */
[----:B------:R-:W-:-:S04]  /*2060*/  IMAD.HI.U32 R9, R3, R118, RZ ;  /* 0x0000007603097227 */ /* 0x000fc800078e00ff */
[----:B------:R-:W-:Y:S01]  /*2070*/  @!P5 IMAD.IADD R52, R52, 0x1, -R2 ;  /* 0x000000013434d824 */ /* 0x000fe200078e0a02 */
[----:B------:R-:W-:Y:S01]  /*2080*/  ISETP.GE.AND P5, PT, R58, RZ, PT ;  /* 0x000000ff3a00720c */ /* 0x000fe20003fa6270 */
[C---:B------:R-:W-:Y:S01]  /*2090*/  IMAD R120, R2.reuse, R11, R120 ;  /* 0x0000000b02787224 */ /* 0x040fe200078e0278 */
[----:B------:R-:W-:Y:S01]  /*20a0*/  IABS R58, R62 ;  /* 0x0000003e003a7213 */ /* 0x000fe20000000000 */
[----:B------:R-:W-:Y:S02]  /*20b0*/  IMAD.MOV R9, RZ, RZ, -R9 ;  /* 0x000000ffff097224 */ /* 0x000fe400078e0a09 */
[----:B------:R-:W-:Y:S01]  /*20c0*/  @!P0 IMAD.MOV R52, RZ, RZ, -R52 ;  /* 0x000000ffff348224 */ /* 0x000fe200078e0a34 */
[C---:B------:R-:W-:Y:S01]  /*20d0*/  ISETP.GT.U32.AND P0, PT, R2.reuse, R120, PT ;  /* 0x000000780200720c */ /* 0x040fe20003f04070 */
[----:B------:R-:W-:Y:S02]  /*20e0*/  IMAD R118, R2, R9, R118 ;  /* 0x0000000902767224 */ /* 0x000fe400078e0276 */
[----:B------:R-:W-:-:S02]  /*20f0*/  @!P4 IMAD.IADD R54, R54, 0x1, -R2 ;  /* 0x000000013636c824 */ /* 0x000fc400078e0a02 */
[----:B------:R-:W-:Y:S01]  /*2100*/  @!P6 IMAD.IADD R122, R122, 0x1, -R2 ;  /* 0x000000017a7ae824 */ /* 0x000fe200078e0a02 */
[C---:B------:R-:W-:Y:S01]  /*2110*/  ISETP.GT.U32.AND P4, PT, R2.reuse, R118, PT ;  /* 0x000000760200720c */ /* 0x040fe20003f84070 */
[----:B------:R-:W-:Y:S01]  /*2120*/  IMAD.HI.U32 R9, R3, R58, RZ ;  /* 0x0000003a03097227 */ /* 0x000fe200078e00ff */
[----:B------:R-:W-:-:S03]  /*2130*/  ISETP.GT.U32.AND P6, PT, R2, R56, PT ;  /* 0x000000380200720c */ /* 0x000fc60003fc4070 */
[----:B------:R-:W-:Y:S02]  /*2140*/  @!P1 IMAD.MOV R122, RZ, RZ, -R122 ;  /* 0x000000ffff7a9224 */ /* 0x000fe400078e0a7a */
[----:B------:R-:W-:Y:S01]  /*2150*/  @!P0 IMAD.IADD R120, R120, 0x1, -R2 ;  /* 0x0000000178788824 */ /* 0x000fe200078e0a02 */
[C---:B------:R-:W-:Y:S01]  /*2160*/  ISETP.GT.U32.AND P0, PT, R2.reuse, R54, PT ;  /* 0x000000360200720c */ /* 0x040fe20003f04070 */
[----:B------:R-:W-:Y:S02]  /*2170*/  IMAD.MOV R9, RZ, RZ, -R9 ;  /* 0x000000ffff097224 */ /* 0x000fe400078e0a09 */
[----:B------:R-:W-:Y:S01]  /*2180*/  IMAD.HI.U32 R11, R3, R116, RZ ;  /* 0x00000074030b7227 */ /* 0x000fe200078e00ff */
[----:B------:R-:W-:-:S03]  /*2190*/  ISETP.GT.U32.AND P1, PT, R2, R120, PT ;  /* 0x000000780200720c */ /* 0x000fc60003f24070 */
[--C-:B------:R-:W-:Y:S02]  /*21a0*/  @!P4 IMAD.IADD R118, R118, 0x1, -R2.reuse ;  /* 0x000000017676c824 */ /* 0x100fe400078e0a02 */
[----:B------:R-:W-:Y:S02]  /*21b0*/  @!P6 IMAD.IADD R56, R56, 0x1, -R2 ;  /* 0x000000013838e824 */ /* 0x000fe400078e0a02 */
[C---:B------:R-:W-:Y:S01]  /*21c0*/  IMAD R58, R2.reuse, R9, R58 ;  /* 0x00000009023a7224 */ /* 0x040fe200078e023a */
[C---:B------:R-:W-:Y:S01]  /*21d0*/  ISETP.GT.U32.AND P4, PT, R2.reuse, R118, PT ;  /* 0x000000760200720c */ /* 0x040fe20003f84070 */
[----:B------:R-:W-:Y:S01]  /*21e0*/  IMAD.MOV R11, RZ, RZ, -R11 ;  /* 0x000000ffff0b7224 */ /* 0x000fe200078e0a0b */
[----:B------:R-:W-:Y:S01]  /*21f0*/  ISETP.GT.U32.AND P6, PT, R2, R56, PT ;  /* 0x000000380200720c */ /* 0x000fe20003fc4070 */
[----:B------:R-:W-:-:S04]  /*2200*/  IMAD.HI.U32 R9, R3, R60, RZ ;  /* 0x0000003c03097227 */ /* 0x000fc800078e00ff */
[----:B------:R-:W-:Y:S01]  /*2210*/  IMAD R116, R2, R11, R116 ;  /* 0x0000000b02747224 */ /* 0x000fe200078e0274 */
[----:B------:R-:W-:Y:S01]  /*2220*/  IABS R11, R68 ;  /* 0x00000044000b7213 */ /* 0x000fe20000000000 */
[----:B------:R-:W-:Y:S02]  /*2230*/  IMAD.MOV R9, RZ, RZ, -R9 ;  /* 0x000000ffff097224 */ /* 0x000fe400078e0a09 */
[--C-:B------:R-:W-:Y:S01]  /*2240*/  @!P0 IMAD.IADD R54, R54, 0x1, -R2.reuse ;  /* 0x0000000136368824 */ /* 0x100fe200078e0a02 */
[----:B------:R-:W-:Y:S01]  /*2250*/  ISETP.GT.U32.AND P0, PT, R2, R58, PT ;  /* 0x0000003a0200720c */ /* 0x000fe20003f04070 */
[----:B------:R-:W-:Y:S01]  /*2260*/  @!P1 IMAD.IADD R120, R120, 0x1, -R2 ;  /* 0x0000000178789824 */ /* 0x000fe200078e0a02 */
[C---:B------:R-:W-:Y:S01]  /*2270*/  ISETP.GT.U32.AND P1, PT, R2.reuse, R116, PT ;  /* 0x000000740200720c */ /* 0x040fe20003f24070 */
[----:B------:R-:W-:Y:S02]  /*2280*/  IMAD R60, R2, R9, R60 ;  /* 0x00000009023c7224 */ /* 0x000fe400078e023c */
[----:B------:R-:W-:-:S02]  /*2290*/  @!P4 IMAD.IADD R118, R118, 0x1, -R2 ;  /* 0x000000017676c824 */ /* 0x000fc400078e0a02 */
[--C-:B------:R-:W-:Y:S01]  /*22a0*/  @!P6 IMAD.IADD R56, R56, 0x1, -R2.reuse ;  /* 0x000000013838e824 */ /* 0x100fe200078e0a02 */
[----:B------:R-:W-:Y:S01]  /*22b0*/  ISETP.GT.U32.AND P4, PT, R2, R60, PT ;  /* 0x0000003c0200720c */ /* 0x000fe20003f84070 */
[----:B------:R-:W-:Y:S01]  /*22c0*/  IMAD.HI.U32 R9, R3, R114, RZ ;  /* 0x0000007203097227 */ /* 0x000fe200078e00ff */
[----:B------:R-:W-:Y:S02]  /*22d0*/  ISETP.GE.AND P6, PT, R108, RZ, PT ;  /* 0x000000ff6c00720c */ /* 0x000fe40003fc6270 */
[----:B------:R-:W-:Y:S01]  /*22e0*/  IABS R108, R72 ;  /* 0x00000048006c7213 */ /* 0x000fe20000000000 */
[--C-:B------:R-:W-:Y:S01]  /*22f0*/  @!P0 IMAD.IADD R58, R58, 0x1, -R2.reuse ;  /* 0x000000013a3a8824 */ /* 0x100fe200078e0a02 */
[----:B------:R-:W-:Y:S01]  /*2300*/  ISETP.GE.AND P0, PT, R62, RZ, PT ;  /* 0x000000ff3e00720c */ /* 0x000fe20003f06270 */
[----:B------:R-:W-:Y:S02]  /*2310*/  IMAD.MOV R9, RZ, RZ, -R9 ;  /* 0x000000ffff097224 */ /* 0x000fe400078e0a09 */
[----:B------:R-:W-:Y:S01]  /*2320*/  @!P1 IMAD.IADD R116, R116, 0x1, -R2 ;  /* 0x0000000174749824 */ /* 0x000fe200078e0a02 */
[----:B------:R-:W-:Y:S01]  /*2330*/  ISETP.GE.AND P1, PT, R106, RZ, PT ;  /* 0x000000ff6a00720c */ /* 0x000fe20003f26270 */
[----:B------:R-:W-:Y:S01]  /*2340*/  IMAD.MOV.U32 R62, RZ, RZ, R11 ;  /* 0x000000ffff3e7224 */ /* 0x000fe200078e000b */
[----:B------:R-:W-:Y:S01]  /*2350*/  IABS R106, R149 ;  /* 0x00000095006a7213 */ /* 0x000fe20000000000 */
[----:B------:R-:W-:-:S02]  /*2360*/  IMAD R114, R2, R9, R114 ;  /* 0x0000000902727224 */ /* 0x000fc400078e0272 */
[----:B------:R-:W-:Y:S01]  /*2370*/  @!P4 IMAD.IADD R60, R60, 0x1, -R2 ;  /* 0x000000013c3cc824 */ /* 0x000fe200078e0a02 */
[----:B------:R-:W-:Y:S01]  /*2380*/  ISETP.GT.U32.AND P4, PT, R2, R116, PT ;  /* 0x000000740200720c */ /* 0x000fe20003f84070 */
[----:B------:R-:W-:-:S04]  /*2390*/  IMAD.HI.U32 R9, R3, R62, RZ ;  /* 0x0000003e03097227 */ /* 0x000fc800078e00ff */
[----:B------:R-:W-:Y:S01]  /*23a0*/  @!P6 IMAD.MOV R118, RZ, RZ, -R118 ;  /* 0x000000ffff76e224 */ /* 0x000fe200078e0a76 */
[----:B------:R-:W-:Y:S01]  /*23b0*/  ISETP.GT.U32.AND P6, PT, R2, R114, PT ;  /* 0x000000720200720c */ /* 0x000fe20003fc4070 */
[----:B------:R-:W-:-:S04]  /*23c0*/  IMAD.HI.U32 R11, R3, R112, RZ ;  /* 0x00000070030b7227 */ /* 0x000fc800078e00ff */
[----:B------:R-:W-:Y:S02]  /*23d0*/  IMAD.MOV R9, RZ, RZ, -R9 ;  /* 0x000000ffff097224 */ /* 0x000fe400078e0a09 */
[----:B------:R-:W-:Y:S02]  /*23e0*/  IMAD.MOV R11, RZ, RZ, -R11 ;  /* 0x000000ffff0b7224 */ /* 0x000fe400078e0a0b */
[C---:B------:R-:W-:Y:S01]  /*23f0*/  IMAD R62, R2.reuse, R9, R62 ;  /* 0x00000009023e7224 */ /* 0x040fe200078e023e */
[----:B------:R-:W-:Y:S01]  /*2400*/  IABS R9, R70 ;  /* 0x0000004600097213 */ /* 0x000fe20000000000 */
[----:B------:R-:W-:Y:S02]  /*2410*/  IMAD R112, R2, R11, R112 ;  /* 0x0000000b02707224 */ /* 0x000fe400078e0270 */
[--C-:B------:R-:W-:Y:S01]  /*2420*/  @!P4 IMAD.IADD R116, R116, 0x1, -R2.reuse ;  /* 0x000000017474c824 */ /* 0x100fe200078e0a02 */
[----:B------:R-:W-:Y:S01]  /*2430*/  ISETP.GT.U32.AND P4, PT, R2, R62, PT ;  /* 0x0000003e0200720c */ /* 0x000fe20003f84070 */
[----:B------:R-:W-:Y:S01]  /*2440*/  @!P6 IMAD.IADD R114, R114, 0x1, -R2 ;  /* 0x000000017272e824 */ /* 0x000fe200078e0a02 */
[C---:B------:R-:W-:Y:S01]  /*2450*/  ISETP.GT.U32.AND P6, PT, R2.reuse, R112, PT ;  /* 0x000000700200720c */ /* 0x040fe20003fc4070 */
[----:B------:R-:W-:Y:S01]  /*2460*/  @!P2 IMAD.MOV R120, RZ, RZ, -R120 ;  /* 0x000000ffff78a224 */ /* 0x000fe200078e0a78 */
[----:B------:R-:W-:Y:S01]  /*2470*/  ISETP.GT.U32.AND P2, PT, R2, R60, PT ;  /* 0x0000003c0200720c */ /* 0x000fe20003f44070 */
[----:B------:R-:W-:-:S04]  /*2480*/  IMAD.HI.U32 R11, R3, R110, RZ ;  /* 0x0000006e030b7227 */ /* 0x000fc800078e00ff */
[----:B------:R-:W-:Y:S02]  /*2490*/  IMAD.MOV R11, RZ, RZ, -R11 ;  /* 0x000000ffff0b7224 */ /* 0x000fe400078e0a0b */
[----:B------:R-:W-:Y:S01]  /*24a0*/  @!P5 IMAD.MOV R56, RZ, RZ, -R56 ;  /* 0x000000ffff38d224 */ /* 0x000fe200078e0a38 */
[----:B------:R-:W-:Y:S01]  /*24b0*/  ISETP.GE.AND P5, PT, R104, RZ, PT ;  /* 0x000000ff6800720c */ /* 0x000fe20003fa6270 */
[--C-:B------:R-:W-:Y:S01]  /*24c0*/  @!P4 IMAD.IADD R62, R62, 0x1, -R2.reuse ;  /* 0x000000013e3ec824 */ /* 0x100fe200078e0a02 */
[----:B------:R-:W-:Y:S01]  /*24d0*/  ISETP.GT.U32.AND P4, PT, R2, R114, PT ;  /* 0x000000720200720c */ /* 0x000fe20003f84070 */
[--C-:B------:R-:W-:Y:S01]  /*24e0*/  @!P6 IMAD.IADD R112, R112, 0x1, -R2.reuse ;  /* 0x000000017070e824 */ /* 0x100fe200078e0a02 */
[----:B------:R-:W-:Y:S01]  /*24f0*/  IABS R104, R148 ;  /* 0x0000009400687213 */ /* 0x000fe20000000000 */
[----:B------:R-:W-:Y:S01]  /*2500*/  @!P2 IMAD.IADD R60, R60, 0x1, -R2 ;  /* 0x000000013c3ca824 */ /* 0x000fe200078e0a02 */
[C---:B------:R-:W-:Y:S01]  /*2510*/  ISETP.GT.U32.AND P6, PT, R2.reuse, R62, PT ;  /* 0x0000003e0200720c */ /* 0x040fe20003fc4070 */
[----:B------:R-:W-:Y:S01]  /*2520*/  IMAD R110, R2, R11, R110 ;  /* 0x0000000b026e7224 */ /* 0x000fe200078e026e */
[----:B------:R-:W-:Y:S01]  /*2530*/  ISETP.GE.AND P2, PT, R68, RZ, PT ;  /* 0x000000ff4400720c */ /* 0x000fe20003f46270 */
[----:B------:R-:W-:-:S02]  /*2540*/  IMAD.MOV.U32 R68, RZ, RZ, R9 ;  /* 0x000000ffff447224 */ /* 0x000fc400078e0009 */
[----:B------:R-:W-:Y:S01]  /*2550*/  @!P1 IMAD.MOV R116, RZ, RZ, -R116 ;  /* 0x000000ffff749224 */ /* 0x000fe200078e0a74 */
[----:B------:R-:W-:Y:S01]  /*2560*/  ISETP.GT.U32.AND P1, PT, R2, R112, PT ;  /* 0x000000700200720c */ /* 0x000fe20003f24070 */
[----:B------:R-:W-:-:S04]  /*2570*/  IMAD.HI.U32 R9, R3, R68, RZ ;  /* 0x0000004403097227 */ /* 0x000fc800078e00ff */
[----:B------:R-:W-:Y:S02]  /*2580*/  IMAD.MOV R9, RZ, RZ, -R9 ;  /* 0x000000ffff097224 */ /* 0x000fe400078e0a09 */
[----:B------:R-:W-:Y:S01]  /*2590*/  @!P6 IMAD.IADD R62, R62, 0x1, -R2 ;  /* 0x000000013e3ee824 */ /* 0x000fe200078e0a02 */
[C---:B------:R-:W-:Y:S01]  /*25a0*/  ISETP.GT.U32.AND P6, PT, R2.reuse, R110, PT ;  /* 0x0000006e0200720c */ /* 0x040fe20003fc4070 */
[----:B------:R-:W-:Y:S02]  /*25b0*/  IMAD R68, R2, R9, R68 ;  /* 0x0000000902447224 */ /* 0x000fe400078e0244 */
[----:B------:R-:W-:-:S04]  /*25c0*/  IMAD.HI.U32 R9, R3, R12, RZ ;  /* 0x0000000c03097227 */ /* 0x000fc800078e00ff */
[----:B------:R-:W-:Y:S02]  /*25d0*/  IMAD.MOV R9, RZ, RZ, -R9 ;  /* 0x000000ffff097224 */ /* 0x000fe400078e0a09 */
[----:B------:R-:W-:Y:S01]  /*25e0*/  @!P4 IMAD.IADD R114, R114, 0x1, -R2 ;  /* 0x000000017272c824 */ /* 0x000fe200078e0a02 */
[----:B------:R-:W-:Y:S01]  /*25f0*/  ISETP.GT.U32.AND P4, PT, R2, R68, PT ;  /* 0x000000440200720c */ /* 0x000fe20003f84070 */
[----:B------:R-:W-:Y:S01]  /*2600*/  @!P5 IMAD.MOV R60, RZ, RZ, -R60 ;  /* 0x000000ffff3cd224 */ /* 0x000fe200078e0a3c */
[----:B------:R-:W-:Y:S01]  /*2610*/  ISETP.GE.AND P5, PT, R70, RZ, PT ;  /* 0x000000ff4600720c */ /* 0x000fe20003fa6270 */
[----:B------:R-:W-:Y:S02]  /*2620*/  @!P6 IMAD.IADD R110, R110, 0x1, -R2 ;  /* 0x000000016e6ee824 */ /* 0x000fe400078e0a02 */
[C---:B------:R-:W-:Y:S01]  /*2630*/  IMAD R70, R2.reuse, R9, R12 ;  /* 0x0000000902467224 */ /* 0x040fe200078e020c */
[----:B------:R-:W-:Y:S01]  /*2640*/  IABS R12, R76 ;  /* 0x0000004c000c7213 */ /* 0x000fe20000000000 */
[----:B------:R-:W-:Y:S01]  /*2650*/  IMAD.HI.U32 R9, R3, R108, RZ ;  /* 0x0000006c03097227 */ /* 0x000fe200078e00ff */
[----:B------:R-:W-:-:S03]  /*2660*/  ISETP.GT.U32.AND P6, PT, R2, R110, PT ;  /* 0x0000006e0200720c */ /* 0x000fc60003fc4070 */
[----:B------:R-:W-:Y:S01]  /*2670*/  @!P1 IMAD.IADD R112, R112, 0x1, -R2 ;  /* 0x0000000170709824 */ /* 0x000fe200078e0a02 */
[----:B------:R-:W-:Y:S01]  /*2680*/  ISETP.GT.U32.AND P1, PT, R2, R70, PT ;  /* 0x000000460200720c */ /* 0x000fe20003f24070 */
[----:B------:R-:W-:Y:S02]  /*2690*/  IMAD.MOV R11, RZ, RZ, -R9 ;  /* 0x000000ffff0b7224 */ /* 0x000fe400078e0a09 */
[----:B------:R-:W-:-:S04]  /*26a0*/  IMAD.HI.U32 R9, R3, R12, RZ ;  /* 0x0000000c03097227 */ /* 0x000fc800078e00ff */
[----:B------:R-:W-:Y:S02]  /*26b0*/  IMAD R108, R2, R11, R108 ;  /* 0x0000000b026c7224 */ /* 0x000fe400078e026c */
[--C-:B------:R-:W-:Y:S02]  /*26c0*/  @!P4 IMAD.IADD R68, R68, 0x1, -R2.reuse ;  /* 0x000000014444c824 */ /* 0x100fe400078e0a02 */
[----:B------:R-:W-:Y:S01]  /*26d0*/  @!P6 IMAD.IADD R110, R110, 0x1, -R2 ;  /* 0x000000016e6ee824 */ /* 0x000fe200078e0a02 */
[C---:B------:R-:W-:Y:S01]  /*26e0*/  ISETP.GT.U32.AND P6, PT, R2.reuse, R108, PT ;  /* 0x0000006c0200720c */ /* 0x040fe20003fc4070 */
[----:B------:R-:W-:Y:S01]  /*26f0*/  IMAD.MOV R13, RZ, RZ, -R9 ;  /* 0x000000ffff0d7224 */ /* 0x000fe200078e0a09 */
[----:B------:R-:W-:Y:S01]  /*2700*/  ISETP.GT.U32.AND P4, PT, R2, R68, PT ;  /* 0x000000440200720c */ /* 0x000fe20003f84070 */
[----:B------:R-:W-:-:S04]  /*2710*/  IMAD.HI.U32 R9, R3, R106, RZ ;  /* 0x0000006a03097227 */ /* 0x000fc800078e00ff */
[----:B------:R-:W-:Y:S02]  /*2720*/  @!P1 IMAD.IADD R70, R70, 0x1, -R2 ;  /* 0x0000000146469824 */ /* 0x000fe400078e0a02 */
[----:B------:R-:W-:Y:S02]  /*2730*/  IMAD.MOV R9, RZ, RZ, -R9 ;  /* 0x000000ffff097224 */ /* 0x000fe400078e0a09 */
[----:B------:R-:W-:Y:S01]  /*2740*/  @!P3 IMAD.MOV R54, RZ, RZ, -R54 ;  /* 0x000000ffff36b224 */ /* 0x000fe200078e0a36 */
[C---:B------:R-:W-:Y:S01]  /*2750*/  ISETP.GT.U32.AND P1, PT, R2.reuse, R70, PT ;  /* 0x000000460200720c */ /* 0x040fe20003f24070 */
[C---:B------:R-:W-:Y:S01]  /*2760*/  IMAD R106, R2.reuse, R9, R106 ;  /* 0x00000009026a7224 */ /* 0x040fe200078e026a */
[----:B------:R-:W-:Y:S01]  /*2770*/  ISETP.GT.U32.AND P3, PT, R2, R58, PT ;  /* 0x0000003a0200720c */ /* 0x000fe20003f64070 */
[--C-:B------:R-:W-:Y:S02]  /*2780*/  @!P6 IMAD.IADD R108, R108, 0x1, -R2.reuse ;  /* 0x000000016c6ce824 */ /* 0x100fe400078e0a02 */
[----:B------:R-:W-:Y:S01]  /*2790*/  @!P4 IMAD.IADD R68, R68, 0x1, -R2 ;  /* 0x000000014444c824 */ /* 0x000fe200078e0a02 */
[----:B------:R-:W-:Y:S01]  /*27a0*/  ISETP.GT.U32.AND P6, PT, R2, R106, PT ;  /* 0x0000006a0200720c */ /* 0x000fe20003fc4070 */
[----:B------:R-:W-:Y:S01]  /*27b0*/  IMAD.HI.U32 R9, R3, R104, RZ ;  /* 0x0000006803097227 */ /* 0x000fe200078e00ff */
[----:B------:R-:W-:-:S03]  /*27c0*/  ISETP.GE.AND P4, PT, R72, RZ, PT ;  /* 0x000000ff4800720c */ /* 0x000fc60003f86270 */
[----:B------:R-:W-:Y:S01]  /*27d0*/  @!P2 IMAD.MOV R62, RZ, RZ, -R62 ;  /* 0x000000ffff3ea224 */ /* 0x000fe200078e0a3e */
[----:B------:R-:W-:Y:S01]  /*27e0*/  ISETP.GE.AND P2, PT, R74, RZ, PT ;  /* 0x000000ff4a00720c */ /* 0x000fe20003f46270 */
[----:B------:R-:W-:Y:S01]  /*27f0*/  IMAD R72, R2, R13, R12 ;  /* 0x0000000d02487224 */ /* 0x000fe200078e020c */
[----:B------:R-:W-:Y:S01]  /*2800*/  IABS R74, R80 ;  /* 0x00000050004a7213 */ /* 0x000fe20000000000 */
[----:B------:R-:W-:Y:S01]  /*2810*/  IMAD.MOV R9, RZ, RZ, -R9 ;  /* 0x000000ffff097224 */ /* 0x000fe200078e0a09 */
[----:B------:R-:W-:Y:S01]  /*2820*/  IABS R13, R98 ;  /* 0x00000062000d7213 */ /* 0x000fe20000000000 */
[--C-:B------:R-:W-:Y:S01]  /*2830*/  @!P1 IMAD.IADD R70, R70, 0x1, -R2.reuse ;  /* 0x0000000146469824 */ /* 0x100fe200078e0a02 */
[----:B------:R-:W-:Y:S01]  /*2840*/  ISETP.GT.U32.AND P1, PT, R2, R72, PT ;  /* 0x000000480200720c */ /* 0x000fe20003f24070 */
[----:B------:R-:W-:Y:S01]  /*2850*/  @!P3 IMAD.IADD R58, R58, 0x1, -R2 ;  /* 0x000000013a3ab824 */ /* 0x000fe200078e0a02 */
[----:B------:R-:W-:Y:S01]  /*2860*/  ISETP.GE.AND P3, PT, R102, RZ, PT ;  /* 0x000000ff6600720c */ /* 0x000fe20003f66270 */
[----:B------:R-:W-:Y:S01]  /*2870*/  IMAD.HI.U32 R11, R3, R74, RZ ;  /* 0x0000004a030b7227 */ /* 0x000fe200078e00ff */
[----:B------:R-:W-:-:S03]  /*2880*/  IABS R102, R147 ;  /* 0x0000009300667213 */ /* 0x000fc60000000000 */
[----:B------:R-:W-:Y:S02]  /*2890*/  IMAD R104, R2, R9, R104 ;  /* 0x0000000902687224 */ /* 0x000fe400078e0268 */
[----:B------:R-:W-:Y:S01]  /*28a0*/  @!P0 IMAD.MOV R58, RZ, RZ, -R58 ;  /* 0x000000ffff3a8224 */ /* 0x000fe200078e0a3a */
[----:B------:R-:W-:Y:S01]  /*28b0*/  ISETP.GE.AND P0, PT, R100, RZ, PT ;  /* 0x000000ff6400720c */ /* 0x000fe20003f06270 */
[----:B------:R-:W-:Y:S01]  /*28c0*/  IMAD.MOV R11, RZ, RZ, -R11 ;  /* 0x000000ffff0b7224 */ /* 0x000fe200078e0a0b */
[----:B------:R-:W-:Y:S01]  /*28d0*/  IABS R100, R94 ;  /* 0x0000005e00647213 */ /* 0x000fe20000000000 */
[----:B------:R-:W-:Y:S01]  /*28e0*/  @!P6 IMAD.IADD R106, R106, 0x1, -R2 ;  /* 0x000000016a6ae824 */ /* 0x000fe200078e0a02 */
[C---:B------:R-:W-:Y:S01]  /*28f0*/  ISETP.GT.U32.AND P6, PT, R2.reuse, R104, PT ;  /* 0x000000680200720c */ /* 0x040fe20003fc4070 */
[----:B------:R-:W-:Y:S02]  /*2900*/  IMAD R74, R2, R11, R74 ;  /* 0x0000000b024a7224 */ /* 0x000fe400078e024a */
[----:B------:R-:W-:-:S02]  /*2910*/  @!P1 IMAD.IADD R72, R72, 0x1, -R2 ;  /* 0x0000000148489824 */ /* 0x000fc400078e0a02 */
[----:B------:R-:W-:Y:S01]  /*2920*/  @!P3 IMAD.MOV R114, RZ, RZ, -R114 ;  /* 0x000000ffff72b224 */ /* 0x000fe200078e0a72 */
[----:B------:R-:W-:Y:S01]  /*2930*/  ISETP.GT.U32.AND P1, PT, R2, R74, PT ;  /* 0x0000004a0200720c */ /* 0x000fe20003f24070 */
[----:B------:R-:W-:Y:S01]  /*2940*/  IMAD.HI.U32 R9, R3, R13, RZ ;  /* 0x0000000d03097227 */ /* 0x000fe200078e00ff */
[----:B------:R-:W-:Y:S02]  /*2950*/  ISETP.GE.AND P3, PT, R78, RZ, PT ;  /* 0x000000ff4e00720c */ /* 0x000fe40003f66270 */
[----:B------:R-:W-:Y:S01]  /*2960*/  IABS R78, R82 ;  /* 0x00000052004e7213 */ /* 0x000fe20000000000 */
[----:B------:R-:W-:Y:S01]  /*2970*/  @!P0 IMAD.MOV R112, RZ, RZ, -R112 ;  /* 0x000000ffff708224 */ /* 0x000fe200078e0a70 */
[----:B------:R-:W-:Y:S01]  /*2980*/  ISETP.GT.U32.AND P0, PT, R2, R108, PT ;  /* 0x0000006c0200720c */ /* 0x000fe20003f04070 */
[----:B------:R-:W-:Y:S02]  /*2990*/  @!P6 IMAD.IADD R104, R104, 0x1, -R2 ;  /* 0x000000016868e824 */ /* 0x000fe400078e0a02 */
[----:B------:R-:W-:-:S02]  /*29a0*/  IMAD.MOV R14, RZ, RZ, -R9 ;  /* 0x000000ffff0e7224 */ /* 0x000fc400078e0a09 */
[----:B------:R-:W-:Y:S01]  /*29b0*/  IMAD.HI.U32 R9, R3, R100, RZ ;  /* 0x0000006403097227 */ /* 0x000fe200078e00ff */
[----:B------:R-:W-:-:S03]  /*29c0*/  ISETP.GT.U32.AND P6, PT, R2, R104, PT ;  /* 0x000000680200720c */ /* 0x000fc60003fc4070 */
[----:B------:R-:W-:Y:S01]  /*29d0*/  @!P1 IMAD.IADD R74, R74, 0x1, -R2 ;  /* 0x000000014a4a9824 */ /* 0x000fe200078e0a02 */
[----:B------:R-:W-:Y:S01]  /*29e0*/  ISETP.GE.AND P1, PT, R76, RZ, PT ;  /* 0x000000ff4c00720c */ /* 0x000fe20003f26270 */
[----:B------:R-:W-:Y:S01]  /*29f0*/  @!P5 IMAD.MOV R68, RZ, RZ, -R68 ;  /* 0x000000ffff44d224 */ /* 0x000fe200078e0a44 */
[----:B------:R-:W-:Y:S01]  /*2a00*/  ISETP.GT.U32.AND P5, PT, R2, R72, PT ;  /* 0x000000480200720c */ /* 0x000fe20003fa4070 */
[----:B------:R-:W-:-:S04]  /*2a10*/  IMAD.HI.U32 R11, R3, R102, RZ ;  /* 0x00000066030b7227 */ /* 0x000fc800078e00ff */
[C---:B------:R-:W-:Y:S01]  /*2a20*/  IMAD R76, R2.reuse, R14, R13 ;  /* 0x0000000e024c7224 */ /* 0x040fe200078e020d */
[----:B------:R-:W-:Y:S01]  /*2a30*/  IABS R13, R146 ;  /* 0x00000092000d7213 */ /* 0x000fe20000000000 */
[----:B------:R-:W-:Y:S01]  /*2a40*/  IMAD.MOV R9, RZ, RZ, -R9 ;  /* 0x000000ffff097224 */ /* 0x000fe200078e0a09 */
[----:B------:R-:W-:Y:S01]  /*2a50*/  IABS R14, R85 ;  /* 0x00000055000e7213 */ /* 0x000fe20000000000 */
[----:B------:R-:W-:Y:S01]  /*2a60*/  @!P3 IMAD.MOV R110, RZ, RZ, -R110 ;  /* 0x000000ffff6eb224 */ /* 0x000fe200078e0a6e */
[----:B------:R-:W-:Y:S01]  /*2a70*/  ISETP.GT.U32.AND P3, PT, R2, R106, PT ;  /* 0x0000006a0200720c */ /* 0x000fe20003f64070 */
[----:B------:R-:W-:-:S04]  /*2a80*/  IMAD.HI.U32 R12, R3, R78, RZ ;  /* 0x0000004e030c7227 */ /* 0x000fc800078e00ff */
[----:B------:R-:W-:Y:S02]  /*2a90*/  IMAD.MOV R11, RZ, RZ, -R11 ;  /* 0x000000ffff0b7224 */ /* 0x000fe400078e0a0b */
[----:B------:R-:W-:Y:S02]  /*2aa0*/  IMAD R100, R2, R9, R100 ;  /* 0x0000000902647224 */ /* 0x000fe400078e0264 */
[----:B------:R-:W-:Y:S01]  /*2ab0*/  @!P0 IMAD.IADD R108, R108, 0x1, -R2 ;  /* 0x000000016c6c8824 */ /* 0x000fe200078e0a02 */
[C---:B------:R-:W-:Y:S01]  /*2ac0*/  ISETP.GT.U32.AND P0, PT, R2.reuse, R76, PT ;  /* 0x0000004c0200720c */ /* 0x040fe20003f04070 */
[----:B------:R-:W-:Y:S01]  /*2ad0*/  IMAD.MOV R15, RZ, RZ, -R12 ;  /* 0x000000ffff0f7224 */ /* 0x000fe200078e0a0c */
[----:B------:R-:W-:Y:S01]  /*2ae0*/  IABS R12, R96 ;  /* 0x00000060000c7213 */ /* 0x000fe20000000000 */
[----:B------:R-:W-:Y:S02]  /*2af0*/  IMAD R102, R2, R11, R102 ;  /* 0x0000000b02667224 */ /* 0x000fe400078e0266 */
[----:B------:R-:W-:Y:S01]  /*2b00*/  @!P6 IMAD.IADD R104, R104, 0x1, -R2 ;  /* 0x000000016868e824 */ /* 0x000fe200078e0a02 */
[C---:B------:R-:W-:Y:S01]  /*2b10*/  ISETP.GT.U32.AND P6, PT, R2.reuse, R100, PT ;  /* 0x000000640200720c */ /* 0x040fe20003fc4070 */
[----:B------:R-:W-:-:S02]  /*2b20*/  IMAD R78, R2, R15, R78 ;  /* 0x0000000f024e7224 */ /* 0x000fc400078e024e */
[--C-:B------:R-:W-:Y:S01]  /*2b30*/  @!P5 IMAD.IADD R72, R72, 0x1, -R2.reuse ;  /* 0x000000014848d824 */ /* 0x100fe200078e0a02 */
[----:B------:R-:W-:Y:S01]  /*2b40*/  ISETP.GT.U32.AND P5, PT, R2, R102, PT ;  /* 0x000000660200720c */ /* 0x000fe20003fa4070 */
[--C-:B------:R-:W-:Y:S01]  /*2b50*/  @!P3 IMAD.IADD R106, R106, 0x1, -R2.reuse ;  /* 0x000000016a6ab824 */ /* 0x100fe200078e0a02 */
[----:B------:R-:W-:Y:S01]  /*2b60*/  ISETP.GT.U32.AND P3, PT, R2, R78, PT ;  /* 0x0000004e0200720c */ /* 0x000fe20003f64070 */
[----:B------:R-:W-:Y:S01]  /*2b70*/  @!P0 IMAD.IADD R76, R76, 0x1, -R2 ;  /* 0x000000014c4c8824 */ /* 0x000fe200078e0a02 */
[----:B------:R-:W-:Y:S01]  /*2b80*/  ISETP.GE.AND P0, PT, R80, RZ, PT ;  /* 0x000000ff5000720c */ /* 0x000fe20003f06270 */
[----:B------:R-:W-:Y:S01]  /*2b90*/  @!P2 IMAD.MOV R70, RZ, RZ, -R70 ;  /* 0x000000ffff46a224 */ /* 0x000fe200078e0a46 */
[----:B------:R-:W-:Y:S01]  /*2ba0*/  ISETP.GT.U32.AND P2, PT, R2, R74, PT ;  /* 0x0000004a0200720c */ /* 0x000fe20003f44070 */
[----:B------:R-:W-:-:S04]  /*2bb0*/  IMAD.HI.U32 R11, R3, R13, RZ ;  /* 0x0000000d030b7227 */ /* 0x000fc800078e00ff */
[--C-:B------:R-:W-:Y:S01]  /*2bc0*/  @!P6 IMAD.IADD R100, R100, 0x1, -R2.reuse ;  /* 0x000000016464e824 */ /* 0x100fe200078e0a02 */
[----:B------:R-:W-:Y:S01]  /*2bd0*/  ISETP.GT.U32.AND P6, PT, R2, R76, PT ;  /* 0x0000004c0200720c */ /* 0x000fe20003fc4070 */
[----:B------:R-:W-:Y:S01]  /*2be0*/  @!P5 IMAD.IADD R102, R102, 0x1, -R2 ;  /* 0x000000016666d824 */ /* 0x000fe200078e0a02 */
[----:B------:R-:W-:Y:S01]  /*2bf0*/  ISETP.GE.AND P5, PT, R148, RZ, PT ;  /* 0x000000ff9400720c */ /* 0x000fe20003fa6270 */
[----:B------:R-:W-:Y:S01]  /*2c00*/  IMAD.MOV R11, RZ, RZ, -R11 ;  /* 0x000000ffff0b7224 */ /* 0x000fe200078e0a0b */
[----:B------:R-:W-:Y:S01]  /*2c10*/  IABS R148, R23 ;  /* 0x0000001700947213 */ /* 0x000fe20000000000 */
[----:B------:R-:W-:-:S04]  /*2c20*/  IMAD.HI.U32 R9, R3, R12, RZ ;  /* 0x0000000c03097227 */ /* 0x000fc800078e00ff */
[----:B------:R-:W-:Y:S01]  /*2c30*/  @!P3 IMAD.IADD R78, R78, 0x1, -R2 ;  /* 0x000000014e4eb824 */ /* 0x000fe200078e0a02 */
[----:B------:R-:W-:Y:S01]  /*2c40*/  ISETP.GE.AND P3, PT, R98, RZ, PT ;  /* 0x000000ff6200720c */ /* 0x000fe20003f66270 */
[----:B------:R-:W-:Y:S01]  /*2c50*/  @!P1 IMAD.MOV R72, RZ, RZ, -R72 ;  /* 0x000000ffff489224 */ /* 0x000fe200078e0a48 */
[C---:B------:R-:W-:Y:S01]  /*2c60*/  ISETP.GT.U32.AND P1, PT, R2.reuse, R102, PT ;  /* 0x000000660200720c */ /* 0x040fe20003f24070 */
[----:B------:R-:W-:Y:S01]  /*2c70*/  @!P4 IMAD.MOV R108, RZ, RZ, -R108 ;  /* 0x000000ffff6cc224 */ /* 0x000fe200078e0a6c */
[C---:B------:R-:W-:Y:S01]  /*2c80*/  ISETP.GT.U32.AND P4, PT, R2.reuse, R100, PT ;  /* 0x000000640200720c */ /* 0x040fe20003f84070 */
        /* <DEDUP_REMOVED lines=10> */
[----:B------:R-:W-:-:S04]  /*2d30*/  IMAD.HI.U32 R9, R3, R11, RZ ;  /* 0x0000000b03097227 */ /* 0x000fc800078e00ff */
[----:B------:R-:W-:Y:S01]  /*2d40*/  @!P0 IMAD.MOV R74, RZ, RZ, -R74 ;  /* 0x000000ffff4a8224 */ /* 0x000fe200078e0a4a */
[----:B------:R-:W-:Y:S01]  /*2d50*/  ISETP.GT.U32.AND P0, PT, R2, R80, PT ;  /* 0x000000500200720c */ /* 0x000fe20003f04070 */
[----:B------:R-:W-:Y:S02]  /*2d60*/  IMAD.MOV R9, RZ, RZ, -R9 ;  /* 0x000000ffff097224 */ /* 0x000fe400078e0a09 */
[----:B------:R-:W-:Y:S01]  /*2d70*/  @!P1 IMAD.IADD R102, R102, 0x1, -R2 ;  /* 0x0000000166669824 */ /* 0x000fe200078e0a02 */
[----:B------:R-:W-:Y:S01]  /*2d80*/  ISETP.GE.AND P1, PT, R82, RZ, PT ;  /* 0x000000ff5200720c */ /* 0x000fe20003f26270 */
[----:B------:R-:W-:Y:S01]  /*2d90*/  @!P5 IMAD.MOV R104, RZ, RZ, -R104 ;  /* 0x000000ffff68d224 */ /* 0x000fe200078e0a68 */
[----:B------:R-:W-:Y:S01]  /*2da0*/  ISETP.GE.AND P5, PT, R147, RZ, PT ;  /* 0x000000ff9300720c */ /* 0x000fe20003fa6270 */
[--C-:B------:R-:W-:Y:S01]  /*2db0*/  @!P4 IMAD.IADD R100, R100, 0x1, -R2.reuse ;  /* 0x000000016464c824 */ /* 0x100fe200078e0a02 */
[----:B------:R-:W-:Y:S01]  /*2dc0*/  ISETP.GE.AND P4, PT, R96, RZ, PT ;  /* 0x000000ff6000720c */ /* 0x000fe20003f86270 */
[----:B------:R-:W-:Y:S01]  /*2dd0*/  IMAD R82, R2, R9, R11 ;  /* 0x0000000902527224 */ /* 0x000fe200078e020b */
[----:B------:R-:W-:Y:S01]  /*2de0*/  IABS R96, R88 ;  /* 0x0000005800607213 */ /* 0x000fe20000000000 */
[--C-:B------:R-:W-:Y:S01]  /*2df0*/  @!P6 IMAD.IADD R98, R98, 0x1, -R2.reuse ;  /* 0x000000016262e824 */ /* 0x100fe200078e0a02 */
[----:B------:R-:W-:Y:S01]  /*2e00*/  IABS R11, R86 ;  /* 0x00000056000b7213 */ /* 0x000fe20000000000 */
[----:B------:R-:W-:Y:S01]  /*2e10*/  @!P0 IMAD.IADD R80, R80, 0x1, -R2 ;  /* 0x0000000150508824 */ /* 0x000fe200078e0a02 */
[----:B------:R-:W-:Y:S01]  /*2e20*/  ISETP.GT.U32.AND P6, PT, R2, R82, PT ;  /* 0x000000520200720c */ /* 0x000fe20003fc4070 */
[----:B------:R-:W-:Y:S01]  /*2e30*/  IMAD.HI.U32 R9, R3, R96, RZ ;  /* 0x0000006003097227 */ /* 0x000fe200078e00ff */
[----:B------:R-:W-:-:S02]  /*2e40*/  ISETP.GE.AND P0, PT, R146, RZ, PT ;  /* 0x000000ff9200720c */ /* 0x000fc40003f06270 */
[----:B------:R-:W-:Y:S01]  /*2e50*/  IABS R146, R25 ;  /* 0x0000001900927213 */ /* 0x000fe20000000000 */
[----:B------:R-:W-:Y:S02]  /*2e60*/  IMAD.MOV R9, RZ, RZ, -R9 ;  /* 0x000000ffff097224 */ /* 0x000fe400078e0a09 */
[----:B------:R-:W-:Y:S01]  /*2e70*/  @!P2 IMAD.MOV R106, RZ, RZ, -R106 ;  /* 0x000000ffff6aa224 */ /* 0x000fe200078e0a6a */
[C---:B------:R-:W-:Y:S01]  /*2e80*/  ISETP.GT.U32.AND P2, PT, R2.reuse, R78, PT ;  /* 0x0000004e0200720c */ /* 0x040fe20003f44070 */
[----:B------:R-:W-:Y:S01]  /*2e90*/  @!P3 IMAD.MOV R76, RZ, RZ, -R76 ;  /* 0x000000ffff4cb224 */ /* 0x000fe200078e0a4c */
[C---:B------:R-:W-:Y:S01]  /*2ea0*/  ISETP.GT.U32.AND P3, PT, R2.reuse, R80, PT ;  /* 0x000000500200720c */ /* 0x040fe20003f64070 */
[----:B------:R-:W-:Y:S01]  /*2eb0*/  @!P5 IMAD.MOV R102, RZ, RZ, -R102 ;  /* 0x000000ffff66d224 */ /* 0x000fe200078e0a66 */
[C---:B------:R-:W-:Y:S01]  /*2ec0*/  ISETP.GT.U32.AND P5, PT, R2.reuse, R98, PT ;  /* 0x000000620200720c */ /* 0x040fe20003fa4070 */
[----:B------:R-:W-:Y:S02]  /*2ed0*/  IMAD R96, R2, R9, R96 ;  /* 0x0000000902607224 */ /* 0x000fe400078e0260 */
[----:B------:R-:W-:-:S02]  /*2ee0*/  @!P6 IMAD.IADD R82, R82, 0x1, -R2 ;  /* 0x000000015252e824 */ /* 0x000fc400078e0a02 */
[----:B------:R-:W-:Y:S01]  /*2ef0*/  IMAD.MOV.U32 R9, RZ, RZ, R11 ;  /* 0x000000ffff097224 */ /* 0x000fe200078e000b */
[----:B------:R-:W-:-:S03]  /*2f00*/  ISETP.GT.U32.AND P6, PT, R2, R96, PT ;  /* 0x000000600200720c */ /* 0x000fc60003fc4070 */
[--C-:B------:R-:W-:Y:S01]  /*2f10*/  @!P2 IMAD.IADD R78, R78, 0x1, -R2.reuse ;  /* 0x000000014e4ea824 */ /* 0x100fe200078e0a02 */
[----:B------:R-:W-:Y:S01]  /*2f20*/  ISETP.GE.AND P2, PT, R94, RZ, PT ;  /* 0x000000ff5e00720c */ /* 0x000fe20003f46270 */
[--C-:B------:R-:W-:Y:S01]  /*2f30*/  @!P3 IMAD.IADD R80, R80, 0x1, -R2.reuse ;  /* 0x000000015050b824 */ /* 0x100fe200078e0a02 */
[----:B------:R-:W-:Y:S01]  /*2f40*/  IABS R94, R7 ;  /* 0x00000007005e7213 */ /* 0x000fe20000000000 */
[----:B------:R-:W-:Y:S01]  /*2f50*/  @!P5 IMAD.IADD R98, R98, 0x1, -R2 ;  /* 0x000000016262d824 */ /* 0x000fe200078e0a02 */
[----:B------:R-:W-:Y:S01]  /*2f60*/  ISETP.GE.AND P5, PT, R7, RZ, PT ;  /* 0x000000ff0700720c */ /* 0x000fe20003fa6270 */
[----:B------:R-:W-:Y:S01]  /*2f70*/  IMAD.HI.U32 R7, R3, R9, RZ ;  /* 0x0000000903077227 */ /* 0x000fe200078e00ff */
[----:B------:R-:W-:Y:S02]  /*2f80*/  ISETP.GE.AND P3, PT, R86, RZ, PT ;  /* 0x000000ff5600720c */ /* 0x000fe40003f66270 */
[----:B------:R-:W-:Y:S01]  /*2f90*/  IABS R86, R84 ;  /* 0x0000005400567213 */ /* 0x000fe20000000000 */
[----:B------:R-:W-:Y:S01]  /*2fa0*/  @!P4 IMAD.MOV R80, RZ, RZ, -R80 ;  /* 0x000000ffff50c224 */ /* 0x000fe200078e0a50 */
[----:B------:R-:W-:Y:S01]  /*2fb0*/  ISETP.GT.U32.AND P4, PT, R2, R82, PT ;  /* 0x000000520200720c */ /* 0x000fe20003f84070 */
[----:B------:R-:W-:-:S02]  /*2fc0*/  @!P6 IMAD.IADD R96, R96, 0x1, -R2 ;  /* 0x000000016060e824 */ /* 0x000fc400078e0a02 */
[----:B------:R-:W-:Y:S02]  /*2fd0*/  IMAD.MOV R7, RZ, RZ, -R7 ;  /* 0x000000ffff077224 */ /* 0x000fe400078e0a07 */
[----:B------:R-:W-:Y:S01]  /*2fe0*/  @!P0 IMAD.MOV R98, RZ, RZ, -R98 ;  /* 0x000000ffff628224 */ /* 0x000fe200078e0a62 */
[----:B------:R-:W-:Y:S01]  /*2ff0*/  ISETP.GE.AND P0, PT, R84, RZ, PT ;  /* 0x000000ff5400720c */ /* 0x000fe20003f06270 */
[C---:B------:R-:W-:Y:S01]  /*3000*/  IMAD R84, R2.reuse, R7, R9 ;  /* 0x0000000702547224 */ /* 0x040fe200078e0209 */
[----:B------:R-:W-:Y:S01]  /*3010*/  ISETP.GT.U32.AND P6, PT, R2, R96, PT ;  /* 0x000000600200720c */ /* 0x000fe20003fc4070 */
[----:B------:R-:W-:-:S04]  /*3020*/  IMAD.HI.U32 R7, R3, R94, RZ ;  /* 0x0000005e03077227 */ /* 0x000fc800078e00ff */
[----:B------:R-:W-:Y:S01]  /*3030*/  @!P1 IMAD.MOV R78, RZ, RZ, -R78 ;  /* 0x000000ffff4e9224 */ /* 0x000fe200078e0a4e */
[----:B------:R-:W-:Y:S01]  /*3040*/  ISETP.GE.AND P1, PT, R92, RZ, PT ;  /* 0x000000ff5c00720c */ /* 0x000fe20003f26270 */
[----:B------:R-:W-:Y:S01]  /*3050*/  IMAD.MOV R11, RZ, RZ, -R7 ;  /* 0x000000ffff0b7224 */ /* 0x000fe200078e0a07 */
[----:B------:R-:W-:Y:S01]  /*3060*/  IABS R92, R90 ;  /* 0x0000005a005c7213 */ /* 0x000fe20000000000 */
[----:B------:R-:W-:Y:S01]  /*3070*/  @!P2 IMAD.MOV R100, RZ, RZ, -R100 ;  /* 0x000000ffff64a224 */ /* 0x000fe200078e0a64 */
[----:B------:R-:W-:Y:S01]  /*3080*/  ISETP.GE.AND P2, PT, R88, RZ, PT ;  /* 0x000000ff5800720c */ /* 0x000fe20003f46270 */
[----:B------:R-:W-:Y:S01]  /*3090*/  @!P4 IMAD.IADD R82, R82, 0x1, -R2 ;  /* 0x000000015252c824 */ /* 0x000fe200078e0a02 */
[C---:B------:R-:W-:Y:S01]  /*30a0*/  ISETP.GT.U32.AND P4, PT, R2.reuse, R84, PT ;  /* 0x000000540200720c */ /* 0x040fe20003f84070 */
[----:B------:R-:W-:Y:S01]  /*30b0*/  IMAD R94, R2, R11, R94 ;  /* 0x0000000b025e7224 */ /* 0x000fe200078e025e */
[----:B------:R-:W-:Y:S01]  /*30c0*/  IABS R88, R145 ;  /* 0x0000009100587213 */ /* 0x000fe20000000000 */
[----:B------:R-:W-:-:S04]  /*30d0*/  IMAD.HI.U32 R7, R3, R86, RZ ;  /* 0x0000005603077227 */ /* 0x000fc800078e00ff */
[----:B------:R-:W-:-:S04]  /*30e0*/  IMAD.HI.U32 R9, R3, R92, RZ ;  /* 0x0000005c03097227 */ /* 0x000fc800078e00ff */
[----:B------:R-:W-:Y:S01]  /*30f0*/  @!P6 IMAD.IADD R96, R96, 0x1, -R2 ;  /* 0x000000016060e824 */ /* 0x000fe200078e0a02 */
[----:B------:R-:W-:Y:S01]  /*3100*/  ISETP.GT.U32.AND P6, PT, R2, R94, PT ;  /* 0x0000005e0200720c */ /* 0x000fe20003fc4070 */
[----:B------:R-:W-:Y:S02]  /*3110*/  IMAD.MOV R11, RZ, RZ, -R7 ;  /* 0x000000ffff0b7224 */ /* 0x000fe400078e0a07 */
[----:B------:R-:W-:Y:S02]  /*3120*/  IMAD.MOV R9, RZ, RZ, -R9 ;  /* 0x000000ffff097224 */ /* 0x000fe400078e0a09 */
[----:B------:R-:W-:-:S04]  /*3130*/  IMAD.HI.U32 R7, R3, R88, RZ ;  /* 0x0000005803077227 */ /* 0x000fc800078e00ff */
[C---:B------:R-:W-:Y:S02]  /*3140*/  IMAD R92, R2.reuse, R9, R92 ;  /* 0x00000009025c7224 */ /* 0x040fe400078e025c */
[----:B------:R-:W-:Y:S02]  /*3150*/  IMAD R86, R2, R11, R86 ;  /* 0x0000000b02567224 */ /* 0x000fe400078e0256 */
[----:B------:R-:W-:Y:S02]  /*3160*/  IMAD.MOV R9, RZ, RZ, -R7 ;  /* 0x000000ffff097224 */ /* 0x000fe400078e0a07 */
[----:B------:R-:W-:Y:S02]  /*3170*/  @!P4 IMAD.IADD R84, R84, 0x1, -R2 ;  /* 0x000000015454c824 */ /* 0x000fe400078e0a02 */
[C---:B------:R-:W-:Y:S02]  /*3180*/  IMAD R88, R2.reuse, R9, R88 ;  /* 0x0000000902587224 */ /* 0x040fe400078e0258 */
[----:B------:R-:W-:Y:S01]  /*3190*/  @!P1 IMAD.MOV R82, RZ, RZ, -R82 ;  /* 0x000000ffff529224 */ /* 0x000fe200078e0a52 */
[C---:B------:R-:W-:Y:S01]  /*31a0*/  ISETP.GT.U32.AND P1, PT, R2.reuse, R86, PT ;  /* 0x000000560200720c */ /* 0x040fe20003f24070 */
[----:B------:R-:W-:Y:S01]  /*31b0*/  @!P2 IMAD.MOV R96, RZ, RZ, -R96 ;  /* 0x000000ffff60a224 */ /* 0x000fe200078e0a60 */
[----:B------:R-:W-:Y:S01]  /*31c0*/  ISETP.GT.U32.AND P2, PT, R2, R92, PT ;  /* 0x0000005c0200720c */ /* 0x000fe20003f44070 */
[----:B------:R-:W-:Y:S01]  /*31d0*/  @!P6 IMAD.IADD R94, R94, 0x1, -R2 ;  /* 0x000000015e5ee824 */ /* 0x000fe200078e0a02 */
[C---:B------:R-:W-:Y:S01]  /*31e0*/  ISETP.GT.U32.AND P4, PT, R2.reuse, R84, PT ;  /* 0x000000540200720c */ /* 0x040fe20003f84070 */
[----:B------:R-:W-:Y:S01]  /*31f0*/  IMAD.MOV.U32 R11, RZ, RZ, R12 ;  /* 0x000000ffff0b7224 */ /* 0x000fe200078e000c */
[----:B------:R-:W-:Y:S01]  /*3200*/  ISETP.GT.U32.AND P6, PT, R2, R88, PT ;  /* 0x000000580200720c */ /* 0x000fe20003fc4070 */
[----:B------:R-:W-:Y:S01]  /*3210*/  IMAD.HI.U32 R9, R3, R13, RZ ;  /* 0x0000000d03097227 */ /* 0x000fe200078e00ff */
[----:B------:R-:W-:-:S03]  /*3220*/  IABS R12, R142 ;  /* 0x0000008e000c7213 */ /* 0x000fc60000000000 */
[----:B------:R-:W-:-:S04]  /*3230*/  IMAD.HI.U32 R7, R3, R11, RZ ;  /* 0x0000000b03077227 */ /* 0x000fc800078e00ff */
[--C-:B------:R-:W-:Y:S01]  /*3240*/  @!P1 IMAD.IADD R86, R86, 0x1, -R2.reuse ;  /* 0x0000000156569824 */ /* 0x100fe200078e0a02 */
[----:B------:R-:W-:Y:S01]  /*3250*/  ISETP.GT.U32.AND P1, PT, R2, R94, PT ;  /* 0x0000005e0200720c */ /* 0x000fe20003f24070 */
[--C-:B------:R-:W-:Y:S02]  /*3260*/  @!P2 IMAD.IADD R92, R92, 0x1, -R2.reuse ;  /* 0x000000015c5ca824 */ /* 0x100fe400078e0a02 */
[----:B------:R-:W-:Y:S01]  /*3270*/  IMAD.MOV R7, RZ, RZ, -R7 ;  /* 0x000000ffff077224 */ /* 0x000fe200078e0a07 */
[----:B------:R-:W-:Y:S01]  /*3280*/  ISETP.GT.U32.AND P2, PT, R2, R86, PT ;  /* 0x000000560200720c */ /* 0x000fe20003f44070 */
[--C-:B------:R-:W-:Y:S01]  /*3290*/  @!P4 IMAD.IADD R84, R84, 0x1, -R2.reuse ;  /* 0x000000015454c824 */ /* 0x100fe200078e0a02 */
[----:B------:R-:W-:Y:S01]  /*32a0*/  ISETP.GE.AND P4, PT, R90, RZ, PT ;  /* 0x000000ff5a00720c */ /* 0x000fe20003f86270 */
[----:B------:R-:W-:Y:S01]  /*32b0*/  @!P6 IMAD.IADD R88, R88, 0x1, -R2 ;  /* 0x000000015858e824 */ /* 0x000fe200078e0a02 */
[C---:B------:R-:W-:Y:S01]  /*32c0*/  ISETP.GT.U32.AND P6, PT, R2.reuse, R92, PT ;  /* 0x0000005c0200720c */ /* 0x040fe20003fc4070 */
[----:B------:R-:W-:-:S02]  /*32d0*/  IMAD R90, R2, R7, R11 ;  /* 0x00000007025a7224 */ /* 0x000fc400078e020b */
[----:B------:R-:W-:-:S04]  /*32e0*/  IMAD.HI.U32 R7, R3, R252, RZ ;  /* 0x000000fc03077227 */ /* 0x000fc800078e00ff */
[----:B------:R-:W-:Y:S02]  /*32f0*/  IMAD.MOV R7, RZ, RZ, -R7 ;  /* 0x000000ffff077224 */ /* 0x000fe400078e0a07 */
[----:B------:R-:W-:Y:S01]  /*3300*/  @!P1 IMAD.IADD R94, R94, 0x1, -R2 ;  /* 0x000000015e5e9824 */ /* 0x000fe200078e0a02 */
[C---:B------:R-:W-:Y:S01]  /*3310*/  ISETP.GT.U32.AND P1, PT, R2.reuse, R90, PT ;  /* 0x0000005a0200720c */ /* 0x040fe20003f24070 */
[----:B------:R-:W-:Y:S02]  /*3320*/  IMAD R252, R2, R7, R252 ;  /* 0x0000000702fc7224 */ /* 0x000fe400078e02fc */
[----:B------:R-:W-:Y:S02]  /*3330*/  @!P6 IMAD.IADD R92, R92, 0x1, -R2 ;  /* 0x000000015c5ce824 */ /* 0x000fe400078e0a02 */
[----:B------:R-:W-:Y:S01]  /*3340*/  @!P3 IMAD.MOV R84, RZ, RZ, -R84 ;  /* 0x000000ffff54b224 */ /* 0x000fe200078e0a54 */
[C---:B------:R-:W-:Y:S01]  /*3350*/  ISETP.GT.U32.AND P6, PT, R2.reuse, R252, PT ;  /* 0x000000fc0200720c */ /* 0x040fe20003fc4070 */
[----:B------:R-:W-:Y:S01]  /*3360*/  IMAD.HI.U32 R7, R3, R12, RZ ;  /* 0x0000000c03077227 */ /* 0x000fe200078e00ff */
[----:B------:R-:W-:-:S03]  /*3370*/  ISETP.GT.U32.AND P3, PT, R2, R88, PT ;  /* 0x000000580200720c */ /* 0x000fc60003f64070 */
[----:B------:R-:W-:-:S04]  /*3380*/  IMAD.HI.U32 R11, R3, R14, RZ ;  /* 0x0000000e030b7227 */ /* 0x000fc800078e00ff */
        /* <DEDUP_REMOVED lines=8> */
[----:B------:R-:W-:Y:S02]  /*3410*/  IMAD.MOV R7, RZ, RZ, -R7 ;  /* 0x000000ffff077224 */ /* 0x000fe400078e0a07 */
[----:B------:R-:W-:-:S02]  /*3420*/  IMAD.MOV R11, RZ, RZ, -R11 ;  /* 0x000000ffff0b7224 */ /* 0x000fc400078e0a0b */
[C---:B------:R-:W-:Y:S02]  /*3430*/  IMAD R87, R2.reuse, R9, R13 ;  /* 0x0000000902577224 */ /* 0x040fe400078e020d */
[C---:B------:R-:W-:Y:S01]  /*3440*/  IMAD R7, R2.reuse, R7, R12 ;  /* 0x0000000702077224 */ /* 0x040fe200078e020c */
[----:B------:R-:W-:Y:S01]  /*3450*/  IABS R12, R141 ;  /* 0x0000008d000c7213 */ /* 0x000fe20000000000 */
[C---:B------:R-:W-:Y:S01]  /*3460*/  IMAD R9, R2.reuse, R11, R14 ;  /* 0x0000000b02097224 */ /* 0x040fe200078e020e */
[----:B------:R-:W-:Y:S01]  /*3470*/  IABS R14, R113 ;  /* 0x00000071000e7213 */ /* 0x000fe20000000000 */
[----:B------:R-:W-:Y:S01]  /*3480*/  @!P4 IMAD.MOV R92, RZ, RZ, -R92 ;  /* 0x000000ffff5cc224 */ /* 0x000fe200078e0a5c */
[C---:B------:R-:W-:Y:S01]  /*3490*/  ISETP.GT.U32.AND P4, PT, R2.reuse, R87, PT ;  /* 0x000000570200720c */ /* 0x040fe20003f84070 */
[----:B------:R-:W-:Y:S01]  /*34a0*/  @!P5 IMAD.MOV R94, RZ, RZ, -R94 ;  /* 0x000000ffff5ed224 */ /* 0x000fe200078e0a5e */
[----:B------:R-:W-:Y:S01]  /*34b0*/  ISETP.GT.U32.AND P5, PT, R2, R7, PT ;  /* 0x000000070200720c */ /* 0x000fe20003fa4070 */
[--C-:B------:R-:W-:Y:S01]  /*34c0*/  @!P6 IMAD.IADD R90, R90, 0x1, -R2.reuse ;  /* 0x000000015a5ae824 */ /* 0x100fe200078e0a02 */
[----:B------:R-:W-:Y:S01]  /*34d0*/  ISETP.GT.U32.AND P6, PT, R2, R9, PT ;  /* 0x000000090200720c */ /* 0x000fe20003fc4070 */
[----:B------:R-:W-:Y:S01]  /*34e0*/  @!P2 IMAD.IADD R86, R86, 0x1, -R2 ;  /* 0x000000015656a824 */ /* 0x000fe200078e0a02 */
[----:B------:R-:W-:Y:S01]  /*34f0*/  ISETP.GE.AND P2, PT, R145, RZ, PT ;  /* 0x000000ff9100720c */ /* 0x000fe20003f46270 */
[----:B------:R-:W-:-:S04]  /*3500*/  IMAD.HI.U32 R11, R3, R12, RZ ;  /* 0x0000000c030b7227 */ /* 0x000fc800078e00ff */
[----:B------:R-:W-:Y:S01]  /*3510*/  @!P0 IMAD.MOV R86, RZ, RZ, -R86 ;  /* 0x000000ffff568224 */ /* 0x000fe200078e0a56 */
[C---:B------:R-:W-:Y:S01]  /*3520*/  ISETP.GT.U32.AND P0, PT, R2.reuse, R252, PT ;  /* 0x000000fc0200720c */ /* 0x040fe20003f04070 */
[--C-:B------:R-:W-:Y:S02]  /*3530*/  @!P4 IMAD.IADD R87, R87, 0x1, -R2.reuse ;  /* 0x000000015757c824 */ /* 0x100fe400078e0a02 */
[----:B------:R-:W-:Y:S02]  /*3540*/  IMAD.MOV R11, RZ, RZ, -R11 ;  /* 0x000000ffff0b7224 */ /* 0x000fe400078e0a0b */
[--C-:B------:R-:W-:Y:S01]  /*3550*/  @!P5 IMAD.IADD R7, R7, 0x1, -R2.reuse ;  /* 0x000000010707d824 */ /* 0x100fe200078e0a02 */
[----:B------:R-:W-:Y:S01]  /*3560*/  ISETP.GE.AND P5, PT, R85, RZ, PT ;  /* 0x000000ff5500720c */ /* 0x000fe20003fa6270 */
[----:B------:R-:W-:Y:S01]  /*3570*/  @!P6 IMAD.IADD R9, R9, 0x1, -R2 ;  /* 0x000000010909e824 */ /* 0x000fe200078e0a02 */
[C---:B------:R-:W-:Y:S01]  /*3580*/  ISETP.GT.U32.AND P6, PT, R2.reuse, R87, PT ;  /* 0x000000570200720c */ /* 0x040fe20003fc4070 */
[C---:B------:R-:W-:Y:S01]  /*3590*/  IMAD R85, R2.reuse, R11, R12 ;  /* 0x0000000b02557224 */ /* 0x040fe200078e020c */
[----:B------:R-:W-:Y:S01]  /*35a0*/  ISETP.GT.U32.AND P4, PT, R2, R7, PT ;  /* 0x000000070200720c */ /* 0x000fe20003f84070 */
[----:B------:R-:W-:-:S04]  /*35b0*/  IMAD.HI.U32 R11, R3, R250, RZ ;  /* 0x000000fa030b7227 */ /* 0x000fc800078e00ff */
[----:B------:R-:W-:Y:S01]  /*35c0*/  @!P0 IMAD.IADD R252, R252, 0x1, -R2 ;  /* 0x00000001fcfc8824 */ /* 0x000fe200078e0a02 */
[----:B------:R-:W-:Y:S01]  /*35d0*/  ISETP.GE.AND P0, PT, R143, RZ, PT ;  /* 0x000000ff8f00720c */ /* 0x000fe20003f06270 */
[----:B------:R-:W-:Y:S02]  /*35e0*/  IMAD.MOV R11, RZ, RZ, -R11 ;  /* 0x000000ffff0b7224 */ /* 0x000fe400078e0a0b */
[----:B------:R-:W-:Y:S01]  /*35f0*/  @!P3 IMAD.MOV R90, RZ, RZ, -R90 ;  /* 0x000000ffff5ab224 */ /* 0x000fe200078e0a5a */
[C---:B------:R-:W-:Y:S01]  /*3600*/  ISETP.GT.U32.AND P3, PT, R2.reuse, R9, PT ;  /* 0x000000090200720c */ /* 0x040fe20003f64070 */
[C---:B------:R-:W-:Y:S02]  /*3610*/  IMAD R250, R2.reuse, R11, R250 ;  /* 0x0000000b02fa7224 */ /* 0x040fe400078e02fa */
[----:B------:R-:W-:Y:S01]  /*3620*/  @!P1 IMAD.MOV R252, RZ, RZ, -R252 ;  /* 0x000000fffffc9224 */ /* 0x000fe200078e0afc */
[C---:B------:R-:W-:Y:S01]  /*3630*/  ISETP.GT.U32.AND P1, PT, R2.reuse, R85, PT ;  /* 0x000000550200720c */ /* 0x040fe20003f24070 */
[----:B------:R-:W-:Y:S01]  /*3640*/  @!P6 IMAD.IADD R87, R87, 0x1, -R2 ;  /* 0x000000015757e824 */ /* 0x000fe200078e0a02 */
[----:B------:R-:W-:Y:S01]  /*3650*/  ISETP.GT.U32.AND P6, PT, R2, R250, PT ;  /* 0x000000fa0200720c */ /* 0x000fe20003fc4070 */
[----:B------:R-:W-:-:S04]  /*3660*/  IMAD.HI.U32 R12, R3, R246, RZ ;  /* 0x000000f6030c7227 */ /* 0x000fc800078e00ff */
[----:B------:R-:W-:Y:S02]  /*3670*/  IMAD.MOV R13, RZ, RZ, -R12 ;  /* 0x000000ffff0d7224 */ /* 0x000fe400078e0a0c */
[----:B------:R-:W-:-:S04]  /*3680*/  IMAD.HI.U32 R11, R3, R248, RZ ;  /* 0x000000f8030b7227 */ /* 0x000fc800078e00ff */
[--C-:B------:R-:W-:Y:S01]  /*3690*/  @!P3 IMAD.IADD R9, R9, 0x1, -R2.reuse ;  /* 0x000000010909b824 */ /* 0x100fe200078e0a02 */
[----:B------:R-:W-:Y:S01]  /*36a0*/  ISETP.GE.AND P3, PT, R139, RZ, PT ;  /* 0x000000ff8b00720c */ /* 0x000fe20003f66270 */
[----:B------:R-:W-:Y:S01]  /*36b0*/  @!P1 IMAD.IADD R85, R85, 0x1, -R2 ;  /* 0x0000000155559824 */ /* 0x000fe200078e0a02 */
[----:B------:R-:W-:Y:S01]  /*36c0*/  ISETP.GE.AND P1, PT, R140, RZ, PT ;  /* 0x000000ff8c00720c */ /* 0x000fe20003f26270 */
[----:B------:R-:W-:Y:S01]  /*36d0*/  IMAD R246, R2, R13, R246 ;  /* 0x0000000d02f67224 */ /* 0x000fe200078e02f6 */
[----:B------:R-:W-:Y:S01]  /*36e0*/  IABS R140, R27 ;  /* 0x0000001b008c7213 */ /* 0x000fe20000000000 */
[----:B------:R-:W-:Y:S02]  /*36f0*/  IMAD.MOV R11, RZ, RZ, -R11 ;  /* 0x000000ffff0b7224 */ /* 0x000fe400078e0a0b */
[----:B------:R-:W-:Y:S01]  /*3700*/  @!P6 IMAD.IADD R250, R250, 0x1, -R2 ;  /* 0x00000001fafae824 */ /* 0x000fe200078e0a02 */
[C---:B------:R-:W-:Y:S01]  /*3710*/  ISETP.GT.U32.AND P6, PT, R2.reuse, R85, PT ;  /* 0x000000550200720c */ /* 0x040fe20003fc4070 */
[----:B------:R-:W-:Y:S01]  /*3720*/  @!P5 IMAD.MOV R9, RZ, RZ, -R9 ;  /* 0x000000ffff09d224 */ /* 0x000fe200078e0a09 */
[C---:B------:R-:W-:Y:S01]  /*3730*/  ISETP.GT.U32.AND P5, PT, R2.reuse, R246, PT ;  /* 0x000000f60200720c */ /* 0x040fe20003fa4070 */
[----:B------:R-:W-:-:S02]  /*3740*/  IMAD R248, R2, R11, R248 ;  /* 0x0000000b02f87224 */ /* 0x000fc400078e02f8 */
[----:B------:R-:W-:-:S04]  /*3750*/  IMAD.HI.U32 R11, R3, R244, RZ ;  /* 0x000000f4030b7227 */ /* 0x000fc800078e00ff */
[----:B------:R-:W-:Y:S01]  /*3760*/  @!P4 IMAD.IADD R7, R7, 0x1, -R2 ;  /* 0x000000010707c824 */ /* 0x000fe200078e0a02 */
[----:B------:R-:W-:Y:S01]  /*3770*/  ISETP.GE.AND P4, PT, R141, RZ, PT ;  /* 0x000000ff8d00720c */ /* 0x000fe20003f86270 */
[----:B------:R-:W-:Y:S02]  /*3780*/  IMAD.MOV R11, RZ, RZ, -R11 ;  /* 0x000000ffff0b7224 */ /* 0x000fe400078e0a0b */
[----:B------:R-:W-:Y:S01]  /*3790*/  @!P2 IMAD.MOV R88, RZ, RZ, -R88 ;  /* 0x000000ffff58a224 */ /* 0x000fe200078e0a58 */
[----:B------:R-:W-:Y:S01]  /*37a0*/  ISETP.GE.AND P2, PT, R142, RZ, PT ;  /* 0x000000ff8e00720c */ /* 0x000fe20003f46270 */
[----:B------:R-:W-:Y:S01]  /*37b0*/  IMAD R244, R2, R11, R244 ;  /* 0x0000000b02f47224 */ /* 0x000fe200078e02f4 */
[----:B------:R-:W-:Y:S01]  /*37c0*/  IABS R142, R33 ;  /* 0x00000021008e7213 */ /* 0x000fe20000000000 */
[----:B------:R-:W-:-:S04]  /*37d0*/  IMAD.HI.U32 R11, R3, R242, RZ ;  /* 0x000000f2030b7227 */ /* 0x000fc800078e00ff */
[--C-:B------:R-:W-:Y:S01]  /*37e0*/  @!P6 IMAD.IADD R85, R85, 0x1, -R2.reuse ;  /* 0x000000015555e824 */ /* 0x100fe200078e0a02 */
[----:B------:R-:W-:Y:S01]  /*37f0*/  ISETP.GE.AND P6, PT, R138, RZ, PT ;  /* 0x000000ff8a00720c */ /* 0x000fe20003fc6270 */
[----:B------:R-:W-:Y:S01]  /*3800*/  @!P5 IMAD.IADD R246, R246, 0x1, -R2 ;  /* 0x00000001f6f6d824 */ /* 0x000fe200078e0a02 */
[----:B------:R-:W-:Y:S01]  /*3810*/  IABS R138, R29 ;  /* 0x0000001d008a7213 */ /* 0x000fe20000000000 */
[----:B------:R-:W-:Y:S02]  /*3820*/  IMAD.MOV R11, RZ, RZ, -R11 ;  /* 0x000000ffff0b7224 */ /* 0x000fe400078e0a0b */
[----:B------:R-:W-:Y:S01]  /*3830*/  @!P4 IMAD.MOV R85, RZ, RZ, -R85 ;  /* 0x000000ffff55c224 */ /* 0x000fe200078e0a55 */
[C---:B------:R-:W-:Y:S01]  /*3840*/  ISETP.GT.U32.AND P4, PT, R2.reuse, R246, PT ;  /* 0x000000f60200720c */ /* 0x040fe20003f84070 */
[----:B------:R-:W-:Y:S02]  /*3850*/  IMAD R242, R2, R11, R242 ;  /* 0x0000000b02f27224 */ /* 0x000fe400078e02f2 */
[----:B------:R-:W-:-:S04]  /*3860*/  IMAD.HI.U32 R11, R3, R240, RZ ;  /* 0x000000f0030b7227 */ /* 0x000fc800078e00ff */
[----:B------:R-:W-:Y:S01]  /*3870*/  @!P0 IMAD.MOV R87, RZ, RZ, -R87 ;  /* 0x000000ffff578224 */ /* 0x000fe200078e0a57 */
[C---:B------:R-:W-:Y:S01]  /*3880*/  ISETP.GT.U32.AND P0, PT, R2.reuse, R250, PT ;  /* 0x000000fa0200720c */ /* 0x040fe20003f04070 */
[----:B------:R-:W-:Y:S01]  /*3890*/  @!P2 IMAD.MOV R7, RZ, RZ, -R7 ;  /* 0x000000ffff07a224 */ /* 0x000fe200078e0a07 */
[----:B------:R-:W-:Y:S01]  /*38a0*/  ISETP.GT.U32.AND P2, PT, R2, R248, PT ;  /* 0x000000f80200720c */ /* 0x000fe20003f44070 */
[----:B------:R-:W-:Y:S02]  /*38b0*/  IMAD.MOV R13, RZ, RZ, -R11 ;  /* 0x000000ffff0d7224 */ /* 0x000fe400078e0a0b */
[----:B------:R-:W-:Y:S02]  /*38c0*/  @!P4 IMAD.IADD R246, R246, 0x1, -R2 ;  /* 0x00000001f6f6c824 */ /* 0x000fe400078e0a02 */
[----:B------:R-:W-:Y:S02]  /*38d0*/  IMAD R240, R2, R13, R240 ;  /* 0x0000000d02f07224 */ /* 0x000fe400078e02f0 */
[----:B------:R-:W-:-:S03]  /*38e0*/  IMAD.HI.U32 R11, R3, R236, RZ ;  /* 0x000000ec030b7227 */ /* 0x000fc600078e00ff */
[----:B------:R-:W-:Y:S01]  /*38f0*/  ISETP.GT.U32.AND P4, PT, R2, R240, PT ;  /* 0x000000f00200720c */ /* 0x000fe20003f84070 */
[--C-:B------:R-:W-:Y:S01]  /*3900*/  @!P0 IMAD.IADD R250, R250, 0x1, -R2.reuse ;  /* 0x00000001fafa8824 */ /* 0x100fe200078e0a02 */
[----:B------:R-:W-:Y:S01]  /*3910*/  ISETP.GT.U32.AND P0, PT, R2, R244, PT ;  /* 0x000000f40200720c */ /* 0x000fe20003f04070 */
[----:B------:R-:W-:Y:S01]  /*3920*/  @!P2 IMAD.IADD R248, R248, 0x1, -R2 ;  /* 0x00000001f8f8a824 */ /* 0x000fe200078e0a02 */
[----:B------:R-:W-:Y:S01]  /*3930*/  ISETP.GE.AND P2, PT, R137, RZ, PT ;  /* 0x000000ff8900720c */ /* 0x000fe20003f46270 */
[----:B------:R-:W-:Y:S01]  /*3940*/  @!P3 IMAD.MOV R250, RZ, RZ, -R250 ;  /* 0x000000fffffab224 */ /* 0x000fe200078e0afa */
[C---:B------:R-:W-:Y:S01]  /*3950*/  ISETP.GT.U32.AND P3, PT, R2.reuse, R242, PT ;  /* 0x000000f20200720c */ /* 0x040fe20003f64070 */
[----:B------:R-:W-:Y:S01]  /*3960*/  IMAD.MOV R13, RZ, RZ, -R11 ;  /* 0x000000ffff0d7224 */ /* 0x000fe200078e0a0b */
[----:B------:R-:W-:Y:S01]  /*3970*/  ISETP.GT.U32.AND P5, PT, R2, R248, PT ;  /* 0x000000f80200720c */ /* 0x000fe20003fa4070 */
[----:B------:R-:W-:-:S04]  /*3980*/  IMAD.HI.U32 R11, R3, R232, RZ ;  /* 0x000000e8030b7227 */ /* 0x000fc800078e00ff */
[--C-:B------:R-:W-:Y:S02]  /*3990*/  @!P4 IMAD.IADD R240, R240, 0x1, -R2.reuse ;  /* 0x00000001f0f0c824 */ /* 0x100fe400078e0a02 */
[----:B------:R-:W-:Y:S02]  /*39a0*/  IMAD.MOV R11, RZ, RZ, -R11 ;  /* 0x000000ffff0b7224 */ /* 0x000fe400078e0a0b */
[----:B------:R-:W-:Y:S01]  /*39b0*/  @!P0 IMAD.IADD R244, R244, 0x1, -R2 ;  /* 0x00000001f4f48824 */ /* 0x000fe200078e0a02 */
[C---:B------:R-:W-:Y:S01]  /*39c0*/  ISETP.GT.U32.AND P4, PT, R2.reuse, R240, PT ;  /* 0x000000f00200720c */ /* 0x040fe20003f84070 */
[C---:B------:R-:W-:Y:S02]  /*39d0*/  IMAD R232, R2.reuse, R11, R232 ;  /* 0x0000000b02e87224 */ /* 0x040fe400078e02e8 */
[----:B------:R-:W-:Y:S01]  /*39e0*/  IMAD.HI.U32 R11, R3, R238, RZ ;  /* 0x000000ee030b7227 */ /* 0x000fe200078e00ff */
[----:B------:R-:W-:-:S03]  /*39f0*/  ISETP.GT.U32.AND P0, PT, R2, R244, PT ;  /* 0x000000f40200720c */ /* 0x000fc60003f04070 */
[--C-:B------:R-:W-:Y:S01]  /*3a00*/  @!P5 IMAD.IADD R248, R248, 0x1, -R2.reuse ;  /* 0x00000001f8f8d824 */ /* 0x100fe200078e0a02 */
[----:B------:R-:W-:Y:S01]  /*3a10*/  ISETP.GE.AND P5, PT, R135, RZ, PT ;  /* 0x000000ff8700720c */ /* 0x000fe20003fa6270 */
[----:B------:R-:W-:Y:S02]  /*3a20*/  @!P3 IMAD.IADD R242, R242, 0x1, -R2 ;  /* 0x00000001f2f2b824 */ /* 0x000fe400078e0a02 */
[----:B------:R-:W-:Y:S02]  /*3a30*/  IMAD.MOV R11, RZ, RZ, -R11 ;  /* 0x000000ffff0b7224 */ /* 0x000fe400078e0a0b */
[----:B------:R-:W-:Y:S01]  /*3a40*/  @!P1 IMAD.MOV R248, RZ, RZ, -R248 ;  /* 0x000000fffff89224 */ /* 0x000fe200078e0af8 */
[C---:B------:R-:W-:Y:S01]  /*3a50*/  ISETP.GT.U32.AND P1, PT, R2.reuse, R242, PT ;  /* 0x000000f20200720c */ /* 0x040fe20003f24070 */
[----:B------:R-:W-:Y:S01]  /*3a60*/  @!P6 IMAD.MOV R246, RZ, RZ, -R246 ;  /* 0x000000fffff6e224 */ /* 0x000fe200078e0af6 */
[C---:B------:R-:W-:Y:S01]  /*3a70*/  ISETP.GT.U32.AND P6, PT, R2.reuse, R232, PT ;  /* 0x000000e80200720c */ /* 0x040fe20003fc4070 */
[----:B------:R-:W-:-:S02]  /*3a80*/  IMAD R238, R2, R11, R238 ;  /* 0x0000000b02ee7224 */ /* 0x000fc400078e02ee */
[--C-:B------:R-:W-:Y:S02]  /*3a90*/  @!P4 IMAD.IADD R240, R240, 0x1, -R2.reuse ;  /* 0x00000001f0f0c824 */ /* 0x100fe400078e0a02 */
[--C-:B------:R-:W-:Y:S01]  /*3aa0*/  @!P0 IMAD.IADD R244, R244, 0x1, -R2.reuse ;  /* 0x00000001f4f48824 */ /* 0x100fe200078e0a02 */
[----:B------:R-:W-:Y:S01]  /*3ab0*/  ISETP.GT.U32.AND P4, PT, R2, R238, PT ;  /* 0x000000ee0200720c */ /* 0x000fe20003f84070 */
[----:B------:R-:W-:Y:S01]  /*3ac0*/  IMAD.HI.U32 R11, R3, R234, RZ ;  /* 0x000000ea030b7227 */ /* 0x000fe200078e00ff */
[----:B------:R-:W-:Y:S02]  /*3ad0*/  ISETP.GE.AND P0, PT, R136, RZ, PT ;  /* 0x000000ff8800720c */ /* 0x000fe40003f06270 */
[----:B------:R-:W-:Y:S01]  /*3ae0*/  IABS R136, R31 ;  /* 0x0000001f00887213 */ /* 0x000fe20000000000 */
[--C-:B------:R-:W-:Y:S01]  /*3af0*/  @!P1 IMAD.IADD R242, R242, 0x1, -R2.reuse ;  /* 0x00000001f2f29824 */ /* 0x100fe200078e0a02 */
[----:B------:R-:W-:Y:S01]  /*3b00*/  ISETP.GE.AND P1, PT, R133, RZ, PT ;  /* 0x000000ff8500720c */ /* 0x000fe20003f26270 */
[----:B------:R-:W-:Y:S01]  /*3b10*/  @!P6 IMAD.IADD R232, R232, 0x1, -R2 ;  /* 0x00000001e8e8e824 */ /* 0x000fe200078e0a02 */
[----:B------:R-:W-:Y:S01]  /*3b20*/  ISETP.GE.AND P6, PT, R127, RZ, PT ;  /* 0x000000ff7f00720c */ /* 0x000fe20003fc6270 */
[----:B------:R-:W-:-:S02]  /*3b30*/  @!P5 IMAD.MOV R242, RZ, RZ, -R242 ;  /* 0x000000fffff2d224 */ /* 0x000fc400078e0af2 */
[C---:B------:R-:W-:Y:S01]  /*3b40*/  IMAD R236, R2.reuse, R13, R236 ;  /* 0x0000000d02ec7224 */ /* 0x040fe200078e02ec */
        /* <DEDUP_REMOVED lines=8> */
[----:B------:R-:W-:Y:S02]  /*3bd0*/  IMAD R234, R2, R13, R234 ;  /* 0x0000000d02ea7224 */ /* 0x000fe400078e02ea */
[----:B------:R-:W-:Y:S02]  /*3be0*/  IMAD.MOV R11, RZ, RZ, -R11 ;  /* 0x000000ffff0b7224 */ /* 0x000fe400078e0a0b */
[----:B------:R-:W-:Y:S01]  /*3bf0*/  @!P5 IMAD.IADD R232, R232, 0x1, -R2 ;  /* 0x00000001e8e8d824 */ /* 0x000fe200078e0a02 */
[C---:B------:R-:W-:Y:S01]  /*3c00*/  ISETP.GT.U32.AND P5, PT, R2.reuse, R234, PT ;  /* 0x000000ea0200720c */ /* 0x040fe20003fa4070 */
[----:B------:R-:W-:Y:S02]  /*3c10*/  IMAD R230, R2, R11, R230 ;  /* 0x0000000b02e67224 */ /* 0x000fe400078e02e6 */
[--C-:B------:R-:W-:Y:S01]  /*3c20*/  @!P0 IMAD.IADD R238, R238, 0x1, -R2.reuse ;  /* 0x00000001eeee8824 */ /* 0x100fe200078e0a02 */
[----:B------:R-:W-:Y:S01]  /*3c30*/  ISETP.GE.AND P0, PT, R10, RZ, PT ;  /* 0x000000ff0a00720c */ /* 0x000fe20003f06270 */
[----:B------:R-:W-:-:S02]  /*3c40*/  @!P3 IMAD.IADD R236, R236, 0x1, -R2 ;  /* 0x00000001ececb824 */ /* 0x000fc400078e0a02 */
[----:B------:R-:W-:Y:S01]  /*3c50*/  @!P6 IMAD.MOV R238, RZ, RZ, -R238 ;  /* 0x000000ffffeee224 */ /* 0x000fe200078e0aee */
[C---:B------:R-:W-:Y:S01]  /*3c60*/  ISETP.GT.U32.AND P6, PT, R2.reuse, R230, PT ;  /* 0x000000e60200720c */ /* 0x040fe20003fc4070 */
[----:B------:R-:W-:Y:S01]  /*3c70*/  @!P1 IMAD.MOV R232, RZ, RZ, -R232 ;  /* 0x000000ffffe89224 */ /* 0x000fe200078e0ae8 */
[----:B------:R-:W-:Y:S01]  /*3c80*/  ISETP.GT.U32.AND P3, PT, R2, R236, PT ;  /* 0x000000ec0200720c */ /* 0x000fe20003f64070 */
[----:B------:R-:W-:Y:S01]  /*3c90*/  IMAD.HI.U32 R10, R3, R224, RZ ;  /* 0x000000e0030a7227 */ /* 0x000fe200078e00ff */
[----:B------:R-:W-:-:S03]  /*3ca0*/  ISETP.GE.AND P1, PT, R8, RZ, PT ;  /* 0x000000ff0800720c */ /* 0x000fc60003f26270 */
[----:B------:R-:W-:Y:S02]  /*3cb0*/  @!P5 IMAD.IADD R234, R234, 0x1, -R2 ;  /* 0x00000001eaead824 */ /* 0x000fe400078e0a02 */
[----:B------:R-:W-:-:S03]  /*3cc0*/  IMAD.HI.U32 R8, R3, R228, RZ ;  /* 0x000000e403087227 */ /* 0x000fc600078e00ff */
[----:B------:R-:W-:Y:S01]  /*3cd0*/  ISETP.GT.U32.AND P5, PT, R2, R234, PT ;  /* 0x000000ea0200720c */ /* 0x000fe20003fa4070 */
[----:B------:R-:W-:Y:S02]  /*3ce0*/  @!P6 IMAD.IADD R230, R230, 0x1, -R2 ;  /* 0x00000001e6e6e824 */ /* 0x000fe400078e0a02 */
[----:B------:R-:W-:Y:S02]  /*3cf0*/  IMAD.MOV R11, RZ, RZ, -R8 ;  /* 0x000000ffff0b7224 */ /* 0x000fe400078e0a08 */
[----:B------:R-:W-:Y:S01]  /*3d00*/  IMAD.HI.U32 R8, R3, R226, RZ ;  /* 0x000000e203087227 */ /* 0x000fe200078e00ff */
[----:B------:R-:W-:-:S03]  /*3d10*/  ISETP.GT.U32.AND P6, PT, R2, R230, PT ;  /* 0x000000e60200720c */ /* 0x000fc60003fc4070 */
[----:B------:R-:W-:Y:S02]  /*3d20*/  IMAD R228, R2, R11, R228 ;  /* 0x0000000b02e47224 */ /* 0x000fe400078e02e4 */
[----:B------:R-:W-:Y:S01]  /*3d30*/  @!P3 IMAD.IADD R236, R236, 0x1, -R2 ;  /* 0x00000001ececb824 */ /* 0x000fe200078e0a02 */
[----:B------:R-:W-:Y:S01]  /*3d40*/  ISETP.GE.AND P3, PT, R129, RZ, PT ;  /* 0x000000ff8100720c */ /* 0x000fe20003f66270 */
[----:B------:R-:W-:Y:S02]  /*3d50*/  IMAD.MOV R11, RZ, RZ, -R8 ;  /* 0x000000ffff0b7224 */ /* 0x000fe400078e0a08 */
[----:B------:R-:W-:Y:S01]  /*3d60*/  @!P5 IMAD.IADD R234, R234, 0x1, -R2 ;  /* 0x00000001eaead824 */ /* 0x000fe200078e0a02 */
[C---:B------:R-:W-:Y:S01]  /*3d70*/  ISETP.GT.U32.AND P5, PT, R2.reuse, R228, PT ;  /* 0x000000e40200720c */ /* 0x040fe20003fa4070 */
[----:B------:R-:W-:Y:S02]  /*3d80*/  IMAD.MOV R13, RZ, RZ, -R10 ;  /* 0x000000ffff0d7224 */ /* 0x000fe400078e0a0a */
[----:B------:R-:W-:-:S02]  /*3d90*/  IMAD R226, R2, R11, R226 ;  /* 0x0000000b02e27224 */ /* 0x000fc400078e02e2 */
[----:B------:R-:W-:Y:S01]  /*3da0*/  @!P2 IMAD.MOV R244, RZ, RZ, -R244 ;  /* 0x000000fffff4a224 */ /* 0x000fe200078e0af4 */
[----:B------:R-:W-:Y:S01]  /*3db0*/  ISETP.GE.AND P2, PT, R131, RZ, PT ;  /* 0x000000ff8300720c */ /* 0x000fe20003f46270 */
[----:B------:R-:W-:Y:S02]  /*3dc0*/  IMAD R224, R2, R13, R224 ;  /* 0x0000000d02e07224 */ /* 0x000fe400078e02e0 */
[----:B------:R-:W-:Y:S01]  /*3dd0*/  @!P6 IMAD.IADD R230, R230, 0x1, -R2 ;  /* 0x00000001e6e6e824 */ /* 0x000fe200078e0a02 */
[----:B------:R-:W-:Y:S01]  /*3de0*/  ISETP.GT.U32.AND P6, PT, R2, R226, PT ;  /* 0x000000e20200720c */ /* 0x000fe20003fc4070 */
[----:B------:R-:W-:-:S04]  /*3df0*/  IMAD.HI.U32 R8, R3, R222, RZ ;  /* 0x000000de03087227 */ /* 0x000fc800078e00ff */
[----:B------:R-:W-:-:S04]  /*3e00*/  IMAD.HI.U32 R10, R3, R220, RZ ;  /* 0x000000dc030a7227 */ /* 0x000fc800078e00ff */
[----:B------:R-:W-:Y:S01]  /*3e10*/  @!P3 IMAD.MOV R234, RZ, RZ, -R234 ;  /* 0x000000ffffeab224 */ /* 0x000fe200078e0aea */
[----:B------:R-:W-:Y:S01]  /*3e20*/  ISETP.GT.U32.AND P3, PT, R2, R224, PT ;  /* 0x000000e00200720c */ /* 0x000fe20003f64070 */
[----:B------:R-:W-:Y:S02]  /*3e30*/  IMAD.MOV R11, RZ, RZ, -R8 ;  /* 0x000000ffff0b7224 */ /* 0x000fe400078e0a08 */
[----:B------:R-:W-:Y:S02]  /*3e40*/  IMAD.MOV R13, RZ, RZ, -R10 ;  /* 0x000000ffff0d7224 */ /* 0x000fe400078e0a0a */
[----:B------:R-:W-:Y:S02]  /*3e50*/  @!P5 IMAD.IADD R228, R228, 0x1, -R2 ;  /* 0x00000001e4e4d824 */ /* 0x000fe400078e0a02 */
[C---:B------:R-:W-:Y:S02]  /*3e60*/  IMAD R222, R2.reuse, R11, R222 ;  /* 0x0000000b02de7224 */ /* 0x040fe400078e02de */
[C---:B------:R-:W-:Y:S01]  /*3e70*/  IMAD R220, R2.reuse, R13, R220 ;  /* 0x0000000d02dc7224 */ /* 0x040fe200078e02dc */
[C---:B------:R-:W-:Y:S01]  /*3e80*/  ISETP.GT.U32.AND P5, PT, R2.reuse, R228, PT ;  /* 0x000000e40200720c */ /* 0x040fe20003fa4070 */
[----:B------:R-:W-:Y:S01]  /*3e90*/  @!P2 IMAD.MOV R236, RZ, RZ, -R236 ;  /* 0x000000ffffeca224 */ /* 0x000fe200078e0aec */
[----:B------:R-:W-:Y:S01]  /*3ea0*/  ISETP.GE.AND P2, PT, R123, RZ, PT ;  /* 0x000000ff7b00720c */ /* 0x000fe20003f46270 */
[----:B------:R-:W-:Y:S01]  /*3eb0*/  @!P4 IMAD.MOV R230, RZ, RZ, -R230 ;  /* 0x000000ffffe6c224 */ /* 0x000fe200078e0ae6 */
[----:B------:R-:W-:Y:S01]  /*3ec0*/  ISETP.GT.U32.AND P4, PT, R2, R222, PT ;  /* 0x000000de0200720c */ /* 0x000fe20003f84070 */
[--C-:B------:R-:W-:Y:S01]  /*3ed0*/  @!P6 IMAD.IADD R226, R226, 0x1, -R2.reuse ;  /* 0x00000001e2e2e824 */ /* 0x100fe200078e0a02 */
[----:B------:R-:W-:Y:S01]  /*3ee0*/  ISETP.GT.U32.AND P6, PT, R2, R220, PT ;  /* 0x000000dc0200720c */ /* 0x000fe20003fc4070 */
[----:B------:R-:W-:-:S02]  /*3ef0*/  @!P3 IMAD.IADD R224, R224, 0x1, -R2 ;  /* 0x00000001e0e0b824 */ /* 0x000fc400078e0a02 */
[----:B------:R-:W-:Y:S01]  /*3f00*/  IMAD.HI.U32 R8, R3, R218, RZ ;  /* 0x000000da03087227 */ /* 0x000fe200078e00ff */
[----:B------:R-:W-:-:S03]  /*3f10*/  ISETP.GT.U32.AND P3, PT, R2, R226, PT ;  /* 0x000000e20200720c */ /* 0x000fc60003f64070 */
[----:B------:R-:W-:Y:S02]  /*3f20*/  IMAD.MOV R11, RZ, RZ, -R8 ;  /* 0x000000ffff0b7224 */ /* 0x000fe400078e0a08 */
[----:B------:R-:W-:Y:S01]  /*3f30*/  @!P5 IMAD.IADD R228, R228, 0x1, -R2 ;  /* 0x00000001e4e4d824 */ /* 0x000fe200078e0a02 */
[----:B------:R-:W-:Y:S01]  /*3f40*/  ISETP.GE.AND P5, PT, R121, RZ, PT ;  /* 0x000000ff7900720c */ /* 0x000fe20003fa6270 */
[----:B------:R-:W-:Y:S01]  /*3f50*/  IMAD R218, R2, R11, R218 ;  /* 0x0000000b02da7224 */ /* 0x000fe200078e02da */
[----:B------:R-:W-:Y:S01]  /*3f60*/  IABS R11, R66 ;  /* 0x00000042000b7213 */ /* 0x000fe20000000000 */
[----:B------:R-:W-:Y:S02]  /*3f70*/  @!P4 IMAD.IADD R222, R222, 0x1, -R2 ;  /* 0x00000001dedec824 */ /* 0x000fe400078e0a02 */
[----:B------:R-:W-:Y:S01]  /*3f80*/  @!P2 IMAD.MOV R228, RZ, RZ, -R228 ;  /* 0x000000ffffe4a224 */ /* 0x000fe200078e0ae4 */
[----:B------:R-:W-:Y:S01]  /*3f90*/  ISETP.GT.U32.AND P2, PT, R2, R224, PT ;  /* 0x000000e00200720c */ /* 0x000fe20003f44070 */
[----:B------:R-:W-:Y:S01]  /*3fa0*/  @!P6 IMAD.IADD R220, R220, 0x1, -R2 ;  /* 0x00000001dcdce824 */ /* 0x000fe200078e0a02 */
[----:B------:R-:W-:Y:S01]  /*3fb0*/  ISETP.GT.U32.AND P4, PT, R2, R222, PT ;  /* 0x000000de0200720c */ /* 0x000fe20003f84070 */
[----:B------:R-:W-:-:S03]  /*3fc0*/  IMAD.HI.U32 R10, R3, R216, RZ ;  /* 0x000000d8030a7227 */ /* 0x000fc600078e00ff */
[----:B------:R-:W-:Y:S01]  /*3fd0*/  ISETP.GT.U32.AND P6, PT, R2, R220, PT ;  /* 0x000000dc0200720c */ /* 0x000fe20003fc4070 */
[----:B------:R-:W-:Y:S01]  /*3fe0*/  @!P3 IMAD.IADD R226, R226, 0x1, -R2 ;  /* 0x00000001e2e2b824 */ /* 0x000fe200078e0a02 */
[----:B------:R-:W-:Y:S01]  /*3ff0*/  ISETP.GT.U32.AND P3, PT, R2, R218, PT ;  /* 0x000000da0200720c */ /* 0x000fe20003f64070 */
[----:B------:R-:W-:Y:S02]  /*4000*/  IMAD.MOV R13, RZ, RZ, -R10 ;  /* 0x000000ffff0d7224 */ /* 0x000fe400078e0a0a */
[----:B------:R-:W-:-:S04]  /*4010*/  IMAD.HI.U32 R8, R3, R11, RZ ;  /* 0x0000000b03087227 */ /* 0x000fc800078e00ff */
[----:B------:R-:W-:Y:S02]  /*4020*/  IMAD R216, R2, R13, R216 ;  /* 0x0000000d02d87224 */ /* 0x000fe400078e02d8 */
[----:B------:R-:W-:Y:S02]  /*4030*/  IMAD.MOV R8, RZ, RZ, -R8 ;  /* 0x000000ffff087224 */ /* 0x000fe400078e0a08 */
[--C-:B------:R-:W-:Y:S01]  /*4040*/  @!P2 IMAD.IADD R224, R224, 0x1, -R2.reuse ;  /* 0x00000001e0e0a824 */ /* 0x100fe200078e0a02 */
[C---:B------:R-:W-:Y:S01]  /*4050*/  ISETP.GT.U32.AND P2, PT, R2.reuse, R216, PT ;  /* 0x000000d80200720c */ /* 0x040fe20003f44070 */
[----:B------:R-:W-:Y:S02]  /*4060*/  IMAD R11, R2, R8, R11 ;  /* 0x00000008020b7224 */ /* 0x000fe400078e020b */
[--C-:B------:R-:W-:Y:S01]  /*4070*/  @!P4 IMAD.IADD R222, R222, 0x1, -R2.reuse ;  /* 0x00000001dedec824 */ /* 0x100fe200078e0a02 */
[----:B------:R-:W-:Y:S01]  /*4080*/  ISETP.GE.AND P4, PT, R115, RZ, PT ;  /* 0x000000ff7300720c */ /* 0x000fe20003f86270 */
[--C-:B------:R-:W-:Y:S01]  /*4090*/  @!P6 IMAD.IADD R220, R220, 0x1, -R2.reuse ;  /* 0x00000001dcdce824 */ /* 0x100fe200078e0a02 */
[----:B------:R-:W-:Y:S01]  /*40a0*/  ISETP.GT.U32.AND P6, PT, R2, R11, PT ;  /* 0x0000000b0200720c */ /* 0x000fe20003fc4070 */
[----:B------:R-:W-:Y:S01]  /*40b0*/  @!P3 IMAD.IADD R218, R218, 0x1, -R2 ;  /* 0x00000001dadab824 */ /* 0x000fe200078e0a02 */
[----:B------:R-:W-:Y:S01]  /*40c0*/  ISETP.GE.AND P3, PT, R117, RZ, PT ;  /* 0x000000ff7500720c */ /* 0x000fe20003f66270 */
[----:B------:R-:W-:-:S04]  /*40d0*/  IMAD.HI.U32 R8, R3, R214, RZ ;  /* 0x000000d603087227 */ /* 0x000fc800078e00ff */
[----:B------:R-:W-:-:S04]  /*40e0*/  IMAD.HI.U32 R10, R3, R14, RZ ;  /* 0x0000000e030a7227 */ /* 0x000fc800078e00ff */
[----:B------:R-:W-:Y:S01]  /*40f0*/  @!P1 IMAD.MOV R226, RZ, RZ, -R226 ;  /* 0x000000ffffe29224 */ /* 0x000fe200078e0ae2 */
[----:B------:R-:W-:Y:S01]  /*4100*/  ISETP.GT.U32.AND P1, PT, R2, R218, PT ;  /* 0x000000da0200720c */ /* 0x000fe20003f24070 */
[----:B------:R-:W-:Y:S02]  /*4110*/  IMAD.MOV R13, RZ, RZ, -R8 ;  /* 0x000000ffff0d7224 */ /* 0x000fe400078e0a08 */
[----:B------:R-:W-:-:S04]  /*4120*/  IMAD.HI.U32 R12, R3, R210, RZ ;  /* 0x000000d2030c7227 */ /* 0x000fc800078e00ff */
[----:B------:R-:W-:Y:S02]  /*4130*/  IMAD.MOV R15, RZ, RZ, -R10 ;  /* 0x000000ffff0f7224 */ /* 0x000fe400078e0a0a */
[----:B------:R-:W-:Y:S02]  /*4140*/  IMAD R214, R2, R13, R214 ;  /* 0x0000000d02d67224 */ /* 0x000fe400078e02d6 */
[----:B------:R-:W-:Y:S01]  /*4150*/  IMAD.MOV R115, RZ, RZ, -R12 ;  /* 0x000000ffff737224 */ /* 0x000fe200078e0a0c */
[----:B------:R-:W-:Y:S01]  /*4160*/  IABS R12, R22 ;  /* 0x00000016000c7213 */ /* 0x000fe20000000000 */
[----:B------:R-:W-:Y:S01]  /*4170*/  @!P2 IMAD.IADD R216, R216, 0x1, -R2 ;  /* 0x00000001d8d8a824 */ /* 0x000fe200078e0a02 */
[----:B------:R-:W-:Y:S01]  /*4180*/  ISETP.GE.AND P2, PT, R119, RZ, PT ;  /* 0x000000ff7700720c */ /* 0x000fe20003f46270 */
[C---:B------:R-:W-:Y:S01]  /*4190*/  IMAD R13, R2.reuse, R15, R14 ;  /* 0x0000000f020d7224 */ /* 0x040fe200078e020e */
[----:B------:R-:W-:Y:S01]  /*41a0*/  IABS R14, R45 ;  /* 0x0000002d000e7213 */ /* 0x000fe20000000000 */
[----:B------:R-:W-:-:S02]  /*41b0*/  IMAD R210, R2, R115, R210 ;  /* 0x0000007302d27224 */ /* 0x000fc400078e02d2 */
[----:B------:R-:W-:Y:S01]  /*41c0*/  @!P6 IMAD.IADD R11, R11, 0x1, -R2 ;  /* 0x000000010b0be824 */ /* 0x000fe200078e0a02 */
[C---:B------:R-:W-:Y:S01]  /*41d0*/  ISETP.GT.U32.AND P6, PT, R2.reuse, R216, PT ;  /* 0x000000d80200720c */ /* 0x040fe20003fc4070 */
[----:B------:R-:W-:Y:S01]  /*41e0*/  @!P4 IMAD.MOV R220, RZ, RZ, -R220 ;  /* 0x000000ffffdcc224 */ /* 0x000fe200078e0adc */
[----:B------:R-:W-:Y:S01]  /*41f0*/  ISETP.GT.U32.AND P4, PT, R2, R13, PT ;  /* 0x0000000d0200720c */ /* 0x000fe20003f84070 */
[----:B------:R-:W-:Y:S01]  /*4200*/  @!P1 IMAD.IADD R218, R218, 0x1, -R2 ;  /* 0x00000001dada9824 */ /* 0x000fe200078e0a02 */
[C---:B------:R-:W-:Y:S01]  /*4210*/  ISETP.GT.U32.AND P1, PT, R2.reuse, R210, PT ;  /* 0x000000d20200720c */ /* 0x040fe20003f24070 */
[----:B------:R-:W-:Y:S01]  /*4220*/  @!P0 IMAD.MOV R224, RZ, RZ, -R224 ;  /* 0x000000ffffe08224 */ /* 0x000fe200078e0ae0 */
[----:B------:R-:W-:Y:S01]  /*4230*/  ISETP.GT.U32.AND P0, PT, R2, R11, PT ;  /* 0x0000000b0200720c */ /* 0x000fe20003f04070 */
[----:B------:R-:W-:-:S04]  /*4240*/  IMAD.HI.U32 R8, R3, R212, RZ ;  /* 0x000000d403087227 */ /* 0x000fc800078e00ff */
[----:B------:R-:W-:Y:S01]  /*4250*/  @!P5 IMAD.MOV R222, RZ, RZ, -R222 ;  /* 0x000000ffffded224 */ /* 0x000fe200078e0ade */
[----:B------:R-:W-:Y:S01]  /*4260*/  ISETP.GT.U32.AND P5, PT, R2, R214, PT ;  /* 0x000000d60200720c */ /* 0x000fe20003fa4070 */
[--C-:B------:R-:W-:Y:S01]  /*4270*/  @!P6 IMAD.IADD R216, R216, 0x1, -R2.reuse ;  /* 0x00000001d8d8e824 */ /* 0x100fe200078e0a02 */
[----:B------:R-:W-:Y:S01]  /*4280*/  ISETP.GE.AND P6, PT, R66, RZ, PT ;  /* 0x000000ff4200720c */ /* 0x000fe20003fc6270 */
[--C-:B------:R-:W-:Y:S02]  /*4290*/  @!P4 IMAD.IADD R13, R13, 0x1, -R2.reuse ;  /* 0x000000010d0dc824 */ /* 0x100fe400078e0a02 */
[----:B------:R-:W-:Y:S02]  /*42a0*/  @!P1 IMAD.IADD R210, R210, 0x1, -R2 ;  /* 0x00000001d2d29824 */ /* 0x000fe400078e0a02 */
[----:B------:R-:W-:Y:S01]  /*42b0*/  IMAD.MOV R15, RZ, RZ, -R8 ;  /* 0x000000ffff0f7224 */ /* 0x000fe200078e0a08 */
[----:B------:R-:W-:Y:S01]  /*42c0*/  ISETP.GT.U32.AND P1, PT, R2, R13, PT ;  /* 0x0000000d0200720c */ /* 0x000fe20003f24070 */
[----:B------:R-:W-:Y:S01]  /*42d0*/  @!P0 IMAD.IADD R11, R11, 0x1, -R2 ;  /* 0x000000010b0b8824 */ /* 0x000fe200078e0a02 */
[----:B------:R-:W-:Y:S01]  /*42e0*/  ISETP.GE.AND P0, PT, R111, RZ, PT ;  /* 0x000000ff6f00720c */ /* 0x000fe20003f06270 */
[----:B------:R-:W-:-:S04]  /*42f0*/  IMAD.HI.U32 R8, R3, R208, RZ ;  /* 0x000000d003087227 */ /* 0x000fc800078e00ff */
[C---:B------:R-:W-:Y:S02]  /*4300*/  IMAD R212, R2.reuse, R15, R212 ;  /* 0x0000000f02d47224 */ /* 0x040fe400078e02d4 */
[----:B------:R-:W-:Y:S02]  /*4310*/  IMAD.MOV R15, RZ, RZ, -R8 ;  /* 0x000000ffff0f7224 */ /* 0x000fe400078e0a08 */
[----:B------:R-:W-:Y:S02]  /*4320*/  IMAD.MOV.U32 R66, RZ, RZ, R11 ;  /* 0x000000ffff427224 */ /* 0x000fe400078e000b */
[C---:B------:R-:W-:Y:S02]  /*4330*/  IMAD R208, R2.reuse, R15, R208 ;  /* 0x0000000f02d07224 */ /* 0x040fe400078e02d0 */
[----:B------:R-:W-:Y:S01]  /*4340*/  @!P6 IMAD.MOV R66, RZ, RZ, -R66 ;  /* 0x000000ffff42e224 */ /* 0x000fe200078e0a42 */
[----:B------:R-:W-:Y:S01]  /*4350*/  ISETP.GT.U32.AND P6, PT, R2, R212, PT ;  /* 0x000000d40200720c */ /* 0x000fe20003fc4070 */
[--C-:B------:R-:W-:Y:S01]  /*4360*/  @!P5 IMAD.IADD R214, R214, 0x1, -R2.reuse ;  /* 0x00000001d6d6d824 */ /* 0x100fe200078e0a02 */
[----:B------:R-:W-:Y:S01]  /*4370*/  ISETP.GE.AND P5, PT, R113, RZ, PT ;  /* 0x000000ff7100720c */ /* 0x000fe20003fa6270 */
[----:B------:R-:W-:Y:S01]  /*4380*/  @!P1 IMAD.IADD R13, R13, 0x1, -R2 ;  /* 0x000000010d0d9824 */ /* 0x000fe200078e0a02 */
[C---:B------:R-:W-:Y:S01]  /*4390*/  ISETP.GT.U32.AND P1, PT, R2.reuse, R208, PT ;  /* 0x000000d00200720c */ /* 0x040fe20003f24070 */
[----:B------:R-:W-:Y:S01]  /*43a0*/  IMAD.HI.U32 R8, R3, R206, RZ ;  /* 0x000000ce03087227 */ /* 0x000fe200078e00ff */
[----:B------:R-:W-:-:S03]  /*43b0*/  ISETP.GT.U32.AND P4, PT, R2, R214, PT ;  /* 0x000000d60200720c */ /* 0x000fc60003f84070 */
[----:B------:R-:W-:-:S04]  /*43c0*/  IMAD.HI.U32 R10, R3, R204, RZ ;  /* 0x000000cc030a7227 */ /* 0x000fc800078e00ff */
[----:B------:R-:W-:Y:S02]  /*43d0*/  @!P6 IMAD.IADD R212, R212, 0x1, -R2 ;  /* 0x00000001d4d4e824 */ /* 0x000fe400078e0a02 */
[----:B------:R-:W-:Y:S02]  /*43e0*/  IMAD.MOV R11, RZ, RZ, -R8 ;  /* 0x000000ffff0b7224 */ /* 0x000fe400078e0a08 */
[--C-:B------:R-:W-:Y:S01]  /*43f0*/  @!P1 IMAD.IADD R208, R208, 0x1, -R2.reuse ;  /* 0x00000001d0d09824 */ /* 0x100fe200078e0a02 */
[----:B------:R-:W-:Y:S01]  /*4400*/  ISETP.GT.U32.AND P6, PT, R2, R212, PT ;  /* 0x000000d40200720c */ /* 0x000fe20003fc4070 */
[----:B------:R-:W-:Y:S01]  /*4410*/  @!P4 IMAD.IADD R214, R214, 0x1, -R2 ;  /* 0x00000001d6d6c824 */ /* 0x000fe200078e0a02 */
[----:B------:R-:W-:Y:S01]  /*4420*/  ISETP.GE.AND P4, PT, R107, RZ, PT ;  /* 0x000000ff6b00720c */ /* 0x000fe20003f86270 */
[C---:B------:R-:W-:Y:S01]  /*4430*/  IMAD R206, R2.reuse, R11, R206 ;  /* 0x0000000b02ce7224 */ /* 0x040fe200078e02ce */
[----:B------:R-:W-:Y:S01]  /*4440*/  ISETP.GT.U32.AND P1, PT, R2, R208, PT ;  /* 0x000000d00200720c */ /* 0x000fe20003f24070 */
[----:B------:R-:W-:Y:S01]  /*4450*/  @!P0 IMAD.MOV R214, RZ, RZ, -R214 ;  /* 0x000000ffffd68224 */ /* 0x000fe200078e0ad6 */
[----:B------:R-:W-:Y:S01]  /*4460*/  ISETP.GE.AND P0, PT, R64, RZ, PT ;  /* 0x000000ff4000720c */ /* 0x000fe20003f06270 */
[----:B------:R-:W-:-:S02]  /*4470*/  IMAD.MOV.U32 R64, RZ, RZ, R13 ;  /* 0x000000ffff407224 */ /* 0x000fc400078e000d */
[----:B------:R-:W-:Y:S02]  /*4480*/  IMAD.MOV R13, RZ, RZ, -R10 ;  /* 0x000000ffff0d7224 */ /* 0x000fe400078e0a0a */
[----:B------:R-:W-:Y:S01]  /*4490*/  @!P3 IMAD.MOV R218, RZ, RZ, -R218 ;  /* 0x000000ffffdab224 */ /* 0x000fe200078e0ada */
[C---:B------:R-:W-:Y:S01]  /*44a0*/  ISETP.GT.U32.AND P3, PT, R2.reuse, R210, PT ;  /* 0x000000d20200720c */ /* 0x040fe20003f64070 */
[----:B------:R-:W-:Y:S02]  /*44b0*/  IMAD R204, R2, R13, R204 ;  /* 0x0000000d02cc7224 */ /* 0x000fe400078e02cc */
[----:B------:R-:W-:Y:S01]  /*44c0*/  @!P6 IMAD.IADD R212, R212, 0x1, -R2 ;  /* 0x00000001d4d4e824 */ /* 0x000fe200078e0a02 */
[----:B------:R-:W-:Y:S01]  /*44d0*/  ISETP.GT.U32.AND P6, PT, R2, R206, PT ;  /* 0x000000ce0200720c */ /* 0x000fe20003fc4070 */
[----:B------:R-:W-:Y:S01]  /*44e0*/  @!P2 IMAD.MOV R216, RZ, RZ, -R216 ;  /* 0x000000ffffd8a224 */ /* 0x000fe200078e0ad8 */
[----:B------:R-:W-:Y:S01]  /*44f0*/  ISETP.GE.AND P2, PT, R105, RZ, PT ;  /* 0x000000ff6900720c */ /* 0x000fe20003f46270 */
[----:B------:R-:W-:Y:S01]  /*4500*/  @!P1 IMAD.IADD R208, R208, 0x1, -R2 ;  /* 0x00000001d0d09824 */ /* 0x000fe200078e0a02 */
[----:B------:R-:W-:Y:S01]  /*4510*/  ISETP.GT.U32.AND P1, PT, R2, R204, PT ;  /* 0x000000cc0200720c */ /* 0x000fe20003f24070 */
[----:B------:R-:W-:-:S04]  /*4520*/  IMAD.HI.U32 R8, R3, R200, RZ ;  /* 0x000000c803087227 */ /* 0x000fc800078e00ff */
[----:B------:R-:W-:Y:S01]  /*4530*/  @!P3 IMAD.IADD R210, R210, 0x1, -R2 ;  /* 0x00000001d2d2b824 */ /* 0x000fe200078e0a02 */
[----:B------:R-:W-:Y:S01]  /*4540*/  ISETP.GE.AND P3, PT, R109, RZ, PT ;  /* 0x000000ff6d00720c */ /* 0x000fe20003f66270 */
[----:B------:R-:W-:Y:S02]  /*4550*/  IMAD.MOV R13, RZ, RZ, -R8 ;  /* 0x000000ffff0d7224 */ /* 0x000fe400078e0a08 */
[----:B------:R-:W-:Y:S02]  /*4560*/  @!P6 IMAD.IADD R206, R206, 0x1, -R2 ;  /* 0x00000001cecee824 */ /* 0x000fe400078e0a02 */
[----:B------:R-:W-:Y:S01]  /*4570*/  @!P2 IMAD.MOV R210, RZ, RZ, -R210 ;  /* 0x000000ffffd2a224 */ /* 0x000fe200078e0ad2 */
[----:B------:R-:W-:Y:S01]  /*4580*/  ISETP.GE.AND P2, PT, R6, RZ, PT ;  /* 0x000000ff0600720c */ /* 0x000fe20003f46270 */
[----:B------:R-:W-:Y:S01]  /*4590*/  @!P1 IMAD.IADD R204, R204, 0x1, -R2 ;  /* 0x00000001cccc9824 */ /* 0x000fe200078e0a02 */
[----:B------:R-:W-:Y:S01]  /*45a0*/  ISETP.GT.U32.AND P6, PT, R2, R206, PT ;  /* 0x000000ce0200720c */ /* 0x000fe20003fc4070 */
[----:B------:R-:W-:-:S03]  /*45b0*/  IMAD.HI.U32 R6, R3, R202, RZ ;  /* 0x000000ca03067227 */ /* 0x000fc600078e00ff */
[C---:B------:R-:W-:Y:S01]  /*45c0*/  ISETP.GT.U32.AND P1, PT, R2.reuse, R204, PT ;  /* 0x000000cc0200720c */ /* 0x040fe20003f24070 */
[----:B------:R-:W-:Y:S02]  /*45d0*/  IMAD.MOV R11, RZ, RZ, -R6 ;  /* 0x000000ffff0b7224 */ /* 0x000fe400078e0a06 */
[C---:B------:R-:W-:Y:S02]  /*45e0*/  IMAD R200, R2.reuse, R13, R200 ;  /* 0x0000000d02c87224 */ /* 0x040fe400078e02c8 */
[----:B------:R-:W-:Y:S02]  /*45f0*/  IMAD R202, R2, R11, R202 ;  /* 0x0000000b02ca7224 */ /* 0x000fe400078e02ca */
[----:B------:R-:W-:-:S04]  /*4600*/  IMAD.HI.U32 R10, R3, R198, RZ ;  /* 0x000000c6030a7227 */ /* 0x000fc800078e00ff */
[--C-:B------:R-:W-:Y:S01]  /*4610*/  @!P6 IMAD.IADD R206, R206, 0x1, -R2.reuse ;  /* 0x00000001cecee824 */ /* 0x100fe200078e0a02 */
[----:B------:R-:W-:Y:S01]  /*4620*/  ISETP.GT.U32.AND P6, PT, R2, R202, PT ;  /* 0x000000ca0200720c */ /* 0x000fe20003fc4070 */
[----:B------:R-:W-:Y:S01]  /*4630*/  @!P1 IMAD.IADD R204, R204, 0x1, -R2 ;  /* 0x00000001cccc9824 */ /* 0x000fe200078e0a02 */
[----:B------:R-:W-:Y:S01]  /*4640*/  ISETP.GT.U32.AND P1, PT, R2, R200, PT ;  /* 0x000000c80200720c */ /* 0x000fe20003f24070 */
[----:B------:R-:W-:-:S04]  /*4650*/  IMAD.HI.U32 R6, R3, R196, RZ ;  /* 0x000000c403067227 */ /* 0x000fc800078e00ff */
[----:B------:R-:W-:Y:S02]  /*4660*/  IMAD.MOV R15, RZ, RZ, -R10 ;  /* 0x000000ffff0f7224 */ /* 0x000fe400078e0a0a */
[----:B------:R-:W-:Y:S01]  /*4670*/  @!P5 IMAD.MOV R64, RZ, RZ, -R64 ;  /* 0x000000ffff40d224 */ /* 0x000fe200078e0a40 */
[----:B------:R-:W-:Y:S01]  /*4680*/  ISETP.GE.AND P5, PT, R103, RZ, PT ;  /* 0x000000ff6700720c */ /* 0x000fe20003fa6270 */
[----:B------:R-:W-:Y:S02]  /*4690*/  IMAD.MOV R11, RZ, RZ, -R6 ;  /* 0x000000ffff0b7224 */ /* 0x000fe400078e0a06 */
[--C-:B------:R-:W-:Y:S02]  /*46a0*/  @!P6 IMAD.IADD R202, R202, 0x1, -R2.reuse ;  /* 0x00000001cacae824 */ /* 0x100fe400078e0a02 */
[----:B------:R-:W-:Y:S02]  /*46b0*/  @!P1 IMAD.IADD R200, R200, 0x1, -R2 ;  /* 0x00000001c8c89824 */ /* 0x000fe400078e0a02 */
[C---:B------:R-:W-:Y:S01]  /*46c0*/  IMAD R198, R2.reuse, R15, R198 ;  /* 0x0000000f02c67224 */ /* 0x040fe200078e02c6 */
[----:B------:R-:W-:Y:S01]  /*46d0*/  ISETP.GT.U32.AND P1, PT, R2, R202, PT ;  /* 0x000000ca0200720c */ /* 0x000fe20003f24070 */
[----:B------:R-:W-:-:S03]  /*46e0*/  IMAD.HI.U32 R6, R3, R194, RZ ;  /* 0x000000c203067227 */ /* 0x000fc600078e00ff */
[C---:B------:R-:W-:Y:S01]  /*46f0*/  ISETP.GT.U32.AND P6, PT, R2.reuse, R198, PT ;  /* 0x000000c60200720c */ /* 0x040fe20003fc4070 */
[----:B------:R-:W-:Y:S02]  /*4700*/  IMAD R196, R2, R11, R196 ;  /* 0x0000000b02c47224 */ /* 0x000fe400078e02c4 */
[----:B------:R-:W-:Y:S02]  /*4710*/  IMAD.MOV R11, RZ, RZ, -R6 ;  /* 0x000000ffff0b7224 */ /* 0x000fe400078e0a06 */
[----:B------:R-:W-:-:S04]  /*4720*/  IMAD.HI.U32 R8, R3, R192, RZ ;  /* 0x000000c003087227 */ /* 0x000fc800078e00ff */
[----:B------:R-:W-:Y:S02]  /*4730*/  IMAD R194, R2, R11, R194 ;  /* 0x0000000b02c27224 */ /* 0x000fe400078e02c2 */
[----:B------:R-:W-:Y:S01]  /*4740*/  @!P1 IMAD.IADD R202, R202, 0x1, -R2 ;  /* 0x00000001caca9824 */ /* 0x000fe200078e0a02 */
[C---:B------:R-:W-:Y:S01]  /*4750*/  ISETP.GT.U32.AND P1, PT, R2.reuse, R196, PT ;  /* 0x000000c40200720c */ /* 0x040fe20003f24070 */
[----:B------:R-:W-:Y:S02]  /*4760*/  IMAD.MOV R13, RZ, RZ, -R8 ;  /* 0x000000ffff0d7224 */ /* 0x000fe400078e0a08 */
[----:B------:R-:W-:Y:S01]  /*4770*/  @!P5 IMAD.MOV R204, RZ, RZ, -R204 ;  /* 0x000000ffffccd224 */ /* 0x000fe200078e0acc */
[C---:B------:R-:W-:Y:S01]  /*4780*/  ISETP.GT.U32.AND P5, PT, R2.reuse, R194, PT ;  /* 0x000000c20200720c */ /* 0x040fe20003fa4070 */
[----:B------:R-:W-:Y:S02]  /*4790*/  IMAD R192, R2, R13, R192 ;  /* 0x0000000d02c07224 */ /* 0x000fe400078e02c0 */
[----:B------:R-:W-:Y:S01]  /*47a0*/  @!P6 IMAD.IADD R198, R198, 0x1, -R2 ;  /* 0x00000001c6c6e824 */ /* 0x000fe200078e0a02 */
[C---:B------:R-:W-:Y:S01]  /*47b0*/  ISETP.GT.U32.AND P6, PT, R2.reuse, R200, PT ;  /* 0x000000c80200720c */ /* 0x040fe20003fc4070 */
[----:B------:R-:W-:Y:S01]  /*47c0*/  @!P2 IMAD.MOV R202, RZ, RZ, -R202 ;  /* 0x000000ffffcaa224 */ /* 0x000fe200078e0aca */
[----:B------:R-:W-:Y:S01]  /*47d0*/  ISETP.GT.U32.AND P2, PT, R2, R192, PT ;  /* 0x000000c00200720c */ /* 0x000fe20003f44070 */
[----:B------:R-:W-:-:S04]  /*47e0*/  IMAD.HI.U32 R10, R3, R190, RZ ;  /* 0x000000be030a7227 */ /* 0x000fc800078e00ff */
[----:B------:R-:W-:Y:S01]  /*47f0*/  @!P1 IMAD.IADD R196, R196, 0x1, -R2 ;  /* 0x00000001c4c49824 */ /* 0x000fe200078e0a02 */
[----:B------:R-:W-:Y:S01]  /*4800*/  ISETP.GE.AND P1, PT, R95, RZ, PT ;  /* 0x000000ff5f00720c */ /* 0x000fe20003f26270 */
[----:B------:R-:W-:Y:S01]  /*4810*/  IMAD.MOV R15, RZ, RZ, -R10 ;  /* 0x000000ffff0f7224 */ /* 0x000fe200078e0a0a */
[----:B------:R-:W-:Y:S01]  /*4820*/  IABS R10, R57 ;  /* 0x00000039000a7213 */ /* 0x000fe20000000000 */
[----:B------:R-:W-:Y:S01]  /*4830*/  @!P5 IMAD.IADD R194, R194, 0x1, -R2 ;  /* 0x00000001c2c2d824 */ /* 0x000fe200078e0a02 */
[C---:B------:R-:W-:Y:S01]  /*4840*/  ISETP.GT.U32.AND P5, PT, R2.reuse, R196, PT ;  /* 0x000000c40200720c */ /* 0x040fe20003fa4070 */
[----:B------:R-:W-:Y:S02]  /*4850*/  IMAD R190, R2, R15, R190 ;  /* 0x0000000f02be7224 */ /* 0x000fe400078e02be */
[----:B------:R-:W-:-:S04]  /*4860*/  IMAD.HI.U32 R6, R3, R188, RZ ;  /* 0x000000bc03067227 */ /* 0x000fc800078e00ff */
[----:B------:R-:W-:Y:S02]  /*4870*/  IMAD.MOV R11, RZ, RZ, -R6 ;  /* 0x000000ffff0b7224 */ /* 0x000fe400078e0a06 */
[--C-:B------:R-:W-:Y:S01]  /*4880*/  @!P6 IMAD.IADD R200, R200, 0x1, -R2.reuse ;  /* 0x00000001c8c8e824 */ /* 0x100fe200078e0a02 */
[----:B------:R-:W-:Y:S01]  /*4890*/  ISETP.GT.U32.AND P6, PT, R2, R190, PT ;  /* 0x000000be0200720c */ /* 0x000fe20003fc4070 */
[----:B------:R-:W-:Y:S01]  /*48a0*/  @!P2 IMAD.IADD R192, R192, 0x1, -R2 ;  /* 0x00000001c0c0a824 */ /* 0x000fe200078e0a02 */
[----:B------:R-:W-:Y:S01]  /*48b0*/  ISETP.GT.U32.AND P2, PT, R2, R194, PT ;  /* 0x000000c20200720c */ /* 0x000fe20003f44070 */
[----:B------:R-:W-:-:S04]  /*48c0*/  IMAD.HI.U32 R8, R3, R186, RZ ;  /* 0x000000ba03087227 */ /* 0x000fc800078e00ff */
[----:B------:R-:W-:Y:S01]  /*48d0*/  @!P0 IMAD.MOV R206, RZ, RZ, -R206 ;  /* 0x000000ffffce8224 */ /* 0x000fe200078e0ace */
[C---:B------:R-:W-:Y:S01]  /*48e0*/  ISETP.GT.U32.AND P0, PT, R2.reuse, R198, PT ;  /* 0x000000c60200720c */ /* 0x040fe20003f04070 */
[----:B------:R-:W-:Y:S02]  /*48f0*/  IMAD R188, R2, R11, R188 ;  /* 0x0000000b02bc7224 */ /* 0x000fe400078e02bc */
[----:B------:R-:W-:Y:S02]  /*4900*/  IMAD.MOV R13, RZ, RZ, -R8 ;  /* 0x000000ffff0d7224 */ /* 0x000fe400078e0a08 */
[----:B------:R-:W-:Y:S01]  /*4910*/  @!P5 IMAD.IADD R196, R196, 0x1, -R2 ;  /* 0x00000001c4c4d824 */ /* 0x000fe200078e0a02 */
[C---:B------:R-:W-:Y:S01]  /*4920*/  ISETP.GT.U32.AND P5, PT, R2.reuse, R188, PT ;  /* 0x000000bc0200720c */ /* 0x040fe20003fa4070 */
[----:B------:R-:W-:Y:S02]  /*4930*/  IMAD R186, R2, R13, R186 ;  /* 0x0000000d02ba7224 */ /* 0x000fe400078e02ba */
[----:B------:R-:W-:-:S02]  /*4940*/  @!P6 IMAD.IADD R190, R190, 0x1, -R2 ;  /* 0x00000001bebee824 */ /* 0x000fc400078e0a02 */
[--C-:B------:R-:W-:Y:S01]  /*4950*/  @!P2 IMAD.IADD R194, R194, 0x1, -R2.reuse ;  /* 0x00000001c2c2a824 */ /* 0x100fe200078e0a02 */
[----:B------:R-:W-:Y:S01]  /*4960*/  ISETP.GT.U32.AND P2, PT, R2, R186, PT ;  /* 0x000000ba0200720c */ /* 0x000fe20003f44070 */
[----:B------:R-:W-:Y:S01]  /*4970*/  @!P0 IMAD.IADD R198, R198, 0x1, -R2 ;  /* 0x00000001c6c68824 */ /* 0x000fe200078e0a02 */
[----:B------:R-:W-:Y:S01]  /*4980*/  ISETP.GE.AND P0, PT, R97, RZ, PT ;  /* 0x000000ff6100720c */ /* 0x000fe20003f06270 */
[----:B------:R-:W-:Y:S01]  /*4990*/  @!P4 IMAD.MOV R212, RZ, RZ, -R212 ;  /* 0x000000ffffd4c224 */ /* 0x000fe200078e0ad4 */
[----:B------:R-:W-:Y:S01]  /*49a0*/  ISETP.GT.U32.AND P6, PT, R2, R190, PT ;  /* 0x000000be0200720c */ /* 0x000fe20003fc4070 */
[----:B------:R-:W-:Y:S01]  /*49b0*/  IMAD.HI.U32 R6, R3, R184, RZ ;  /* 0x000000b803067227 */ /* 0x000fe200078e00ff */
[----:B------:R-:W-:-:S03]  /*49c0*/  ISETP.GE.AND P4, PT, R101, RZ, PT ;  /* 0x000000ff6500720c */ /* 0x000fc60003f86270 */
[----:B------:R-:W-:Y:S01]  /*49d0*/  @!P5 IMAD.IADD R188, R188, 0x1, -R2 ;  /* 0x00000001bcbcd824 */ /* 0x000fe200078e0a02 */
[----:B------:R-:W-:Y:S01]  /*49e0*/  ISETP.GE.AND P5, PT, R91, RZ, PT ;  /* 0x000000ff5b00720c */ /* 0x000fe20003fa6270 */
[----:B------:R-:W-:Y:S02]  /*49f0*/  IMAD.MOV R11, RZ, RZ, -R6 ;  /* 0x000000ffff0b7224 */ /* 0x000fe400078e0a06 */
[----:B------:R-:W-:Y:S01]  /*4a00*/  @!P2 IMAD.IADD R186, R186, 0x1, -R2 ;  /* 0x00000001babaa824 */ /* 0x000fe200078e0a02 */
[----:B------:R-:W-:Y:S01]  /*4a10*/  ISETP.GE.AND P2, PT, R93, RZ, PT ;  /* 0x000000ff5d00720c */ /* 0x000fe20003f46270 */
[----:B------:R-:W-:Y:S02]  /*4a20*/  @!P0 IMAD.MOV R196, RZ, RZ, -R196 ;  /* 0x000000ffffc48224 */ /* 0x000fe400078e0ac4 */
[----:B------:R-:W-:Y:S01]  /*4a30*/  @!P6 IMAD.IADD R190, R190, 0x1, -R2 ;  /* 0x00000001bebee824 */ /* 0x000fe200078e0a02 */
[----:B------:R-:W-:Y:S01]  /*4a40*/  ISETP.GT.U32.AND P0, PT, R2, R186, PT ;  /* 0x000000ba0200720c */ /* 0x000fe20003f04070 */
[----:B------:R-:W-:-:S04]  /*4a50*/  IMAD.HI.U32 R6, R3, R182, RZ ;  /* 0x000000b603067227 */ /* 0x000fc800078e00ff */
[----:B------:R-:W-:Y:S01]  /*4a60*/  @!P4 IMAD.MOV R200, RZ, RZ, -R200 ;  /* 0x000000ffffc8c224 */ /* 0x000fe200078e0ac8 */
[C---:B------:R-:W-:Y:S01]  /*4a70*/  ISETP.GT.U32.AND P4, PT, R2.reuse, R192, PT ;  /* 0x000000c00200720c */ /* 0x040fe20003f84070 */
[C---:B------:R-:W-:Y:S02]  /*4a80*/  IMAD R184, R2.reuse, R11, R184 ;  /* 0x0000000b02b87224 */ /* 0x040fe400078e02b8 */
[----:B------:R-:W-:Y:S01]  /*4a90*/  @!P5 IMAD.MOV R190, RZ, RZ, -R190 ;  /* 0x000000ffffbed224 */ /* 0x000fe200078e0abe */
[----:B------:R-:W-:Y:S01]  /*4aa0*/  ISETP.GE.AND P5, PT, R77, RZ, PT ;  /* 0x000000ff4d00720c */ /* 0x000fe20003fa6270 */
[----:B------:R-:W-:Y:S01]  /*4ab0*/  IMAD.MOV R11, RZ, RZ, -R6 ;  /* 0x000000ffff0b7224 */ /* 0x000fe200078e0a06 */
[----:B------:R-:W-:Y:S01]  /*4ac0*/  ISETP.GT.U32.AND P6, PT, R2, R184, PT ;  /* 0x000000b80200720c */ /* 0x000fe20003fc4070 */
[----:B------:R-:W-:-:S04]  /*4ad0*/  IMAD.HI.U32 R6, R3, R180, RZ ;  /* 0x000000b403067227 */ /* 0x000fc800078e00ff */
[----:B------:R-:W-:Y:S01]  /*4ae0*/  @!P3 IMAD.MOV R208, RZ, RZ, -R208 ;  /* 0x000000ffffd0b224 */ /* 0x000fe200078e0ad0 */
[----:B------:R-:W-:Y:S01]  /*4af0*/  ISETP.GE.AND P3, PT, R99, RZ, PT ;  /* 0x000000ff6300720c */ /* 0x000fe20003f66270 */
[----:B------:R-:W-:Y:S02]  /*4b00*/  IMAD R182, R2, R11, R182 ;  /* 0x0000000b02b67224 */ /* 0x000fe400078e02b6 */
[----:B------:R-:W-:Y:S02]  /*4b10*/  IMAD.MOV R11, RZ, RZ, -R6 ;  /* 0x000000ffff0b7224 */ /* 0x000fe400078e0a06 */
[----:B------:R-:W-:Y:S01]  /*4b20*/  @!P0 IMAD.IADD R186, R186, 0x1, -R2 ;  /* 0x00000001baba8824 */ /* 0x000fe200078e0a02 */
[----:B------:R-:W-:Y:S01]  /*4b30*/  ISETP.GE.AND P0, PT, R81, RZ, PT ;  /* 0x000000ff5100720c */ /* 0x000fe20003f06270 */
[----:B------:R-:W-:Y:S02]  /*4b40*/  IMAD R180, R2, R11, R180 ;  /* 0x0000000b02b47224 */ /* 0x000fe400078e02b4 */
[----:B------:R-:W-:Y:S01]  /*4b50*/  @!P4 IMAD.IADD R192, R192, 0x1, -R2 ;  /* 0x00000001c0c0c824 */ /* 0x000fe200078e0a02 */
[----:B------:R-:W-:Y:S01]  /*4b60*/  ISETP.GE.AND P4, PT, R89, RZ, PT ;  /* 0x000000ff5900720c */ /* 0x000fe20003f86270 */
[----:B------:R-:W-:-:S04]  /*4b70*/  IMAD.HI.U32 R8, R3, R178, RZ ;  /* 0x000000b203087227 */ /* 0x000fc800078e00ff */
[----:B------:R-:W-:Y:S01]  /*4b80*/  @!P5 IMAD.MOV R186, RZ, RZ, -R186 ;  /* 0x000000ffffbad224 */ /* 0x000fe200078e0aba */
[C---:B------:R-:W-:Y:S01]  /*4b90*/  ISETP.GT.U32.AND P5, PT, R2.reuse, R180, PT ;  /* 0x000000b40200720c */ /* 0x040fe20003fa4070 */
[----:B------:R-:W-:Y:S02]  /*4ba0*/  IMAD.MOV R13, RZ, RZ, -R8 ;  /* 0x000000ffff0d7224 */ /* 0x000fe400078e0a08 */
[----:B------:R-:W-:Y:S01]  /*4bb0*/  @!P3 IMAD.MOV R198, RZ, RZ, -R198 ;  /* 0x000000ffffc6b224 */ /* 0x000fe200078e0ac6 */
[C---:B------:R-:W-:Y:S01]  /*4bc0*/  ISETP.GT.U32.AND P3, PT, R2.reuse, R188, PT ;  /* 0x000000bc0200720c */ /* 0x040fe20003f64070 */
[----:B------:R-:W-:Y:S01]  /*4bd0*/  @!P1 IMAD.MOV R194, RZ, RZ, -R194 ;  /* 0x000000ffffc29224 */ /* 0x000fe200078e0ac2 */
[C---:B------:R-:W-:Y:S01]  /*4be0*/  ISETP.GT.U32.AND P1, PT, R2.reuse, R182, PT ;  /* 0x000000b60200720c */ /* 0x040fe20003f24070 */
[----:B------:R-:W-:Y:S02]  /*4bf0*/  IMAD R178, R2, R13, R178 ;  /* 0x0000000d02b27224 */ /* 0x000fe400078e02b2 */
[----:B------:R-:W-:-:S02]  /*4c00*/  @!P4 IMAD.MOV R192, RZ, RZ, -R192 ;  /* 0x000000ffffc0c224 */ /* 0x000fc400078e0ac0 */
[--C-:B------:R-:W-:Y:S01]  /*4c10*/  @!P6 IMAD.IADD R184, R184, 0x1, -R2.reuse ;  /* 0x00000001b8b8e824 */ /* 0x100fe200078e0a02 */
[----:B------:R-:W-:Y:S01]  /*4c20*/  ISETP.GT.U32.AND P4, PT, R2, R178, PT ;  /* 0x000000b20200720c */ /* 0x000fe20003f84070 */
[--C-:B------:R-:W-:Y:S02]  /*4c30*/  @!P5 IMAD.IADD R180, R180, 0x1, -R2.reuse ;  /* 0x00000001b4b4d824 */ /* 0x100fe400078e0a02 */
[----:B------:R-:W-:Y:S01]  /*4c40*/  IMAD.HI.U32 R8, R3, R172, RZ ;  /* 0x000000ac03087227 */ /* 0x000fe200078e00ff */
[C---:B------:R-:W-:Y:S02]  /*4c50*/  ISETP.GT.U32.AND P6, PT, R2.reuse, R184, PT ;  /* 0x000000b80200720c */ /* 0x040fe40003fc4070 */
[----:B------:R-:W-:Y:S01]  /*4c60*/  ISETP.GT.U32.AND P5, PT, R2, R180, PT ;  /* 0x000000b40200720c */ /* 0x000fe20003fa4070 */
[--C-:B------:R-:W-:Y:S01]  /*4c70*/  @!P3 IMAD.IADD R188, R188, 0x1, -R2.reuse ;  /* 0x00000001bcbcb824 */ /* 0x100fe200078e0a02 */
[----:B------:R-:W-:Y:S01]  /*4c80*/  ISETP.GE.AND P3, PT, R79, RZ, PT ;  /* 0x000000ff4f00720c */ /* 0x000fe20003f66270 */
[----:B------:R-:W-:Y:S01]  /*4c90*/  @!P1 IMAD.IADD R182, R182, 0x1, -R2 ;  /* 0x00000001b6b69824 */ /* 0x000fe200078e0a02 */
[----:B------:R-:W-:Y:S01]  /*4ca0*/  ISETP.GE.AND P1, PT, R75, RZ, PT ;  /* 0x000000ff4b00720c */ /* 0x000fe20003f26270 */
[----:B------:R-:W-:-:S02]  /*4cb0*/  @!P2 IMAD.MOV R188, RZ, RZ, -R188 ;  /* 0x000000ffffbca224 */ /* 0x000fc400078e0abc */
[----:B------:R-:W-:Y:S01]  /*4cc0*/  @!P4 IMAD.IADD R178, R178, 0x1, -R2 ;  /* 0x00000001b2b2c824 */ /* 0x000fe200078e0a02 */
[C---:B------:R-:W-:Y:S01]  /*4cd0*/  ISETP.GT.U32.AND P2, PT, R2.reuse, R182, PT ;  /* 0x000000b60200720c */ /* 0x040fe20003f44070 */
[----:B------:R-:W-:Y:S01]  /*4ce0*/  IMAD.MOV R13, RZ, RZ, -R8 ;  /* 0x000000ffff0d7224 */ /* 0x000fe200078e0a08 */
[----:B------:R-:W-:Y:S01]  /*4cf0*/  IABS R8, R63 ;  /* 0x0000003f00087213 */ /* 0x000fe20000000000 */
[----:B------:R-:W-:Y:S01]  /*4d00*/  IMAD.HI.U32 R6, R3, R176, RZ ;  /* 0x000000b003067227 */ /* 0x000fe200078e00ff */
[----:B------:R-:W-:-:S03]  /*4d10*/  ISETP.GT.U32.AND P4, PT, R2, R178, PT ;  /* 0x000000b20200720c */ /* 0x000fc60003f84070 */
[----:B------:R-:W-:Y:S02]  /*4d20*/  IMAD R172, R2, R13, R172 ;  /* 0x0000000d02ac7224 */ /* 0x000fe400078e02ac */
[----:B------:R-:W-:Y:S02]  /*4d30*/  @!P5 IMAD.IADD R180, R180, 0x1, -R2 ;  /* 0x00000001b4b4d824 */ /* 0x000fe400078e0a02 */
[----:B------:R-:W-:Y:S02]  /*4d40*/  IMAD.MOV R11, RZ, RZ, -R6 ;  /* 0x000000ffff0b7224 */ /* 0x000fe400078e0a06 */
[----:B------:R-:W-:Y:S01]  /*4d50*/  @!P6 IMAD.IADD R184, R184, 0x1, -R2 ;  /* 0x00000001b8b8e824 */ /* 0x000fe200078e0a02 */
[----:B------:R-:W-:Y:S01]  /*4d60*/  ISETP.GE.AND P6, PT, R83, RZ, PT ;  /* 0x000000ff5300720c */ /* 0x000fe20003fc6270 */
[----:B------:R-:W-:Y:S01]  /*4d70*/  @!P1 IMAD.MOV R180, RZ, RZ, -R180 ;  /* 0x000000ffffb49224 */ /* 0x000fe200078e0ab4 */
[----:B------:R-:W-:Y:S01]  /*4d80*/  ISETP.GT.U32.AND P1, PT, R2, R172, PT ;  /* 0x000000ac0200720c */ /* 0x000fe20003f24070 */
[----:B------:R-:W-:Y:S01]  /*4d90*/  @!P2 IMAD.IADD R182, R182, 0x1, -R2 ;  /* 0x00000001b6b6a824 */ /* 0x000fe200078e0a02 */
[----:B------:R-:W-:Y:S01]  /*4da0*/  ISETP.GE.AND P2, PT, R71, RZ, PT ;  /* 0x000000ff4700720c */ /* 0x000fe20003f46270 */
[----:B------:R-:W-:-:S02]  /*4db0*/  IMAD R176, R2, R11, R176 ;  /* 0x0000000b02b07224 */ /* 0x000fc400078e02b0 */
[----:B------:R-:W-:Y:S02]  /*4dc0*/  @!P0 IMAD.MOV R182, RZ, RZ, -R182 ;  /* 0x000000ffffb68224 */ /* 0x000fe400078e0ab6 */
[----:B------:R-:W-:Y:S01]  /*4dd0*/  @!P4 IMAD.IADD R178, R178, 0x1, -R2 ;  /* 0x00000001b2b2c824 */ /* 0x000fe200078e0a02 */
[----:B------:R-:W-:Y:S01]  /*4de0*/  ISETP.GT.U32.AND P0, PT, R2, R176, PT ;  /* 0x000000b00200720c */ /* 0x000fe20003f04070 */
[----:B------:R-:W-:Y:S01]  /*4df0*/  IMAD.HI.U32 R6, R3, R174, RZ ;  /* 0x000000ae03067227 */ /* 0x000fe200078e00ff */
[----:B------:R-:W-:-:S03]  /*4e00*/  ISETP.GE.AND P4, PT, R73, RZ, PT ;  /* 0x000000ff4900720c */ /* 0x000fc60003f86270 */
[----:B------:R-:W-:Y:S01]  /*4e10*/  @!P6 IMAD.MOV R178, RZ, RZ, -R178 ;  /* 0x000000ffffb2e224 */ /* 0x000fe200078e0ab2 */
[----:B------:R-:W-:Y:S01]  /*4e20*/  ISETP.GE.AND P6, PT, R4, RZ, PT ;  /* 0x000000ff0400720c */ /* 0x000fe20003fc6270 */
[----:B------:R-:W-:Y:S02]  /*4e30*/  IMAD.MOV R11, RZ, RZ, -R6 ;  /* 0x000000ffff0b7224 */ /* 0x000fe400078e0a06 */
[----:B------:R-:W-:-:S04]  /*4e40*/  IMAD.HI.U32 R4, R3, R170, RZ ;  /* 0x000000aa03047227 */ /* 0x000fc800078e00ff */
[----:B------:R-:W-:Y:S02]  /*4e50*/  @!P1 IMAD.IADD R172, R172, 0x1, -R2 ;  /* 0x00000001acac9824 */ /* 0x000fe400078e0a02 */
[C---:B------:R-:W-:Y:S02]  /*4e60*/  IMAD R174, R2.reuse, R11, R174 ;  /* 0x0000000b02ae7224 */ /* 0x040fe400078e02ae */
[----:B------:R-:W-:Y:S01]  /*4e70*/  IMAD.MOV R11, RZ, RZ, -R4 ;  /* 0x000000ffff0b7224 */ /* 0x000fe200078e0a04 */
[----:B------:R-:W-:Y:S01]  /*4e80*/  ISETP.GT.U32.AND P1, PT, R2, R172, PT ;  /* 0x000000ac0200720c */ /* 0x000fe20003f24070 */
[----:B------:R-:W-:Y:S01]  /*4e90*/  @!P0 IMAD.IADD R176, R176, 0x1, -R2 ;  /* 0x00000001b0b08824 */ /* 0x000fe200078e0a02 */
[----:B------:R-:W-:Y:S01]  /*4ea0*/  ISETP.GT.U32.AND P5, PT, R2, R174, PT ;  /* 0x000000ae0200720c */ /* 0x000fe20003fa4070 */
[----:B------:R-:W-:-:S03]  /*4eb0*/  IMAD.HI.U32 R4, R3, R168, RZ ;  /* 0x000000a803047227 */ /* 0x000fc600078e00ff */
[C---:B------:R-:W-:Y:S01]  /*4ec0*/  ISETP.GT.U32.AND P0, PT, R2.reuse, R176, PT ;  /* 0x000000b00200720c */ /* 0x040fe20003f04070 */
[----:B------:R-:W-:Y:S02]  /*4ed0*/  IMAD R170, R2, R11, R170 ;  /* 0x0000000b02aa7224 */ /* 0x000fe400078e02aa */
[----:B------:R-:W-:Y:S02]  /*4ee0*/  IMAD.MOV R11, RZ, RZ, -R4 ;  /* 0x000000ffff0b7224 */ /* 0x000fe400078e0a04 */
[----:B------:R-:W-:-:S04]  /*4ef0*/  IMAD.HI.U32 R4, R3, R166, RZ ;  /* 0x000000a603047227 */ /* 0x000fc800078e00ff */
[----:B------:R-:W-:Y:S01]  /*4f00*/  @!P3 IMAD.MOV R184, RZ, RZ, -R184 ;  /* 0x000000ffffb8b224 */ /* 0x000fe200078e0ab8 */
[----:B------:R-:W-:Y:S01]  /*4f10*/  ISETP.GE.AND P3, PT, R69, RZ, PT ;  /* 0x000000ff4500720c */ /* 0x000fe20003f66270 */
[----:B------:R-:W-:Y:S01]  /*4f20*/  IMAD.MOV R13, RZ, RZ, -R4 ;  /* 0x000000ffff0d7224 */ /* 0x000fe200078e0a04 */
[----:B------:R-:W-:Y:S01]  /*4f30*/  IABS R4, R59 ;  /* 0x0000003b00047213 */ /* 0x000fe20000000000 */
[----:B------:R-:W-:-:S04]  /*4f40*/  IMAD.HI.U32 R6, R3, R8, RZ ;  /* 0x0000000803067227 */ /* 0x000fc800078e00ff */
[----:B------:R-:W-:Y:S02]  /*4f50*/  IMAD R166, R2, R13, R166 ;  /* 0x0000000d02a67224 */ /* 0x000fe400078e02a6 */
[----:B------:R-:W-:Y:S02]  /*4f60*/  @!P1 IMAD.IADD R172, R172, 0x1, -R2 ;  /* 0x00000001acac9824 */ /* 0x000fe400078e0a02 */
[C---:B------:R-:W-:Y:S02]  /*4f70*/  IMAD R168, R2.reuse, R11, R168 ;  /* 0x0000000b02a87224 */ /* 0x040fe400078e02a8 */
[----:B------:R-:W-:Y:S02]  /*4f80*/  IMAD.MOV R11, RZ, RZ, -R6 ;  /* 0x000000ffff0b7224 */ /* 0x000fe400078e0a06 */
[----:B------:R-:W-:Y:S01]  /*4f90*/  @!P4 IMAD.MOV R172, RZ, RZ, -R172 ;  /* 0x000000ffffacc224 */ /* 0x000fe200078e0aac */
[----:B------:R-:W-:Y:S01]  /*4fa0*/  ISETP.GT.U32.AND P4, PT, R2, R166, PT ;  /* 0x000000a60200720c */ /* 0x000fe20003f84070 */
[----:B------:R-:W-:-:S02]  /*4fb0*/  @!P5 IMAD.IADD R174, R174, 0x1, -R2 ;  /* 0x00000001aeaed824 */ /* 0x000fc400078e0a02 */
[----:B------:R-:W-:Y:S01]  /*4fc0*/  @!P0 IMAD.IADD R176, R176, 0x1, -R2 ;  /* 0x00000001b0b08824 */ /* 0x000fe200078e0a02 */
[C---:B------:R-:W-:Y:S01]  /*4fd0*/  ISETP.GT.U32.AND P0, PT, R2.reuse, R170, PT ;  /* 0x000000aa0200720c */ /* 0x040fe20003f04070 */
[C---:B------:R-:W-:Y:S01]  /*4fe0*/  IMAD R11, R2.reuse, R11, R8 ;  /* 0x0000000b020b7224 */ /* 0x040fe200078e0208 */
[C---:B------:R-:W-:Y:S01]  /*4ff0*/  ISETP.GT.U32.AND P5, PT, R2.reuse, R174, PT ;  /* 0x000000ae0200720c */ /* 0x040fe20003fa4070 */
[----:B------:R-:W-:Y:S01]  /*5000*/  @!P3 IMAD.MOV R176, RZ, RZ, -R176 ;  /* 0x000000ffffb0b224 */ /* 0x000fe200078e0ab0 */
[C---:B------:R-:W-:Y:S01]  /*5010*/  ISETP.GT.U32.AND P3, PT, R2.reuse, R168, PT ;  /* 0x000000a80200720c */ /* 0x040fe20003f64070 */
[----:B------:R-:W-:Y:S01]  /*5020*/  IMAD.MOV.U32 R13, RZ, RZ, R4 ;  /* 0x000000ffff0d7224 */ /* 0x000fe200078e0004 */
[----:B------:R-:W-:Y:S02]  /*5030*/  ISETP.GT.U32.AND P1, PT, R2, R11, PT ;  /* 0x0000000b0200720c */ /* 0x000fe40003f24070 */
[----:B------:R-:W-:Y:S01]  /*5040*/  IABS R8, R40 ;  /* 0x0000002800087213 */ /* 0x000fe20000000000 */
[----:B------:R-:W-:-:S04]  /*5050*/  IMAD.HI.U32 R4, R3, R13, RZ ;  /* 0x0000000d03047227 */ /* 0x000fc800078e00ff */
[--C-:B------:R-:W-:Y:S02]  /*5060*/  @!P4 IMAD.IADD R166, R166, 0x1, -R2.reuse ;  /* 0x00000001a6a6c824 */ /* 0x100fe400078e0a02 */
[----:B------:R-:W-:Y:S02]  /*5070*/  @!P0 IMAD.IADD R170, R170, 0x1, -R2 ;  /* 0x00000001aaaa8824 */ /* 0x000fe400078e0a02 */
[----:B------:R-:W-:Y:S01]  /*5080*/  IMAD.MOV R4, RZ, RZ, -R4 ;  /* 0x000000ffff047224 */ /* 0x000fe200078e0a04 */
[----:B------:R-:W-:Y:S01]  /*5090*/  ISETP.GT.U32.AND P4, PT, R2, R166, PT ;  /* 0x000000a60200720c */ /* 0x000fe20003f84070 */
[--C-:B------:R-:W-:Y:S01]  /*50a0*/  @!P5 IMAD.IADD R174, R174, 0x1, -R2.reuse ;  /* 0x00000001aeaed824 */ /* 0x100fe200078e0a02 */
[----:B------:R-:W-:Y:S01]  /*50b0*/  ISETP.GT.U32.AND P0, PT, R2, R170, PT ;  /* 0x000000aa0200720c */ /* 0x000fe20003f04070 */
[----:B------:R-:W-:Y:S01]  /*50c0*/  @!P3 IMAD.IADD R168, R168, 0x1, -R2 ;  /* 0x00000001a8a8b824 */ /* 0x000fe200078e0a02 */
[----:B------:R-:W-:Y:S01]  /*50d0*/  ISETP.GE.AND P5, PT, R67, RZ, PT ;  /* 0x000000ff4300720c */ /* 0x000fe20003fa6270 */
[----:B------:R-:W-:Y:S01]  /*50e0*/  IMAD R13, R2, R4, R13 ;  /* 0x00000004020d7224 */ /* 0x000fe200078e020d */
[----:B------:R-:W-:Y:S01]  /*50f0*/  ISETP.GE.AND P3, PT, R63, RZ, PT ;  /* 0x000000ff3f00720c */ /* 0x000fe20003f66270 */
[----:B------:R-:W-:-:S04]  /*5100*/  IMAD.HI.U32 R4, R3, R164, RZ ;  /* 0x000000a403047227 */ /* 0x000fc800078e00ff */
[----:B------:R-:W-:Y:S02]  /*5110*/  @!P1 IMAD.IADD R11, R11, 0x1, -R2 ;  /* 0x000000010b0b9824 */ /* 0x000fe400078e0a02 */
[----:B------:R-:W-:Y:S01]  /*5120*/  @!P2 IMAD.MOV R174, RZ, RZ, -R174 ;  /* 0x000000ffffaea224 */ /* 0x000fe200078e0aae */
[C---:B------:R-:W-:Y:S01]  /*5130*/  ISETP.GT.U32.AND P2, PT, R2.reuse, R168, PT ;  /* 0x000000a80200720c */ /* 0x040fe20003f44070 */
[----:B------:R-:W-:Y:S01]  /*5140*/  IMAD.MOV R15, RZ, RZ, -R4 ;  /* 0x000000ffff0f7224 */ /* 0x000fe200078e0a04 */
[----:B------:R-:W-:Y:S01]  /*5150*/  ISETP.GT.U32.AND P1, PT, R2, R11, PT ;  /* 0x0000000b0200720c */ /* 0x000fe20003f24070 */
[----:B------:R-:W-:Y:S02]  /*5160*/  @!P4 IMAD.IADD R166, R166, 0x1, -R2 ;  /* 0x00000001a6a6c824 */ /* 0x000fe400078e0a02 */
[----:B------:R-:W-:Y:S02]  /*5170*/  IMAD R164, R2, R15, R164 ;  /* 0x0000000f02a47224 */ /* 0x000fe400078e02a4 */
[----:B------:R-:W-:Y:S01]  /*5180*/  @!P0 IMAD.IADD R170, R170, 0x1, -R2 ;  /* 0x00000001aaaa8824 */ /* 0x000fe200078e0a02 */
[----:B------:R-:W-:Y:S01]  /*5190*/  ISETP.GE.AND P0, PT, R65, RZ, PT ;  /* 0x000000ff4100720c */ /* 0x000fe20003f06270 */
[----:B------:R-:W-:Y:S01]  /*51a0*/  IMAD.HI.U32 R6, R3, R8, RZ ;  /* 0x0000000803067227 */ /* 0x000fe200078e00ff */
[----:B------:R-:W-:-:S03]  /*51b0*/  ISETP.GT.U32.AND P4, PT, R2, R164, PT ;  /* 0x000000a40200720c */ /* 0x000fc60003f84070 */
[----:B------:R-:W-:Y:S01]  /*51c0*/  @!P2 IMAD.IADD R168, R168, 0x1, -R2 ;  /* 0x00000001a8a8a824 */ /* 0x000fe200078e0a02 */
[----:B------:R-:W-:Y:S01]  /*51d0*/  ISETP.GT.U32.AND P2, PT, R2, R13, PT ;  /* 0x0000000d0200720c */ /* 0x000fe20003f44070 */
[----:B------:R-:W-:Y:S01]  /*51e0*/  @!P6 IMAD.MOV R170, RZ, RZ, -R170 ;  /* 0x000000ffffaae224 */ /* 0x000fe200078e0aaa */
[----:B------:R-:W-:Y:S01]  /*51f0*/  ISETP.GE.AND P6, PT, R59, RZ, PT ;  /* 0x000000ff3b00720c */ /* 0x000fe20003fc6270 */
[----:B------:R-:W-:Y:S01]  /*5200*/  @!P1 IMAD.IADD R11, R11, 0x1, -R2 ;  /* 0x000000010b0b9824 */ /* 0x000fe200078e0a02 */
[----:B------:R-:W-:Y:S01]  /*5210*/  ISETP.GE.AND P1, PT, R61, RZ, PT ;  /* 0x000000ff3d00720c */ /* 0x000fe20003f26270 */
[----:B------:R-:W-:Y:S02]  /*5220*/  IMAD.MOV R59, RZ, RZ, -R6 ;  /* 0x000000ffff3b7224 */ /* 0x000fe400078e0a06 */
[----:B------:R-:W-:Y:S01]  /*5230*/  @!P5 IMAD.MOV R168, RZ, RZ, -R168 ;  /* 0x000000ffffa8d224 */ /* 0x000fe200078e0aa8 */
[----:B------:R-:W-:Y:S01]  /*5240*/  ISETP.GE.AND P5, PT, R40, RZ, PT ;  /* 0x000000ff2800720c */ /* 0x000fe20003fa6270 */
[----:B------:R-:W-:-:S02]  /*5250*/  IMAD R15, R2, R59, R8 ;  /* 0x0000003b020f7224 */ /* 0x000fc400078e0208 */
[----:B------:R-:W-:Y:S02]  /*5260*/  IMAD.MOV.U32 R40, RZ, RZ, R11 ;  /* 0x000000ffff287224 */ /* 0x000fe400078e000b */
[----:B------:R-:W-:Y:S02]  /*5270*/  @!P4 IMAD.IADD R164, R164, 0x1, -R2 ;  /* 0x00000001a4a4c824 */ /* 0x000fe400078e0a02 */
[----:B------:R-:W-:Y:S01]  /*5280*/  @!P3 IMAD.MOV R40, RZ, RZ, -R40 ;  /* 0x000000ffff28b224 */ /* 0x000fe200078e0a28 */
[C---:B------:R-:W-:Y:S01]  /*5290*/  ISETP.GT.U32.AND P3, PT, R2.reuse, R15, PT ;  /* 0x0000000f0200720c */ /* 0x040fe20003f64070 */
[----:B------:R-:W-:Y:S01]  /*52a0*/  IMAD.HI.U32 R4, R3, R162, RZ ;  /* 0x000000a203047227 */ /* 0x000fe200078e00ff */
[----:B------:R-:W-:-:S03]  /*52b0*/  ISETP.GT.U32.AND P4, PT, R2, R164, PT ;  /* 0x000000a40200720c */ /* 0x000fc60003f84070 */
[----:B------:R-:W-:Y:S01]  /*52c0*/  IMAD.MOV R11, RZ, RZ, -R4 ;  /* 0x000000ffff0b7224 */ /* 0x000fe200078e0a04 */
[----:B------:R-:W-:Y:S01]  /*52d0*/  IABS R4, R55 ;  /* 0x0000003700047213 */ /* 0x000fe20000000000 */
[----:B------:R-:W-:Y:S02]  /*52e0*/  @!P2 IMAD.IADD R13, R13, 0x1, -R2 ;  /* 0x000000010d0da824 */ /* 0x000fe400078e0a02 */
[C---:B------:R-:W-:Y:S02]  /*52f0*/  IMAD R162, R2.reuse, R11, R162 ;  /* 0x0000000b02a27224 */ /* 0x040fe400078e02a2 */
[----:B------:R-:W-:Y:S01]  /*5300*/  IMAD.HI.U32 R6, R3, R10, RZ ;  /* 0x0000000a03067227 */ /* 0x000fe200078e00ff */
[----:B------:R-:W-:-:S03]  /*5310*/  ISETP.GT.U32.AND P2, PT, R2, R13, PT ;  /* 0x0000000d0200720c */ /* 0x000fc60003f44070 */
[--C-:B------:R-:W-:Y:S02]  /*5320*/  @!P3 IMAD.IADD R15, R15, 0x1, -R2.reuse ;  /* 0x000000010f0fb824 */ /* 0x100fe400078e0a02 */
[----:B------:R-:W-:Y:S01]  /*5330*/  @!P4 IMAD.IADD R164, R164, 0x1, -R2 ;  /* 0x00000001a4a4c824 */ /* 0x000fe200078e0a02 */
[C---:B------:R-:W-:Y:S01]  /*5340*/  ISETP.GT.U32.AND P4, PT, R2.reuse, R162, PT ;  /* 0x000000a20200720c */ /* 0x040fe20003f84070 */
[----:B------:R-:W-:Y:S01]  /*5350*/  IMAD.MOV R11, RZ, RZ, -R6 ;  /* 0x000000ffff0b7224 */ /* 0x000fe200078e0a06 */
[----:B------:R-:W-:Y:S01]  /*5360*/  ISETP.GT.U32.AND P3, PT, R2, R15, PT ;  /* 0x0000000f0200720c */ /* 0x000fe20003f64070 */
[----:B------:R-:W-:-:S04]  /*5370*/  IMAD.HI.U32 R8, R3, R160, RZ ;  /* 0x000000a003087227 */ /* 0x000fc800078e00ff */
[----:B------:R-:W-:Y:S01]  /*5380*/  IMAD R11, R2, R11, R10 ;  /* 0x0000000b020b7224 */ /* 0x000fe200078e020a */
[----:B------:R-:W-:Y:S01]  /*5390*/  IABS R10, R53 ;  /* 0x00000035000a7213 */ /* 0x000fe20000000000 */
[----:B------:R-:W-:Y:S01]  /*53a0*/  @!P2 IMAD.IADD R13, R13, 0x1, -R2 ;  /* 0x000000010d0da824 */ /* 0x000fe200078e0a02 */
[----:B------:R-:W-:Y:S01]  /*53b0*/  ISETP.GE.AND P2, PT, R57, RZ, PT ;  /* 0x000000ff3900720c */ /* 0x000fe20003f46270 */
[----:B------:R-:W-:Y:S01]  /*53c0*/  @!P0 IMAD.MOV R166, RZ, RZ, -R166 ;  /* 0x000000ffffa68224 */ /* 0x000fe200078e0aa6 */
[----:B------:R-:W-:Y:S01]  /*53d0*/  ISETP.GE.AND P0, PT, R38, RZ, PT ;  /* 0x000000ff2600720c */ /* 0x000fe20003f06270 */
[--C-:B------:R-:W-:Y:S02]  /*53e0*/  @!P4 IMAD.IADD R162, R162, 0x1, -R2.reuse ;  /* 0x00000001a2a2c824 */ /* 0x100fe400078e0a02 */
[----:B------:R-:W-:Y:S01]  /*53f0*/  @!P3 IMAD.IADD R15, R15, 0x1, -R2 ;  /* 0x000000010f0fb824 */ /* 0x000fe200078e0a02 */
[C---:B------:R-:W-:Y:S01]  /*5400*/  ISETP.GT.U32.AND P3, PT, R2.reuse, R11, PT ;  /* 0x0000000b0200720c */ /* 0x040fe20003f64070 */
[----:B------:R-:W-:Y:S01]  /*5410*/  IMAD.MOV.U32 R6, RZ, RZ, R4 ;  /* 0x000000ffff067224 */ /* 0x000fe200078e0004 */
[----:B------:R-:W-:Y:S01]  /*5420*/  ISETP.GT.U32.AND P4, PT, R2, R162, PT ;  /* 0x000000a20200720c */ /* 0x000fe20003f84070 */
[----:B------:R-:W-:-:S02]  /*5430*/  IMAD.MOV.U32 R38, RZ, RZ, R13 ;  /* 0x000000ffff267224 */ /* 0x000fc400078e000d */
[----:B------:R-:W-:Y:S01]  /*5440*/  IMAD.MOV R13, RZ, RZ, -R8 ;  /* 0x000000ffff0d7224 */ /* 0x000fe200078e0a08 */
[----:B------:R-:W-:Y:S01]  /*5450*/  IABS R8, R34 ;  /* 0x0000002200087213 */ /* 0x000fe20000000000 */
[----:B------:R-:W-:-:S04]  /*5460*/  IMAD.HI.U32 R4, R3, R6, RZ ;  /* 0x0000000603047227 */ /* 0x000fc800078e00ff */
[C---:B------:R-:W-:Y:S02]  /*5470*/  IMAD R160, R2.reuse, R13, R160 ;  /* 0x0000000d02a07224 */ /* 0x040fe400078e02a0 */
[----:B------:R-:W-:Y:S02]  /*5480*/  IMAD.MOV R13, RZ, RZ, -R4 ;  /* 0x000000ffff0d7224 */ /* 0x000fe400078e0a04 */
[----:B------:R-:W-:Y:S02]  /*5490*/  @!P3 IMAD.IADD R11, R11, 0x1, -R2 ;  /* 0x000000010b0bb824 */ /* 0x000fe400078e0a02 */
[C---:B------:R-:W-:Y:S02]  /*54a0*/  IMAD R13, R2.reuse, R13, R6 ;  /* 0x0000000d020d7224 */ /* 0x040fe400078e0206 */
[----:B------:R-:W-:Y:S01]  /*54b0*/  @!P1 IMAD.MOV R164, RZ, RZ, -R164 ;  /* 0x000000ffffa49224 */ /* 0x000fe200078e0aa4 */
[----:B------:R-:W-:Y:S01]  /*54c0*/  ISETP.GT.U32.AND P1, PT, R2, R160, PT ;  /* 0x000000a00200720c */ /* 0x000fe20003f24070 */
[----:B------:R-:W-:Y:S01]  /*54d0*/  @!P4 IMAD.IADD R162, R162, 0x1, -R2 ;  /* 0x00000001a2a2c824 */ /* 0x000fe200078e0a02 */
[C---:B------:R-:W-:Y:S01]  /*54e0*/  ISETP.GT.U32.AND P4, PT, R2.reuse, R13, PT ;  /* 0x0000000d0200720c */ /* 0x040fe20003f84070 */
[----:B------:R-:W-:Y:S01]  /*54f0*/  IMAD.HI.U32 R4, R3, R158, RZ ;  /* 0x0000009e03047227 */ /* 0x000fe200078e00ff */
[----:B------:R-:W-:-:S03]  /*5500*/  ISETP.GT.U32.AND P3, PT, R2, R11, PT ;  /* 0x0000000b0200720c */ /* 0x000fc60003f64070 */
[----:B------:R-:W-:Y:S01]  /*5510*/  @!P6 IMAD.MOV R38, RZ, RZ, -R38 ;  /* 0x000000ffff26e224 */ /* 0x000fe200078e0a26 */
[----:B------:R-:W-:Y:S01]  /*5520*/  ISETP.GE.AND P6, PT, R36, RZ, PT ;  /* 0x000000ff2400720c */ /* 0x000fe20003fc6270 */
[----:B------:R-:W-:Y:S02]  /*5530*/  IMAD.MOV.U32 R36, RZ, RZ, R15 ;  /* 0x000000ffff247224 */ /* 0x000fe400078e000f */
[----:B------:R-:W-:Y:S02]  /*5540*/  IMAD.MOV R15, RZ, RZ, -R4 ;  /* 0x000000ffff0f7224 */ /* 0x000fe400078e0a04 */
[----:B------:R-:W-:-:S04]  /*5550*/  IMAD.HI.U32 R6, R3, R8, RZ ;  /* 0x0000000803067227 */ /* 0x000fc800078e00ff */
[----:B------:R-:W-:Y:S02]  /*5560*/  IMAD R158, R2, R15, R158 ;  /* 0x0000000f029e7224 */ /* 0x000fe400078e029e */
[----:B------:R-:W-:Y:S01]  /*5570*/  @!P5 IMAD.MOV R36, RZ, RZ, -R36 ;  /* 0x000000ffff24d224 */ /* 0x000fe200078e0a24 */
[----:B------:R-:W-:Y:S01]  /*5580*/  ISETP.GE.AND P5, PT, R55, RZ, PT ;  /* 0x000000ff3700720c */ /* 0x000fe20003fa6270 */
[--C-:B------:R-:W-:Y:S02]  /*5590*/  @!P1 IMAD.IADD R160, R160, 0x1, -R2.reuse ;  /* 0x00000001a0a09824 */ /* 0x100fe400078e0a02 */
[----:B------:R-:W-:Y:S01]  /*55a0*/  @!P4 IMAD.IADD R13, R13, 0x1, -R2 ;  /* 0x000000010d0dc824 */ /* 0x000fe200078e0a02 */
[----:B------:R-:W-:Y:S01]  /*55b0*/  ISETP.GE.AND P4, PT, R32, RZ, PT ;  /* 0x000000ff2000720c */ /* 0x000fe20003f86270 */
[----:B------:R-:W-:Y:S01]  /*55c0*/  IMAD.MOV R55, RZ, RZ, -R6 ;  /* 0x000000ffff377224 */ /* 0x000fe200078e0a06 */
[C---:B------:R-:W-:Y:S01]  /*55d0*/  ISETP.GT.U32.AND P1, PT, R2.reuse, R160, PT ;  /* 0x000000a00200720c */ /* 0x040fe20003f24070 */
[----:B------:R-:W-:Y:S01]  /*55e0*/  @!P3 IMAD.IADD R11, R11, 0x1, -R2 ;  /* 0x000000010b0bb824 */ /* 0x000fe200078e0a02 */
[C---:B------:R-:W-:Y:S01]  /*55f0*/  ISETP.GT.U32.AND P3, PT, R2.reuse, R158, PT ;  /* 0x0000009e0200720c */ /* 0x040fe20003f64070 */
[----:B------:R-:W-:Y:S01]  /*5600*/  @!P0 IMAD.MOV R162, RZ, RZ, -R162 ;  /* 0x000000ffffa28224 */ /* 0x000fe200078e0aa2 */
[C---:B------:R-:W-:Y:S01]  /*5610*/  ISETP.GT.U32.AND P0, PT, R2.reuse, R13, PT ;  /* 0x0000000d0200720c */ /* 0x040fe20003f04070 */
[----:B------:R-:W-:-:S02]  /*5620*/  IMAD R15, R2, R55, R8 ;  /* 0x00000037020f7224 */ /* 0x000fc400078e0208 */
[----:B------:R-:W-:Y:S01]  /*5630*/  IMAD.MOV.U32 R8, RZ, RZ, R10 ;  /* 0x000000ffff087224 */ /* 0x000fe200078e000a */
[----:B------:R-:W-:Y:S01]  /*5640*/  IABS R10, R26 ;  /* 0x0000001a000a7213 */ /* 0x000fe20000000000 */
[----:B------:R-:W-:-:S04]  /*5650*/  IMAD.HI.U32 R4, R3, R156, RZ ;  /* 0x0000009c03047227 */ /* 0x000fc800078e00ff */
[----:B------:R-:W-:-:S04]  /*5660*/  IMAD.HI.U32 R6, R3, R8, RZ ;  /* 0x0000000803067227 */ /* 0x000fc800078e00ff */
[----:B------:R-:W-:Y:S02]  /*5670*/  IMAD.MOV R55, RZ, RZ, -R4 ;  /* 0x000000ffff377224 */ /* 0x000fe400078e0a04 */
[----:B------:R-:W-:Y:S02]  /*5680*/  IMAD.MOV R57, RZ, RZ, -R6 ;  /* 0x000000ffff397224 */ /* 0x000fe400078e0a06 */
[----:B------:R-:W-:Y:S02]  /*5690*/  IMAD R156, R2, R55, R156 ;  /* 0x00000037029c7224 */ /* 0x000fe400078e029c */
[--C-:B------:R-:W-:Y:S01]  /*56a0*/  @!P3 IMAD.IADD R158, R158, 0x1, -R2.reuse ;  /* 0x000000019e9eb824 */ /* 0x100fe200078e0a02 */
[----:B------:R-:W-:Y:S01]  /*56b0*/  ISETP.GE.AND P3, PT, R34, RZ, PT ;  /* 0x000000ff2200720c */ /* 0x000fe20003f66270 */
[----:B------:R-:W-:Y:S02]  /*56c0*/  IMAD.MOV.U32 R34, RZ, RZ, R11 ;  /* 0x000000ffff227224 */ /* 0x000fe400078e000b */
[----:B------:R-:W-:Y:S01]  /*56d0*/  @!P1 IMAD.IADD R160, R160, 0x1, -R2 ;  /* 0x00000001a0a09824 */ /* 0x000fe200078e0a02 */
[C---:B------:R-:W-:Y:S01]  /*56e0*/  ISETP.GT.U32.AND P1, PT, R2.reuse, R15, PT ;  /* 0x0000000f0200720c */ /* 0x040fe20003f24070 */
[----:B------:R-:W-:-:S02]  /*56f0*/  IMAD R11, R2, R57, R8 ;  /* 0x00000039020b7224 */ /* 0x000fc400078e0208 */
[----:B------:R-:W-:Y:S01]  /*5700*/  @!P0 IMAD.IADD R13, R13, 0x1, -R2 ;  /* 0x000000010d0d8824 */ /* 0x000fe200078e0a02 */
[C---:B------:R-:W-:Y:S01]  /*5710*/  ISETP.GT.U32.AND P0, PT, R2.reuse, R156, PT ;  /* 0x0000009c0200720c */ /* 0x040fe20003f04070 */
[----:B------:R-:W-:Y:S01]  /*5720*/  @!P6 IMAD.MOV R160, RZ, RZ, -R160 ;  /* 0x000000ffffa0e224 */ /* 0x000fe200078e0aa0 */
[----:B------:R-:W-:Y:S01]  /*5730*/  ISETP.GT.U32.AND P6, PT, R2, R11, PT ;  /* 0x0000000b0200720c */ /* 0x000fe20003fc4070 */
[----:B------:R-:W-:-:S04]  /*5740*/  IMAD.HI.U32 R4, R3, R154, RZ ;  /* 0x0000009a03047227 */ /* 0x000fc800078e00ff */
[----:B------:R-:W-:Y:S01]  /*5750*/  IMAD.MOV R55, RZ, RZ, -R4 ;  /* 0x000000ffff377224 */ /* 0x000fe200078e0a04 */
[----:B------:R-:W-:Y:S01]  /*5760*/  IABS R4, R28 ;  /* 0x0000001c00047213 */ /* 0x000fe20000000000 */
[----:B------:R-:W-:Y:S02]  /*5770*/  IMAD.MOV.U32 R32, RZ, RZ, R13 ;  /* 0x000000ffff207224 */ /* 0x000fe400078e000d */
[----:B------:R-:W-:Y:S01]  /*5780*/  @!P2 IMAD.MOV R34, RZ, RZ, -R34 ;  /* 0x000000ffff22a224 */ /* 0x000fe200078e0a22 */
[----:B------:R-:W-:Y:S01]  /*5790*/  ISETP.GT.U32.AND P2, PT, R2, R158, PT ;  /* 0x0000009e0200720c */ /* 0x000fe20003f44070 */
[----:B------:R-:W-:Y:S01]  /*57a0*/  @!P0 IMAD.IADD R156, R156, 0x1, -R2 ;  /* 0x000000019c9c8824 */ /* 0x000fe200078e0a02 */
[----:B------:R-:W-:Y:S01]  /*57b0*/  ISETP.GE.AND P0, PT, R30, RZ, PT ;  /* 0x000000ff1e00720c */ /* 0x000fe20003f06270 */
[----:B------:R-:W-:Y:S02]  /*57c0*/  IMAD.MOV.U32 R13, RZ, RZ, R4 ;  /* 0x000000ffff0d7224 */ /* 0x000fe400078e0004 */
[----:B------:R-:W-:Y:S01]  /*57d0*/  @!P6 IMAD.IADD R11, R11, 0x1, -R2 ;  /* 0x000000010b0be824 */ /* 0x000fe200078e0a02 */
[----:B------:R-:W-:Y:S01]  /*57e0*/  ISETP.GT.U32.AND P6, PT, R2, R156, PT ;  /* 0x0000009c0200720c */ /* 0x000fe20003fc4070 */
[----:B------:R-:W-:-:S04]  /*57f0*/  IMAD.HI.U32 R4, R3, R13, RZ ;  /* 0x0000000d03047227 */ /* 0x000fc800078e00ff */
[----:B------:R-:W-:Y:S02]  /*5800*/  IMAD.MOV R4, RZ, RZ, -R4 ;  /* 0x000000ffff047224 */ /* 0x000fe400078e0a04 */
[----:B------:R-:W-:Y:S02]  /*5810*/  @!P1 IMAD.IADD R15, R15, 0x1, -R2 ;  /* 0x000000010f0f9824 */ /* 0x000fe400078e0a02 */
[C---:B------:R-:W-:Y:S02]  /*5820*/  IMAD R13, R2.reuse, R4, R13 ;  /* 0x00000004020d7224 */ /* 0x040fe400078e020d */
[C---:B------:R-:W-:Y:S01]  /*5830*/  IMAD R154, R2.reuse, R55, R154 ;  /* 0x00000037029a7224 */ /* 0x040fe200078e029a */
[----:B------:R-:W-:Y:S01]  /*5840*/  ISETP.GT.U32.AND P1, PT, R2, R15, PT ;  /* 0x0000000f0200720c */ /* 0x000fe20003f24070 */
[--C-:B------:R-:W-:Y:S01]  /*5850*/  @!P6 IMAD.IADD R156, R156, 0x1, -R2.reuse ;  /* 0x000000019c9ce824 */ /* 0x100fe200078e0a02 */
[----:B------:R-:W-:Y:S01]  /*5860*/  ISETP.GT.U32.AND P6, PT, R2, R13, PT ;  /* 0x0000000d0200720c */ /* 0x000fe20003fc4070 */
[----:B------:R-:W-:Y:S01]  /*5870*/  @!P2 IMAD.IADD R158, R158, 0x1, -R2 ;  /* 0x000000019e9ea824 */ /* 0x000fe200078e0a02 */
[----:B------:R-:W-:Y:S01]  /*5880*/  ISETP.GT.U32.AND P2, PT, R2, R154, PT ;  /* 0x0000009a0200720c */ /* 0x000fe20003f44070 */
[----:B------:R-:W-:Y:S01]  /*5890*/  IMAD.HI.U32 R4, R3, R150, RZ ;  /* 0x0000009603047227 */ /* 0x000fe200078e00ff */
[----:B------:R-:W-:-:S03]  /*58a0*/  IABS R55, R43 ;  /* 0x0000002b00377213 */ /* 0x000fc60000000000 */
[----:B------:R-:W-:Y:S01]  /*58b0*/  @!P4 IMAD.MOV R158, RZ, RZ, -R158 ;  /* 0x000000ffff9ec224 */ /* 0x000fe200078e0a9e */
[----:B------:R-:W-:Y:S01]  /*58c0*/  ISETP.GT.U32.AND P4, PT, R2, R11, PT ;  /* 0x0000000b0200720c */ /* 0x000fe20003f84070 */
[----:B------:R-:W-:-:S04]  /*58d0*/  IMAD.HI.U32 R8, R3, R10, RZ ;  /* 0x0000000a03087227 */ /* 0x000fc800078e00ff */
[--C-:B------:R-:W-:Y:S01]  /*58e0*/  @!P1 IMAD.IADD R15, R15, 0x1, -R2.reuse ;  /* 0x000000010f0f9824 */ /* 0x100fe200078e0a02 */
[----:B------:R-:W-:Y:S01]  /*58f0*/  ISETP.GE.AND P1, PT, R53, RZ, PT ;  /* 0x000000ff3500720c */ /* 0x000fe20003f26270 */
[--C-:B------:R-:W-:Y:S02]  /*5900*/  @!P6 IMAD.IADD R13, R13, 0x1, -R2.reuse ;  /* 0x000000010d0de824 */ /* 0x100fe400078e0a02 */
[----:B------:R-:W-:Y:S02]  /*5910*/  IMAD.MOV.U32 R30, RZ, RZ, R15 ;  /* 0x000000ffff1e7224 */ /* 0x000fe400078e000f */
[----:B------:R-:W-:Y:S01]  /*5920*/  @!P2 IMAD.IADD R154, R154, 0x1, -R2 ;  /* 0x000000019a9aa824 */ /* 0x000fe200078e0a02 */
[----:B------:R-:W-:Y:S01]  /*5930*/  ISETP.GT.U32.AND P6, PT, R2, R13, PT ;  /* 0x0000000d0200720c */ /* 0x000fe20003fc4070 */
[----:B------:R-:W-:Y:S01]  /*5940*/  @!P3 IMAD.MOV R30, RZ, RZ, -R30 ;  /* 0x000000ffff1eb224 */ /* 0x000fe200078e0a1e */
[----:B------:R-:W-:Y:S01]  /*5950*/  ISETP.GE.AND P2, PT, R28, RZ, PT ;  /* 0x000000ff1c00720c */ /* 0x000fe20003f46270 */
[----:B------:R-:W-:Y:S01]  /*5960*/  IMAD.MOV R15, RZ, RZ, -R4 ;  /* 0x000000ffff0f7224 */ /* 0x000fe200078e0a04 */
[----:B------:R-:W-:Y:S01]  /*5970*/  ISETP.GT.U32.AND P3, PT, R2, R154, PT ;  /* 0x0000009a0200720c */ /* 0x000fe20003f64070 */
[----:B------:R-:W-:-:S04]  /*5980*/  IMAD.HI.U32 R6, R3, R152, RZ ;  /* 0x0000009803067227 */ /* 0x000fc800078e00ff */
[C---:B------:R-:W-:Y:S02]  /*5990*/  IMAD R150, R2.reuse, R15, R150 ;  /* 0x0000000f02967224 */ /* 0x040fe400078e0296 */
[----:B------:R-:W-:Y:S02]  /*59a0*/  IMAD.MOV R15, RZ, RZ, -R8 ;  /* 0x000000ffff0f7224 */ /* 0x000fe400078e0a08 */
[--C-:B------:R-:W-:Y:S01]  /*59b0*/  @!P4 IMAD.IADD R11, R11, 0x1, -R2.reuse ;  /* 0x000000010b0bc824 */ /* 0x100fe200078e0a02 */
[----:B------:R-:W-:Y:S01]  /*59c0*/  ISETP.GE.AND P4, PT, R47, RZ, PT ;  /* 0x000000ff2f00720c */ /* 0x000fe20003f86270 */
[--C-:B------:R-:W-:Y:S01]  /*59d0*/  @!P6 IMAD.IADD R13, R13, 0x1, -R2.reuse ;  /* 0x000000010d0de824 */ /* 0x100fe200078e0a02 */
[----:B------:R-:W-:Y:S01]  /*59e0*/  ISETP.GT.U32.AND P6, PT, R2, R150, PT ;  /* 0x000000960200720c */ /* 0x000fe20003fc4070 */
[----:B------:R-:W-:Y:S01]  /*59f0*/  @!P3 IMAD.IADD R154, R154, 0x1, -R2 ;  /* 0x000000019a9ab824 */ /* 0x000fe200078e0a02 */
[----:B------:R-:W-:Y:S01]  /*5a00*/  ISETP.GE.AND P3, PT, R49, RZ, PT ;  /* 0x000000ff3100720c */ /* 0x000fe20003f66270 */
[----:B------:R-:W-:-:S02]  /*5a10*/  IMAD.MOV R47, RZ, RZ, -R6 ;  /* 0x000000ffff2f7224 */ /* 0x000fc400078e0a06 */
[----:B------:R-:W-:Y:S02]  /*5a20*/  IMAD R15, R2, R15, R10 ;  /* 0x0000000f020f7224 */ /* 0x000fe400078e020a */
[----:B------:R-:W-:-:S04]  /*5a30*/  IMAD.HI.U32 R6, R3, R18, RZ ;  /* 0x0000001203067227 */ /* 0x000fc800078e00ff */
[----:B------:R-:W-:Y:S01]  /*5a40*/  @!P5 IMAD.MOV R32, RZ, RZ, -R32 ;  /* 0x000000ffff20d224 */ /* 0x000fe200078e0a20 */
[----:B------:R-:W-:Y:S01]  /*5a50*/  ISETP.GE.AND P5, PT, R51, RZ, PT ;  /* 0x000000ff3300720c */ /* 0x000fe20003fa6270 */
[----:B------:R-:W-:Y:S01]  /*5a60*/  @!P0 IMAD.MOV R154, RZ, RZ, -R154 ;  /* 0x000000ffff9a8224 */ /* 0x000fe200078e0a9a */
[----:B------:R-:W-:Y:S01]  /*5a70*/  ISETP.GT.U32.AND P0, PT, R2, R15, PT ;  /* 0x0000000f0200720c */ /* 0x000fe20003f04070 */
[----:B------:R-:W-:Y:S02]  /*5a80*/  IMAD.MOV R49, RZ, RZ, -R6 ;  /* 0x000000ffff317224 */ /* 0x000fe400078e0a06 */
[----:B------:R-:W-:-:S04]  /*5a90*/  IMAD.HI.U32 R6, R3, R14, RZ ;  /* 0x0000000e03067227 */ /* 0x000fc800078e00ff */
[----:B------:R-:W-:Y:S01]  /*5aa0*/  IMAD R152, R2, R47, R152 ;  /* 0x0000002f02987224 */ /* 0x000fe200078e0298 */
[----:B------:R-:W-:Y:S01]  /*5ab0*/  IABS R47, R16 ;  /* 0x00000010002f7213 */ /* 0x000fe20000000000 */
[----:B------:R-:W-:Y:S02]  /*5ac0*/  IMAD.MOV R51, RZ, RZ, -R6 ;  /* 0x000000ffff337224 */ /* 0x000fe400078e0a06 */
[----:B------:R-:W-:Y:S01]  /*5ad0*/  @!P6 IMAD.IADD R150, R150, 0x1, -R2 ;  /* 0x000000019696e824 */ /* 0x000fe200078e0a02 */
[C---:B------:R-:W-:Y:S01]  /*5ae0*/  ISETP.GT.U32.AND P6, PT, R2.reuse, R152, PT ;  /* 0x000000980200720c */ /* 0x040fe20003fc4070 */
[----:B------:R-:W-:Y:S01]  /*5af0*/  IMAD R14, R2, R51, R14 ;  /* 0x00000033020e7224 */ /* 0x000fe200078e020e */
[----:B------:R-:W-:Y:S01]  /*5b00*/  IABS R51, R39 ;  /* 0x0000002700337213 */ /* 0x000fe20000000000 */
[----:B------:R-:W-:Y:S02]  /*5b10*/  IMAD.MOV.U32 R28, RZ, RZ, R11 ;  /* 0x000000ffff1c7224 */ /* 0x000fe400078e000b */
[----:B------:R-:W-:Y:S01]  /*5b20*/  @!P5 IMAD.MOV R156, RZ, RZ, -R156 ;  /* 0x000000ffff9cd224 */ /* 0x000fe200078e0a9c */
[----:B------:R-:W-:Y:S01]  /*5b30*/  ISETP.GE.AND P5, PT, R26, RZ, PT ;  /* 0x000000ff1a00720c */ /* 0x000fe20003fa6270 */
[----:B------:R-:W-:Y:S01]  /*5b40*/  IMAD.HI.U32 R4, R3, R47, RZ ;  /* 0x0000002f03047227 */ /* 0x000fe200078e00ff */
[----:B------:R-:W-:-:S03]  /*5b50*/  IABS R26, R35 ;  /* 0x00000023001a7213 */ /* 0x000fc60000000000 */
[----:B------:R-:W-:Y:S01]  /*5b60*/  @!P1 IMAD.MOV R28, RZ, RZ, -R28 ;  /* 0x000000ffff1c9224 */ /* 0x000fe200078e0a1c */
[C---:B------:R-:W-:Y:S01]  /*5b70*/  ISETP.GT.U32.AND P1, PT, R2.reuse, R150, PT ;  /* 0x000000960200720c */ /* 0x040fe20003f24070 */
[----:B------:R-:W-:Y:S01]  /*5b80*/  @!P0 IMAD.IADD R15, R15, 0x1, -R2 ;  /* 0x000000010f0f8824 */ /* 0x000fe200078e0a02 */
[----:B------:R-:W-:Y:S01]  /*5b90*/  ISETP.GT.U32.AND P0, PT, R2, R14, PT ;  /* 0x0000000e0200720c */ /* 0x000fe20003f04070 */
[----:B------:R-:W-:Y:S02]  /*5ba0*/  IMAD.MOV R10, RZ, RZ, -R4 ;  /* 0x000000ffff0a7224 */ /* 0x000fe400078e0a04 */
[----:B------:R-:W-:-:S04]  /*5bb0*/  IMAD.HI.U32 R4, R3, R12, RZ ;  /* 0x0000000c03047227 */ /* 0x000fc800078e00ff */
[----:B------:R-:W-:-:S04]  /*5bc0*/  IMAD.HI.U32 R8, R3, R26, RZ ;  /* 0x0000001a03087227 */ /* 0x000fc800078e00ff */
[----:B------:R-:W-:Y:S02]  /*5bd0*/  IMAD R18, R2, R49, R18 ;  /* 0x0000003102127224 */ /* 0x000fe400078e0212 */
[----:B------:R-:W-:Y:S02]  /*5be0*/  IMAD.MOV R49, RZ, RZ, -R4 ;  /* 0x000000ffff317224 */ /* 0x000fe400078e0a04 */
[----:B------:R-:W-:Y:S02]  /*5bf0*/  IMAD.MOV R53, RZ, RZ, -R8 ;  /* 0x000000ffff357224 */ /* 0x000fe400078e0a08 */
[----:B------:R-:W-:Y:S02]  /*5c00*/  @!P6 IMAD.IADD R152, R152, 0x1, -R2 ;  /* 0x000000019898e824 */ /* 0x000fe400078e0a02 */
[C---:B------:R-:W-:Y:S01]  /*5c10*/  IMAD R47, R2.reuse, R10, R47 ;  /* 0x0000000a022f7224 */ /* 0x040fe200078e022f */
[----:B------:R-:W-:Y:S01]  /*5c20*/  IABS R10, R37 ;  /* 0x00000025000a7213 */ /* 0x000fe20000000000 */
[C---:B------:R-:W-:Y:S01]  /*5c30*/  IMAD R49, R2.reuse, R49, R12 ;  /* 0x0000003102317224 */ /* 0x040fe200078e020c */
[C---:B------:R-:W-:Y:S01]  /*5c40*/  ISETP.GT.U32.AND P6, PT, R2.reuse, R152, PT ;  /* 0x000000980200720c */ /* 0x040fe20003fc4070 */
[----:B------:R-:W-:Y:S01]  /*5c50*/  IMAD R12, R2, R53, R26 ;  /* 0x00000035020c7224 */ /* 0x000fe200078e021a */
[----:B------:R-:W-:Y:S01]  /*5c60*/  IABS R53, R41 ;  /* 0x0000002900357213 */ /* 0x000fe20000000000 */
[--C-:B------:R-:W-:Y:S01]  /*5c70*/  @!P1 IMAD.IADD R150, R150, 0x1, -R2.reuse ;  /* 0x0000000196969824 */ /* 0x100fe200078e0a02 */
[----:B------:R-:W-:Y:S01]  /*5c80*/  ISETP.GT.U32.AND P1, PT, R2, R18, PT ;  /* 0x000000120200720c */ /* 0x000fe20003f24070 */
[----:B------:R-:W-:-:S02]  /*5c90*/  @!P0 IMAD.IADD R14, R14, 0x1, -R2 ;  /* 0x000000010e0e8824 */ /* 0x000fc400078e0a02 */
[----:B------:R-:W-:Y:S02]  /*5ca0*/  IMAD.MOV.U32 R26, RZ, RZ, R13 ;  /* 0x000000ffff1a7224 */ /* 0x000fe400078e000d */
[----:B------:R-:W-:-:S04]  /*5cb0*/  IMAD.HI.U32 R4, R3, R10, RZ ;  /* 0x0000000a03047227 */ /* 0x000fc800078e00ff */
[----:B------:R-:W-:-:S04]  /*5cc0*/  IMAD.HI.U32 R6, R3, R51, RZ ;  /* 0x0000003303067227 */ /* 0x000fc800078e00ff */
[----:B------:R-:W-:Y:S01]  /*5cd0*/  @!P4 IMAD.MOV R150, RZ, RZ, -R150 ;  /* 0x000000ffff96c224 */ /* 0x000fe200078e0a96 */
[----:B------:R-:W-:Y:S01]  /*5ce0*/  ISETP.GT.U32.AND P4, PT, R2, R14, PT ;  /* 0x0000000e0200720c */ /* 0x000fe20003f84070 */
[----:B------:R-:W-:-:S04]  /*5cf0*/  IMAD.HI.U32 R8, R3, R53, RZ ;  /* 0x0000003503087227 */ /* 0x000fc800078e00ff */
[----:B------:R-:W-:Y:S01]  /*5d00*/  @!P2 IMAD.MOV R26, RZ, RZ, -R26 ;  /* 0x000000ffff1aa224 */ /* 0x000fe200078e0a1a */
[----:B------:R-:W-:Y:S01]  /*5d10*/  ISETP.GT.U32.AND P2, PT, R2, R47, PT ;  /* 0x0000002f0200720c */ /* 0x000fe20003f44070 */
[----:B------:R-:W-:-:S04]  /*5d20*/  IMAD.HI.U32 R11, R3, R55, RZ ;  /* 0x00000037030b7227 */ /* 0x000fc800078e00ff */
[----:B------:R-:W-:Y:S02]  /*5d30*/  IMAD.MOV R13, RZ, RZ, -R4 ;  /* 0x000000ffff0d7224 */ /* 0x000fe400078e0a04 */
[----:B------:R-:W-:Y:S02]  /*5d40*/  IMAD.MOV R6, RZ, RZ, -R6 ;  /* 0x000000ffff067224 */ /* 0x000fe400078e0a06 */
[----:B------:R-:W-:Y:S02]  /*5d50*/  IMAD.MOV R4, RZ, RZ, -R8 ;  /* 0x000000ffff047224 */ /* 0x000fe400078e0a08 */
[----:B------:R-:W-:Y:S02]  /*5d60*/  IMAD.MOV R11, RZ, RZ, -R11 ;  /* 0x000000ffff0b7224 */ /* 0x000fe400078e0a0b */
[----:B------:R-:W-:Y:S02]  /*5d70*/  IMAD R8, R2, R6, R51 ;  /* 0x0000000602087224 */ /* 0x000fe400078e0233 */
[----:B------:R-:W-:Y:S01]  /*5d80*/  @!P6 IMAD.IADD R152, R152, 0x1, -R2 ;  /* 0x000000019898e824 */ /* 0x000fe200078e0a02 */
[C---:B------:R-:W-:Y:S01]  /*5d90*/  ISETP.GT.U32.AND P6, PT, R2.reuse, R49, PT ;  /* 0x000000310200720c */ /* 0x040fe20003fc4070 */
[----:B------:R-:W-:-:S02]  /*5da0*/  IMAD R6, R2, R4, R53 ;  /* 0x0000000402067224 */ /* 0x000fc400078e0235 */
[----:B------:R-:W-:Y:S02]  /*5db0*/  IMAD R4, R2, R11, R55 ;  /* 0x0000000b02047224 */ /* 0x000fe400078e0237 */
[--C-:B------:R-:W-:Y:S02]  /*5dc0*/  @!P4 IMAD.IADD R14, R14, 0x1, -R2.reuse ;  /* 0x000000010e0ec824 */ /* 0x100fe400078e0a02 */
[----:B------:R-:W-:Y:S01]  /*5dd0*/  @!P2 IMAD.IADD R47, R47, 0x1, -R2 ;  /* 0x000000012f2fa824 */ /* 0x000fe200078e0a02 */
[C---:B------:R-:W-:Y:S01]  /*5de0*/  ISETP.GT.U32.AND P4, PT, R2.reuse, R4, PT ;  /* 0x000000040200720c */ /* 0x040fe20003f84070 */
[----:B------:R-:W-:Y:S01]  /*5df0*/  IMAD.HI.U32 R11, R3, R142, RZ ;  /* 0x0000008e030b7227 */ /* 0x000fe200078e00ff */
[----:B------:R-:W-:-:S03]  /*5e00*/  ISETP.GT.U32.AND P2, PT, R2, R15, PT ;  /* 0x0000000f0200720c */ /* 0x000fc60003f44070 */
[--C-:B------:R-:W-:Y:S01]  /*5e10*/  @!P1 IMAD.IADD R18, R18, 0x1, -R2.reuse ;  /* 0x0000000112129824 */ /* 0x100fe200078e0a02 */
[C---:B------:R-:W-:Y:S01]  /*5e20*/  ISETP.GT.U32.AND P1, PT, R2.reuse, R47, PT ;  /* 0x0000002f0200720c */ /* 0x040fe20003f24070 */
[----:B------:R-:W-:Y:S02]  /*5e30*/  IMAD.MOV R11, RZ, RZ, -R11 ;  /* 0x000000ffff0b7224 */ /* 0x000fe400078e0a0b */
[----:B------:R-:W-:Y:S01]  /*5e40*/  @!P6 IMAD.IADD R49, R49, 0x1, -R2 ;  /* 0x000000013131e824 */ /* 0x000fe200078e0a02 */
[C---:B------:R-:W-:Y:S01]  /*5e50*/  ISETP.GT.U32.AND P6, PT, R2.reuse, R18, PT ;  /* 0x000000120200720c */ /* 0x040fe20003fc4070 */
[----:B------:R-:W-:Y:S02]  /*5e60*/  IMAD R142, R2, R11, R142 ;  /* 0x0000000b028e7224 */ /* 0x000fe400078e028e */
[----:B------:R-:W-:Y:S01]  /*5e70*/  @!P4 IMAD.IADD R4, R4, 0x1, -R2 ;  /* 0x000000010404c824 */ /* 0x000fe200078e0a02 */
[C---:B------:R-:W-:Y:S01]  /*5e80*/  ISETP.GT.U32.AND P0, PT, R2.reuse, R49, PT ;  /* 0x000000310200720c */ /* 0x040fe20003f04070 */
[C---:B------:R-:W-:Y:S01]  /*5e90*/  IMAD R10, R2.reuse, R13, R10 ;  /* 0x0000000d020a7224 */ /* 0x040fe200078e020a */
[C---:B------:R-:W-:Y:S01]  /*5ea0*/  ISETP.GT.U32.AND P4, PT, R2.reuse, R142, PT ;  /* 0x0000008e0200720c */ /* 0x040fe20003f84070 */
[----:B------:R-:W-:Y:S01]  /*5eb0*/  @!P2 IMAD.IADD R15, R15, 0x1, -R2 ;  /* 0x000000010f0fa824 */ /* 0x000fe200078e0a02 */
[----:B------:R-:W-:Y:S01]  /*5ec0*/  ISETP.GT.U32.AND P2, PT, R2, R12, PT ;  /* 0x0000000c0200720c */ /* 0x000fe20003f44070 */
[----:B------:R-:W-:-:S04]  /*5ed0*/  IMAD.HI.U32 R13, R3, R144, RZ ;  /* 0x00000090030d7227 */ /* 0x000fc800078e00ff */
[--C-:B------:R-:W-:Y:S01]  /*5ee0*/  @!P1 IMAD.IADD R47, R47, 0x1, -R2.reuse ;  /* 0x000000012f2f9824 */ /* 0x100fe200078e0a02 */
[----:B------:R-:W-:Y:S01]  /*5ef0*/  ISETP.GT.U32.AND P1, PT, R2, R10, PT ;  /* 0x0000000a0200720c */ /* 0x000fe20003f24070 */
[----:B------:R-:W-:Y:S02]  /*5f00*/  IMAD.MOV R13, RZ, RZ, -R13 ;  /* 0x000000ffff0d7224 */ /* 0x000fe400078e0a0d */
[----:B------:R-:W-:Y:S01]  /*5f10*/  @!P6 IMAD.IADD R18, R18, 0x1, -R2 ;  /* 0x000000011212e824 */ /* 0x000fe200078e0a02 */
[C---:B------:R-:W-:Y:S01]  /*5f20*/  ISETP.GT.U32.AND P6, PT, R2.reuse, R8, PT ;  /* 0x000000080200720c */ /* 0x040fe20003fc4070 */
[C---:B------:R-:W-:Y:S02]  /*5f30*/  IMAD R144, R2.reuse, R13, R144 ;  /* 0x0000000d02907224 */ /* 0x040fe400078e0290 */
[--C-:B------:R-:W-:Y:S01]  /*5f40*/  @!P0 IMAD.IADD R49, R49, 0x1, -R2.reuse ;  /* 0x0000000131318824 */ /* 0x100fe200078e0a02 */
[----:B------:R-:W-:Y:S01]  /*5f50*/  ISETP.GT.U32.AND P0, PT, R2, R6, PT ;  /* 0x000000060200720c */ /* 0x000fe20003f04070 */
[--C-:B------:R-:W-:Y:S01]  /*5f60*/  @!P4 IMAD.IADD R142, R142, 0x1, -R2.reuse ;  /* 0x000000018e8ec824 */ /* 0x100fe200078e0a02 */
[----:B------:R-:W-:Y:S01]  /*5f70*/  ISETP.GT.U32.AND P4, PT, R2, R144, PT ;  /* 0x000000900200720c */ /* 0x000fe20003f84070 */
[--C-:B------:R-:W-:Y:S01]  /*5f80*/  @!P2 IMAD.IADD R12, R12, 0x1, -R2.reuse ;  /* 0x000000010c0ca824 */ /* 0x100fe200078e0a02 */
[----:B------:R-:W-:Y:S01]  /*5f90*/  ISETP.GE.AND P2, PT, R16, RZ, PT ;  /* 0x000000ff1000720c */ /* 0x000fe20003f46270 */
[----:B------:R-:W-:Y:S01]  /*5fa0*/  @!P1 IMAD.IADD R10, R10, 0x1, -R2 ;  /* 0x000000010a0a9824 */ /* 0x000fe200078e0a02 */
[----:B------:R-:W-:Y:S01]  /*5fb0*/  ISETP.GE.AND P1, PT, R20, RZ, PT ;  /* 0x000000ff1400720c */ /* 0x000fe20003f26270 */
[----:B------:R-:W-:-:S04]  /*5fc0*/  IMAD.HI.U32 R20, R3, R138, RZ ;  /* 0x0000008a03147227 */ /* 0x000fc800078e00ff */
[----:B------:R-:W-:Y:S02]  /*5fd0*/  IMAD.MOV R51, RZ, RZ, -R20 ;  /* 0x000000ffff337224 */ /* 0x000fe400078e0a14 */
[--C-:B------:R-:W-:Y:S01]  /*5fe0*/  @!P6 IMAD.IADD R8, R8, 0x1, -R2.reuse ;  /* 0x000000010808e824 */ /* 0x100fe200078e0a02 */
[----:B------:R-:W-:Y:S01]  /*5ff0*/  ISETP.GE.AND P6, PT, R22, RZ, PT ;  /* 0x000000ff1600720c */ /* 0x000fe20003fc6270 */
[----:B------:R-:W-:Y:S02]  /*6000*/  IMAD.MOV.U32 R20, RZ, RZ, R47 ;  /* 0x000000ffff147224 */ /* 0x000fe400078e002f */
[----:B------:R-:W-:Y:S01]  /*6010*/  @!P0 IMAD.IADD R6, R6, 0x1, -R2 ;  /* 0x0000000106068824 */ /* 0x000fe200078e0a02 */
[----:B------:R-:W-:Y:S01]  /*6020*/  ISETP.GE.AND P0, PT, R45, RZ, PT ;  /* 0x000000ff2d00720c */ /* 0x000fe20003f06270 */
[----:B------:R-:W-:Y:S01]  /*6030*/  @!P3 IMAD.MOV R152, RZ, RZ, -R152 ;  /* 0x000000ffff98b224 */ /* 0x000fe200078e0a98 */
[----:B------:R-:W-:Y:S01]  /*6040*/  ISETP.GT.U32.AND P3, PT, R2, R12, PT ;  /* 0x0000000c0200720c */ /* 0x000fe20003f64070 */
[----:B------:R-:W-:Y:S01]  /*6050*/  @!P4 IMAD.IADD R144, R144, 0x1, -R2 ;  /* 0x000000019090c824 */ /* 0x000fe200078e0a02 */
[----:B------:R-:W-:Y:S01]  /*6060*/  ISETP.GT.U32.AND P4, PT, R2, R10, PT ;  /* 0x0000000a0200720c */ /* 0x000fe20003f84070 */
[----:B------:R-:W-:-:S04]  /*6070*/  IMAD.HI.U32 R11, R3, R148, RZ ;  /* 0x00000094030b7227 */ /* 0x000fc800078e00ff */
[----:B------:R-:W-:-:S04]  /*6080*/  IMAD.HI.U32 R13, R3, R146, RZ ;  /* 0x00000092030d7227 */ /* 0x000fc800078e00ff */
[----:B------:R-:W-:Y:S01]  /*6090*/  @!P2 IMAD.MOV R20, RZ, RZ, -R20 ;  /* 0x000000ffff14a224 */ /* 0x000fe200078e0a14 */
[----:B------:R-:W-:Y:S01]  /*60a0*/  ISETP.GT.U32.AND P2, PT, R2, R8, PT ;  /* 0x000000080200720c */ /* 0x000fe20003f44070 */
[----:B------:R-:W-:-:S04]  /*60b0*/  IMAD.HI.U32 R16, R3, R140, RZ ;  /* 0x0000008c03107227 */ /* 0x000fc800078e00ff */
[----:B------:R-:W-:Y:S02]  /*60c0*/  IMAD.MOV R11, RZ, RZ, -R11 ;  /* 0x000000ffff0b7224 */ /* 0x000fe400078e0a0b */
[----:B------:R-:W-:Y:S02]  /*60d0*/  IMAD.MOV R13, RZ, RZ, -R13 ;  /* 0x000000ffff0d7224 */ /* 0x000fe400078e0a0d */
[----:B------:R-:W-:Y:S02]  /*60e0*/  IMAD.MOV.U32 R22, RZ, RZ, R15 ;  /* 0x000000ffff167224 */ /* 0x000fe400078e000f */
[----:B------:R-:W-:Y:S02]  /*60f0*/  IMAD.MOV R45, RZ, RZ, -R16 ;  /* 0x000000ffff2d7224 */ /* 0x000fe400078e0a10 */
[C---:B------:R-:W-:Y:S02]  /*6100*/  IMAD R148, R2.reuse, R11, R148 ;  /* 0x0000000b02947224 */ /* 0x040fe400078e0294 */
[----:B------:R-:W-:-:S02]  /*6110*/  IMAD R146, R2, R13, R146 ;  /* 0x0000000d02927224 */ /* 0x000fc400078e0292 */
[----:B------:R-:W-:Y:S01]  /*6120*/  @!P5 IMAD.MOV R22, RZ, RZ, -R22 ;  /* 0x000000ffff16d224 */ /* 0x000fe200078e0a16 */
[C---:B------:R-:W-:Y:S01]  /*6130*/  ISETP.GT.U32.AND P5, PT, R2.reuse, R4, PT ;  /* 0x000000040200720c */ /* 0x040fe20003fa4070 */
[----:B------:R-:W-:Y:S02]  /*6140*/  IMAD.MOV.U32 R16, RZ, RZ, R49 ;  /* 0x000000ffff107224 */ /* 0x000fe400078e0031 */
[----:B------:R-:W-:Y:S01]  /*6150*/  @!P1 IMAD.MOV R18, RZ, RZ, -R18 ;  /* 0x000000ffff129224 */ /* 0x000fe200078e0a12 */
[----:B------:R-:W-:Y:S01]  /*6160*/  ISETP.GT.U32.AND P1, PT, R2, R6, PT ;  /* 0x000000060200720c */ /* 0x000fe20003f24070 */
[----:B------:R-:W-:-:S04]  /*6170*/  IMAD.HI.U32 R3, R3, R136, RZ ;  /* 0x0000008803037227 */ /* 0x000fc800078e00ff */
[C---:B------:R-:W-:Y:S02]  /*6180*/  IMAD R140, R2.reuse, R45, R140 ;  /* 0x0000002d028c7224 */ /* 0x040fe400078e028c */
[----:B------:R-:W-:Y:S01]  /*6190*/  @!P0 IMAD.MOV R14, RZ, RZ, -R14 ;  /* 0x000000ffff0e8224 */ /* 0x000fe200078e0a0e */
[----:B------:R-:W-:Y:S01]  /*61a0*/  ISETP.GT.U32.AND P0, PT, R2, R142, PT ;  /* 0x0000008e0200720c */ /* 0x000fe20003f04070 */
[----:B------:R-:W-:Y:S01]  /*61b0*/  @!P3 IMAD.IADD R12, R12, 0x1, -R2 ;  /* 0x000000010c0cb824 */ /* 0x000fe200078e0a02 */
[C---:B------:R-:W-:Y:S01]  /*61c0*/  ISETP.GT.U32.AND P3, PT, R2.reuse, R148, PT ;  /* 0x000000940200720c */ /* 0x040fe20003f64070 */
[----:B------:R-:W-:Y:S01]  /*61d0*/  @!P6 IMAD.MOV R16, RZ, RZ, -R16 ;  /* 0x000000ffff10e224 */ /* 0x000fe200078e0a10 */
[----:B------:R-:W-:Y:S01]  /*61e0*/  ISETP.GT.U32.AND P6, PT, R2, R144, PT ;  /* 0x000000900200720c */ /* 0x000fe20003fc4070 */
[----:B------:R-:W-:Y:S01]  /*61f0*/  @!P4 IMAD.IADD R10, R10, 0x1, -R2 ;  /* 0x000000010a0ac824 */ /* 0x000fe200078e0a02 */
[----:B------:R-:W-:Y:S01]  /*6200*/  ISETP.GT.U32.AND P4, PT, R2, R146, PT ;  /* 0x000000920200720c */ /* 0x000fe20003f84070 */
[----:B------:R-:W-:-:S02]  /*6210*/  IMAD.MOV R3, RZ, RZ, -R3 ;  /* 0x000000ffff037224 */ /* 0x000fc400078e0a03 */
[----:B------:R-:W-:Y:S01]  /*6220*/  @!P2 IMAD.IADD R8, R8, 0x1, -R2 ;  /* 0x000000010808a824 */ /* 0x000fe200078e0a02 */
[C---:B------:R-:W-:Y:S01]  /*6230*/  ISETP.GT.U32.AND P2, PT, R2.reuse, R140, PT ;  /* 0x0000008c0200720c */ /* 0x040fe20003f44070 */
[C---:B------:R-:W-:Y:S02]  /*6240*/  IMAD R138, R2.reuse, R51, R138 ;  /* 0x00000033028a7224 */ /* 0x040fe400078e028a */
[----:B------:R-:W-:Y:S01]  /*6250*/  IMAD R136, R2, R3, R136 ;  /* 0x0000000302887224 */ /* 0x000fe200078e0288 */
[----:B------:R-:W-:Y:S01]  /*6260*/  SHF.R.S32.HI R3, RZ, 0x1f, R21 ;  /* 0x0000001fff037819 */ /* 0x000fe20000011415 */
[--C-:B------:R-:W-:Y:S01]  /*6270*/  @!P1 IMAD.IADD R6, R6, 0x1, -R2.reuse ;  /* 0x0000000106069824 */ /* 0x100fe200078e0a02 */
[----:B------:R-:W-:Y:S01]  /*6280*/  ISETP.GT.U32.AND P1, PT, R2, R138, PT ;  /* 0x0000008a0200720c */ /* 0x000fe20003f24070 */
[--C-:B------:R-:W-:Y:S01]  /*6290*/  @!P5 IMAD.IADD R4, R4, 0x1, -R2.reuse ;  /* 0x000000010404d824 */ /* 0x100fe200078e0a02 */
[----:B------:R-:W-:Y:S01]  /*62a0*/  ISETP.GT.U32.AND P5, PT, R2, R136, PT ;  /* 0x000000880200720c */ /* 0x000fe20003fa4070 */
[--C-:B------:R-:W-:Y:S01]  /*62b0*/  @!P0 IMAD.IADD R142, R142, 0x1, -R2.reuse ;  /* 0x000000018e8e8824 */ /* 0x100fe200078e0a02 */
[----:B------:R-:W-:Y:S01]  /*62c0*/  ISETP.GE.AND P0, PT, R35, RZ, PT ;  /* 0x000000ff2300720c */ /* 0x000fe20003f06270 */
        /* <DEDUP_REMOVED lines=10> */
[----:B------:R-:W-:Y:S01]  /*6370*/  @!P5 IMAD.IADD R136, R136, 0x1, -R2 ;  /* 0x000000018888d824 */ /* 0x000fe200078e0a02 */
[C---:B------:R-:W-:Y:S01]  /*6380*/  ISETP.GT.U32.AND P5, PT, R2.reuse, R146, PT ;  /* 0x000000920200720c */ /* 0x040fe20003fa4070 */
[----:B------:R-:W-:Y:S01]  /*6390*/  @!P0 IMAD.MOV R12, RZ, RZ, -R12 ;  /* 0x000000ffff0c8224 */ /* 0x000fe200078e0a0c */
[C---:B------:R-:W-:Y:S01]  /*63a0*/  ISETP.GT.U32.AND P0, PT, R2.reuse, R148, PT ;  /* 0x000000940200720c */ /* 0x040fe20003f04070 */
[----:B------:R-:W-:Y:S01]  /*63b0*/  @!P3 IMAD.MOV R8, RZ, RZ, -R8 ;  /* 0x000000ffff08b224 */ /* 0x000fe200078e0a08 */
[C---:B------:R-:W-:Y:S01]  /*63c0*/  ISETP.GT.U32.AND P3, PT, R2.reuse, R140, PT ;  /* 0x0000008c0200720c */ /* 0x040fe20003f64070 */
[----:B------:R-:W-:Y:S01]  /*63d0*/  @!P6 IMAD.MOV R10, RZ, RZ, -R10 ;  /* 0x000000ffff0ae224 */ /* 0x000fe200078e0a0a */
[C---:B------:R-:W-:Y:S01]  /*63e0*/  ISETP.GT.U32.AND P6, PT, R2.reuse, R136, PT ;  /* 0x000000880200720c */ /* 0x040fe20003fc4070 */
[----:B------:R-:W-:Y:S01]  /*63f0*/  @!P4 IMAD.MOV R6, RZ, RZ, -R6 ;  /* 0x000000ffff06c224 */ /* 0x000fe200078e0a06 */
[----:B------:R-:W-:Y:S01]  /*6400*/  ISETP.GT.U32.AND P4, PT, R2, R138, PT ;  /* 0x0000008a0200720c */ /* 0x000fe20003f84070 */
[----:B------:R-:W-:Y:S01]  /*6410*/  @!P2 IMAD.MOV R4, RZ, RZ, -R4 ;  /* 0x000000ffff04a224 */ /* 0x000fe200078e0a04 */
[----:B------:R-:W-:Y:S01]  /*6420*/  ISETP.GE.AND P2, PT, R17, RZ, PT ;  /* 0x000000ff1100720c */ /* 0x000fe20003f46270 */
[----:B------:R-:W-:Y:S01]  /*6430*/  @!P1 IMAD.MOV R142, RZ, RZ, -R142 ;  /* 0x000000ffff8e9224 */ /* 0x000fe200078e0a8e */
        /* <DEDUP_REMOVED lines=8> */
[----:B------:R-:W-:Y:S01]  /*64c0*/  LEA.HI R21, R3, R21, RZ, 0x7 ;  /* 0x0000001503157211 */ /* 0x000fe200078f38ff */
[----:B------:R-:W-:Y:S01]  /*64d0*/  @!P4 IMAD.IADD R138, R138, 0x1, -R2 ;  /* 0x000000018a8ac824 */ /* 0x000fe200078e0a02 */
[----:B------:R-:W-:Y:S01]  /*64e0*/  ISETP.GE.AND P4, PT, R31, RZ, PT ;  /* 0x000000ff1f00720c */ /* 0x000fe20003f86270 */
[----:B------:R-:W-:Y:S01]  /*64f0*/  IMAD R2, R231, UR9, RZ ;  /* 0x00000009e7027c24 */ /* 0x000fe2000f8e02ff */
[----:B------:R-:W-:Y:S01]  /*6500*/  SHF.R.S32.HI R21, RZ, 0x7, R21 ;  /* 0x00000007ff157819 */ /* 0x000fe20000011415 */
[----:B------:R-:W-:Y:S01]  /*6510*/  @!P2 IMAD.MOV R144, RZ, RZ, -R144 ;  /* 0x000000ffff90a224 */ /* 0x000fe200078e0a90 */
[----:B------:R-:W-:Y:S01]  /*6520*/  ISETP.NE.AND P2, PT, R19, RZ, PT ;  /* 0x000000ff1300720c */ /* 0x000fe20003f45270 */
[----:B------:R-:W-:Y:S01]  /*6530*/  @!P1 IMAD.MOV R148, RZ, RZ, -R148 ;  /* 0x000000ffff949224 */ /* 0x000fe200078e0a94 */
[----:B------:R-:W-:Y:S01]  /*6540*/  LOP3.LUT R19, RZ, R19, RZ, 0x33, !PT ;  /* 0x00000013ff137212 */ /* 0x000fe200078e33ff */
[----:B------:R-:W-:Y:S01]  /*6550*/  @!P0 IMAD.MOV R146, RZ, RZ, -R146 ;  /* 0x000000ffff928224 */ /* 0x000fe200078e0a92 */
[C---:B------:R-:W-:Y:S01]  /*6560*/  IADD3 R3, P6, R2.reuse, UR4, RZ ;  /* 0x0000000402037c10 */ /* 0x040fe2000ffde0ff */
[----:B------:R-:W-:Y:S01]  /*6570*/  @!P5 IMAD.MOV R140, RZ, RZ, -R140 ;  /* 0x000000ffff8cd224 */ /* 0x000fe200078e0a8c */
[C---:B------:R-:W-:Y:S01]  /*6580*/  SEL R134, R19.reuse, R134, !P2 ;  /* 0x0000008613867207 */ /* 0x040fe20005000000 */
[----:B------:R-:W-:Y:S01]  /*6590*/  @!P3 IMAD.MOV R138, RZ, RZ, -R138 ;  /* 0x000000ffff8ab224 */ /* 0x000fe200078e0a8a */
[C---:B------:R-:W-:Y:S01]  /*65a0*/  SEL R133, R19.reuse, R42, !P2 ;  /* 0x0000002a13857207 */ /* 0x040fe20005000000 */
[----:B------:R-:W-:Y:S01]  /*65b0*/  @!P4 IMAD.MOV R136, RZ, RZ, -R136 ;  /* 0x000000ffff88c224 */ /* 0x000fe200078e0a88 */
[C---:B------:R-:W-:Y:S01]  /*65c0*/  SEL R132, R19.reuse, R132, !P2 ;  /* 0x0000008413847207 */ /* 0x040fe20005000000 */
[----:B------:R-:W-:Y:S01]  /*65d0*/  ULDC UR4, c[0x0][0x234] ;  /* 0x00008d0000047ab9 */ /* 0x000fe20000000800 */
[----:B------:R-:W-:Y:S01]  /*65e0*/  LEA.HI.X.SX32 R2, R2, UR5, 0x1, P6 ;  /* 0x0000000502027c11 */ /* 0x000fe2000b0f0eff */
[----:B------:R-:W-:Y:S01]  /*65f0*/  ULDC UR5, c[0x0][0x240] ;  /* 0x0000900000057ab9 */ /* 0x000fe20000000800 */
[C---:B------:R-:W-:Y:S01]  /*6600*/  SEL R131, R19.reuse, R44, !P2 ;  /* 0x0000002c13837207 */ /* 0x040fe20005000000 */
[----:B------:R-:W-:Y:S01]  /*6610*/  IMAD R134, R134, UR5, RZ ;  /* 0x0000000586867c24 */ /* 0x000fe2000f8e02ff */
[----:B------:R-:W-:Y:S01]  /*6620*/  SEL R130, R19, R130, !P2 ;  /* 0x0000008213827207 */ /* 0x000fe20005000000 */
[----:B------:R-:W-:Y:S01]  /*6630*/  IMAD R133, R133, UR5, RZ ;  /* 0x0000000585857c24 */ /* 0x000fe2000f8e02ff */
        /* <DEDUP_REMOVED lines=46> */
[C---:B------:R-:W-:Y:S01]  /*6920*/  SEL R128, R19.reuse, R128, !P2 ;  /* 0x0000008013807207 */ /* 0x040fe20005000000 */
        /* <DEDUP_REMOVED lines=197> */
[-C--:B------:R-:W-:Y:S01]  /*7580*/  IADD3 R154, P4, R134, R3.reuse, RZ ;  /* 0x00000003869a7210 */ /* 0x080fe20007f9e0ff */
[----:B------:R-:W-:Y:S01]  /*7590*/  IMAD R13, R13, UR5, RZ ;  /* 0x000000050d0d7c24 */ /* 0x000fe2000f8e02ff */
[----:B------:R-:W-:Y:S01]  /*75a0*/  SEL R19, R19, R136, !P2 ;  /* 0x0000008813137207 */ /* 0x000fe20005000000 */
[----:B------:R-:W-:Y:S01]  /*75b0*/  IMAD R15, R15, UR5, RZ ;  /* 0x000000050f0f7c24 */ /* 0x000fe2000f8e02ff */
[-C--:B------:R-:W-:Y:S01]  /*75c0*/  IADD3 R153, P3, R133, R3.reuse, RZ ;  /* 0x0000000385997210 */ /* 0x080fe20007f7e0ff */
[----:B------:R0:W-:Y:S01]  /*75d0*/  STL [R1+0x834], R154 ;  /* 0x0008349a01007387 */ /* 0x0001e20000100800 */
[-C--:B------:R-:W-:Y:S01]  /*75e0*/  IADD3 R152, P2, R132, R3.reuse, RZ ;  /* 0x0000000384987210 */ /* 0x080fe20007f5e0ff */
[----:B------:R-:W-:Y:S01]  /*75f0*/  IMAD R17, R17, UR5, RZ ;  /* 0x0000000511117c24 */ /* 0x000fe2000f8e02ff */
[----:B------:R-:W-:Y:S01]  /*7600*/  USHF.L.U32 UR9, UR9, 0x7, URZ ;  /* 0x0000000709097899 */ /* 0x000fe2000800063f */
[----:B------:R1:W-:Y:S01]  /*7610*/  STL [R1+0x40], R153 ;  /* 0x0000409901007387 */ /* 0x0003e20000100800 */
[----:B------:R-:W-:Y:S01]  /*7620*/  IMAD R19, R19, UR5, RZ ;  /* 0x0000000513137c24 */ /* 0x000fe2000f8e02ff */
[----:B------:R-:W-:Y:S01]  /*7630*/  UMOV UR5, URZ ;  /* 0x0000003f00057c82 */ /* 0x000fe20008000000 */
[----:B------:R-:W-:Y:S01]  /*7640*/  IMAD R5, R5, UR4, RZ ;  /* 0x0000000405057c24 */ /* 0x000fe2000f8e02ff */
[----:B------:R2:W-:Y:S01]  /*7650*/  STL [R1+0x48], R152 ;  /* 0x0000489801007387 */ /* 0x0005e20000100800 */
[----:B------:R-:W-:Y:S01]  /*7660*/  UMOV UR4, URZ ;  /* 0x0000003f00047c82 */ /* 0x000fe20008000000 */
[----:B0-----:R-:W-:-:S02]  /*7670*/  IADD3 R154, P1, R131, R3, RZ ;  /* 0x00000003839a7210 */ /* 0x001fc40007f3e0ff */
[----:B------:R-:W-:Y:S02]  /*7680*/  CS2R R136, SRZ ;  /* 0x0000000000887805 */ /* 0x000fe4000001ff00 */
[----:B------:R-:W-:Y:S02]  /*7690*/  CS2R R138, SRZ ;  /* 0x00000000008a7805 */ /* 0x000fe4000001ff00 */
[----:B------:R-:W-:Y:S02]  /*76a0*/  CS2R R140, SRZ ;  /* 0x00000000008c7805 */ /* 0x000fe4000001ff00 */
[----:B-1----:R-:W-:Y:S01]  /*76b0*/  IADD3 R153, P0, R130, R3, RZ ;  /* 0x0000000382997210 */ /* 0x002fe20007f1e0ff */
[----:B------:R0:W-:Y:S01]  /*76c0*/  STL [R1+0x50], R154 ;  /* 0x0000509a01007387 */ /* 0x0001e20000100800 */
[----:B------:R-:W-:Y:S02]  /*76d0*/  CS2R R142, SRZ ;  /* 0x00000000008e7805 */ /* 0x000fe4000001ff00 */
[----:B------:R-:W-:-:S02]  /*76e0*/  CS2R R144, SRZ ;  /* 0x0000000000907805 */ /* 0x000fc4000001ff00 */
[-C--:B--2---:R-:W-:Y:S01]  /*76f0*/  IADD3 R152, P6, R129, R3.reuse, RZ ;  /* 0x0000000381987210 */ /* 0x084fe20007fde0ff */
[----:B------:R1:W-:Y:S01]  /*7700*/  STL [R1+0x58], R153 ;  /* 0x0000589901007387 */ /* 0x0003e20000100800 */
[----:B------:R-:W-:Y:S02]  /*7710*/  CS2R R146, SRZ ;  /* 0x0000000000927805 */ /* 0x000fe4000001ff00 */
[----:B------:R-:W-:Y:S02]  /*7720*/  CS2R R148, SRZ ;  /* 0x0000000000947805 */ /* 0x000fe4000001ff00 */
[----:B------:R-:W-:Y:S01]  /*7730*/  CS2R R150, SRZ ;  /* 0x0000000000967805 */ /* 0x000fe2000001ff00 */
[----:B------:R2:W-:Y:S01]  /*7740*/  STL [R1+0x60], R152 ;  /* 0x0000609801007387 */ /* 0x0005e20000100800 */
[----:B------:R-:W-:Y:S01]  /*7750*/  USHF.R.S32.HI UR42, URZ, 0x1f, UR9 ;  /* 0x0000001f3f2a7899 */ /* 0x000fe20008011409 */
[----:B0-----:R-:W-:Y:S02]  /*7760*/  IADD3 R154, P5, R128, R3, RZ ;  /* 0x00000003809a7210 */ /* 0x001fe40007fbe0ff */
[----:B-1----:R-:W-:-:S03]  /*7770*/  LEA.HI.X.SX32 R153, R134, R2, 0x1, P4 ;  /* 0x0000000286997211 */ /* 0x002fc600020f0eff */
[----:B------:R0:W-:Y:S01]  /*7780*/  STL [R1+0x68], R154 ;  /* 0x0000689a01007387 */ /* 0x0001e20000100800 */
[----:B------:R-:W-:Y:S02]  /*7790*/  CS2R R134, SRZ ;  /* 0x0000000000867805 */ /* 0x000fe4000001ff00 */
[-C--:B--2---:R-:W-:Y:S01]  /*77a0*/  IADD3 R152, P4, R127, R3.reuse, RZ ;  /* 0x000000037f987210 */ /* 0x084fe20007f9e0ff */
[----:B------:R1:W-:Y:S04]  /*77b0*/  STL [R1+0x830], R153 ;  /* 0x0008309901007387 */ /* 0x0003e80000100800 */
[----:B------:R2:W-:Y:S01]  /*77c0*/  STL [R1+0x70], R152 ;  /* 0x0000709801007387 */ /* 0x0005e20000100800 */
[----:B0-----:R-:W-:Y:S02]  /*77d0*/  LEA.HI.X.SX32 R154, R133, R2, 0x1, P3 ;  /* 0x00000002859a7211 */ /* 0x001fe400018f0eff */
[----:B-1----:R-:W-:-:S03]  /*77e0*/  IADD3 R153, P3, R126, R3, RZ ;  /* 0x000000037e997210 */ /* 0x002fc60007f7e0ff */
[----:B------:R0:W-:Y:S01]  /*77f0*/  STL [R1+0x3c], R154 ;  /* 0x00003c9a01007387 */ /* 0x0001e20000100800 */
[----:B--2---:R-:W-:-:S03]  /*7800*/  LEA.HI.X.SX32 R152, R132, R2, 0x1, P2 ;  /* 0x0000000284987211 */ /* 0x004fc600010f0eff */
[----:B------:R1:W-:Y:S01]  /*7810*/  STL [R1+0x78], R153 ;  /* 0x0000789901007387 */ /* 0x0003e20000100800 */
[----:B------:R-:W-:-:S03]  /*7820*/  CS2R R132, SRZ ;  /* 0x0000000000847805 */ /* 0x000fc6000001ff00 */
[----:B------:R2:W-:Y:S01]  /*7830*/  STL [R1+0x44], R152 ;  /* 0x0000449801007387 */ /* 0x0005e20000100800 */
[----:B0-----:R-:W-:Y:S02]  /*7840*/  IADD3 R154, P2, R125, R3, RZ ;  /* 0x000000037d9a7210 */ /* 0x001fe40007f5e0ff */
[----:B-1----:R-:W-:-:S03]  /*7850*/  LEA.HI.X.SX32 R153, R131, R2, 0x1, P1 ;  /* 0x0000000283997211 */ /* 0x002fc600008f0eff */
[----:B------:R0:W-:Y:S01]  /*7860*/  STL [R1+0x80], R154 ;  /* 0x0000809a01007387 */ /* 0x0001e20000100800 */
[----:B--2---:R-:W-:-:S03]  /*7870*/  IADD3 R152, P1, R124, R3, RZ ;  /* 0x000000037c987210 */ /* 0x004fc60007f3e0ff */
[----:B------:R1:W-:Y:S04]  /*7880*/  STL [R1+0x4c], R153 ;  /* 0x00004c9901007387 */ /* 0x0003e80000100800 */
[----:B------:R2:W-:Y:S01]  /*7890*/  STL [R1+0x88], R152 ;  /* 0x0000889801007387 */ /* 0x0005e20000100800 */
[-C--:B0-----:R-:W-:Y:S02]  /*78a0*/  LEA.HI.X.SX32 R154, R130, R2.reuse, 0x1, P0 ;  /* 0x00000002829a7211 */ /* 0x081fe400000f0eff */
[----:B------:R-:W-:Y:S02]  /*78b0*/  CS2R R130, SRZ ;  /* 0x0000000000827805 */ /* 0x000fe4000001ff00 */
[----:B-1----:R-:W-:Y:S01]  /*78c0*/  IADD3 R153, P0, R123, R3, RZ ;  /* 0x000000037b997210 */ /* 0x002fe20007f1e0ff */
[----:B------:R0:W-:Y:S01]  /*78d0*/  STL [R1+0x54], R154 ;  /* 0x0000549a01007387 */ /* 0x0001e20000100800 */
[----:B--2---:R-:W-:-:S03]  /*78e0*/  LEA.HI.X.SX32 R152, R129, R2, 0x1, P6 ;  /* 0x0000000281987211 */ /* 0x004fc600030f0eff */
[----:B------:R1:W-:Y:S04]  /*78f0*/  STL [R1+0x90], R153 ;  /* 0x0000909901007387 */ /* 0x0003e80000100800 */
[----:B------:R2:W-:Y:S01]  /*7900*/  STL [R1+0x5c], R152 ;  /* 0x00005c9801007387 */ /* 0x0005e20000100800 */
        /* <DEDUP_REMOVED lines=192> */
[----:B--2---:R-:W-:-:S03]  /*8510*/  IADD3 R152, P5, R79, R3, RZ ;  /* 0x000000034f987210 */ /* 0x004fc60007fbe0ff */
[----:B------:R1:W-:Y:S04]  /*8520*/  STL [R1+0x1b4], R153 ;  /* 0x0001b49901007387 */ /* 0x0003e80000100800 */
[----:B------:R2:W-:Y:S01]  /*8530*/  STL [R1+0x1f0], R152 ;  /* 0x0001f09801007387 */ /* 0x0005e20000100800 */
[----:B0-----:R-:W-:Y:S02]  /*8540*/  LEA.HI.X.SX32 R154, R85, R2, 0x1, P4 ;  /* 0x00000002559a7211 */ /* 0x001fe400020f0eff */
[----:B-1----:R-:W-:-:S03]  /*8550*/  IADD3 R153, P4, R78, R3, RZ ;  /* 0x000000034e997210 */ /* 0x002fc60007f9e0ff */
        /* <DEDUP_REMOVED lines=236> */
[-C--:B------:R-:W-:Y:S02]  /*9420*/  LEA.HI.X.SX32 R22, R22, R2.reuse, 0x1, P5 ;  /* 0x0000000216167211 */ /* 0x080fe400028f0eff */
[----:B--2---:R-:W-:Y:S01]  /*9430*/  IADD3 R152, P4, R20, R3, RZ ;  /* 0x0000000314987210 */ /* 0x004fe20007f9e0ff */
[----:B------:R1:W-:Y:S04]  /*9440*/  STL [R1+0x37c], R153 ;  /* 0x00037c9901007387 */ /* 0x0003e80000100800 */
[----:B------:R2:W-:Y:S01]  /*9450*/  STL [R1+0x3b8], R152 ;  /* 0x0003b89801007387 */ /* 0x0005e20000100800 */
[----:B0-----:R-:W-:Y:S02]  /*9460*/  LEA.HI.X.SX32 R154, R28, R2, 0x1, P3 ;  /* 0x000000021c9a7211 */ /* 0x001fe400018f0eff */
[----:B------:R-:W-:-:S02]  /*9470*/  CS2R R28, SRZ ;  /* 0x00000000001c7805 */ /* 0x000fc4000001ff00 */
        /* <DEDUP_REMOVED lines=8> */
[-C--:B------:R-:W-:Y:S02]  /*9500*/  LEA.HI.X.SX32 R16, R16, R2.reuse, 0x1, P2 ;  /* 0x0000000210107211 */ /* 0x080fe400010f0eff */
[----:B------:R-:W-:Y:S02]  /*9510*/  CS2R R26, SRZ ;  /* 0x00000000001a7805 */ /* 0x000fe4000001ff00 */
[----:B--2---:R-:W-:Y:S01]  /*9520*/  IADD3 R152, P1, R14, R3, RZ ;  /* 0x000000030e987210 */ /* 0x004fe20007f3e0ff */
[----:B------:R1:W-:Y:S04]  /*9530*/  STL [R1+0x394], R153 ;  /* 0x0003949901007387 */ /* 0x0003e80000100800 */
[----:B------:R2:W-:Y:S01]  /*9540*/  STL [R1+0x3d0], R152 ;  /* 0x0003d09801007387 */ /* 0x0005e20000100800 */
[----:B0-----:R-:W-:-:S02]  /*9550*/  LEA.HI.X.SX32 R154, R25, R2, 0x1, P0 ;  /* 0x00000002199a7211 */ /* 0x001fc400000f0eff */
[----:B-1----:R-:W-:-:S03]  /*9560*/  IADD3 R153, P0, R12, R3, RZ ;  /* 0x000000030c997210 */ /* 0x002fc60007f1e0ff */
[----:B------:R-:W-:Y:S01]  /*9570*/  STL [R1+0x39c], R154 ;  /* 0x00039c9a01007387 */ /* 0x000fe20000100800 */
[----:B--2---:R-:W-:-:S03]  /*9580*/  LEA.HI.X.SX32 R152, R23, R2, 0x1, P6 ;  /* 0x0000000217987211 */ /* 0x004fc600030f0eff */
[----:B------:R-:W-:Y:S01]  /*9590*/  STL [R1+0x3d8], R153 ;  /* 0x0003d89901007387 */ /* 0x000fe20000100800 */
[----:B------:R-:W-:-:S03]  /*95a0*/  IADD3 R23, P6, R10, R3, RZ ;  /* 0x000000030a177210 */ /* 0x000fc60007fde0ff */
[----:B------:R0:W-:Y:S01]  /*95b0*/  STL [R1+0x3a4], R152 ;  /* 0x0003a49801007387 */ /* 0x0001e20000100800 */
[----:B------:R-:W-:-:S03]  /*95c0*/  LEA.HI.X.SX32 R10, R10, R2, 0x1, P6 ;  /* 0x000000020a0a7211 */ /* 0x000fc600030f0eff */
[----:B------:R1:W-:Y:S04]  /*95d0*/  STL [R1+0x3e0], R23 ;  /* 0x0003e01701007387 */ /* 0x0003e80000100800 */
[----:B------:R2:W-:Y:S01]  /*95e0*/  STL [R1+0x3ac], R22 ;  /* 0x0003ac1601007387 */ /* 0x0005e20000100800 */
[----:B0-----:R-:W-:Y:S02]  /*95f0*/  IADD3 R152, P5, R8, R3, RZ ;  /* 0x0000000308987210 */ /* 0x001fe40007fbe0ff */
[----:B-1----:R-:W-:-:S03]  /*9600*/  LEA.HI.X.SX32 R23, R20, R2, 0x1, P4 ;  /* 0x0000000214177211 */ /* 0x002fc600020f0eff */
[----:B------:R-:W-:Y:S01]  /*9610*/  STL [R1+0x3e8], R152 ;  /* 0x0003e89801007387 */ /* 0x000fe20000100800 */
[----:B------:R-:W-:Y:S02]  /*9620*/  LEA.HI.X.SX32 R20, R18, R2, 0x1, P3 ;  /* 0x0000000212147211 */ /* 0x000fe400018f0eff */
[-C--:B--2---:R-:W-:Y:S01]  /*9630*/  IADD3 R22, P4, R6, R3.reuse, RZ ;  /* 0x0000000306167210 */ /* 0x084fe20007f9e0ff */
[----:B------:R-:W-:Y:S01]  /*9640*/  STL [R1+0x3b4], R23 ;  /* 0x0003b41701007387 */ /* 0x000fe20000100800 */
[----:B------:R-:W-:-:S03]  /*9650*/  IADD3 R18, P3, R4, R3, RZ ;  /* 0x0000000304127210 */ /* 0x000fc60007f7e0ff */
[----:B------:R-:W-:Y:S01]  /*9660*/  STL [R1+0x3f4], R22 ;  /* 0x0003f41601007387 */ /* 0x000fe20000100800 */
[----:B------:R-:W-:-:S03]  /*9670*/  LEA.HI.X.SX32 R4, R4, R2, 0x1, P3 ;  /* 0x0000000204047211 */ /* 0x000fc600018f0eff */
[----:B------:R0:W-:Y:S04]  /*9680*/  STL [R1+0x3bc], R20 ;  /* 0x0003bc1401007387 */ /* 0x0001e80000100800 */
        /* <DEDUP_REMOVED lines=9> */
[----:B------:R-:W-:Y:S04]  /*9720*/  STL [R1+0x40c], R16 ;  /* 0x00040c1001007387 */ /* 0x000fe80000100800 */
[----:B------:R0:W-:Y:S04]  /*9730*/  STL [R1+0x3d4], R14 ;  /* 0x0003d40e01007387 */ /* 0x0001e80000100800 */
[----:B------:R1:W-:Y:S04]  /*9740*/  STL [R1+0x414], R12 ;  /* 0x0004140c01007387 */ /* 0x0003e80000100800 */
[----:B------:R2:W-:Y:S01]  /*9750*/  STL [R1+0x3dc], R10 ;  /* 0x0003dc0a01007387 */ /* 0x0005e20000100800 */
[----:B0-----:R-:W-:-:S02]  /*9760*/  IADD3 R14, P6, R13, R3, RZ ;  /* 0x000000030d0e7210 */ /* 0x001fc40007fde0ff */
[----:B-1----:R-:W-:-:S03]  /*9770*/  LEA.HI.X.SX32 R12, R8, R2, 0x1, P5 ;  /* 0x00000002080c7211 */ /* 0x002fc600028f0eff */
[----:B------:R-:W-:Y:S01]  /*9780*/  STL [R1+0x41c], R14 ;  /* 0x00041c0e01007387 */ /* 0x000fe20000100800 */
[-C--:B------:R-:W-:Y:S02]  /*9790*/  LEA.HI.X.SX32 R8, R6, R2.reuse, 0x1, P4 ;  /* 0x0000000206087211 */ /* 0x080fe400020f0eff */
[-C--:B--2---:R-:W-:Y:S01]  /*97a0*/  IADD3 R10, P5, R15, R3.reuse, RZ ;  /* 0x000000030f0a7210 */ /* 0x084fe20007fbe0ff */
[----:B------:R-:W-:Y:S01]  /*97b0*/  STL [R1+0x3e4], R12 ;  /* 0x0003e40c01007387 */ /* 0x000fe20000100800 */
[-C--:B------:R-:W-:Y:S02]  /*97c0*/  IADD3 R6, P4, R17, R3.reuse, RZ ;  /* 0x0000000311067210 */ /* 0x080fe40007f9e0ff */
[----:B------:R-:W-:Y:S01]  /*97d0*/  IADD3 R3, P3, R19, R3, RZ ;  /* 0x0000000313037210 */ /* 0x000fe20007f7e0ff */
[----:B------:R-:W-:Y:S04]  /*97e0*/  STL [R1+0x820], R10 ;  /* 0x0008200a01007387 */ /* 0x000fe80000100800 */
[----:B------:R-:W-:Y:S04]  /*97f0*/  STL [R1+0x3f0], R8 ;  /* 0x0003f00801007387 */ /* 0x000fe80000100800 */
[----:B------:R0:W-:Y:S04]  /*9800*/  STL [R1+0x828], R6 ;  /* 0x0008280601007387 */ /* 0x0001e80000100800 */
[----:B------:R1:W-:Y:S04]  /*9810*/  STL [R1+0x3f8], R4 ;  /* 0x0003f80401007387 */ /* 0x0003e80000100800 */
[----:B------:R2:W-:Y:S01]  /*9820*/  STL [R1+0x82c], R3 ;  /* 0x00082c0301007387 */ /* 0x0005e20000100800 */
[----:B0-----:R-:W-:-:S02]  /*9830*/  LEA.HI.X.SX32 R6, R7, R2, 0x1, P2 ;  /* 0x0000000207067211 */ /* 0x001fc400010f0eff */
[-C--:B------:R-:W-:Y:S02]  /*9840*/  LEA.HI.X.SX32 R7, R13, R2.reuse, 0x1, P6 ;  /* 0x000000020d077211 */ /* 0x080fe400030f0eff */
[----:B-1----:R-:W-:Y:S01]  /*9850*/  IADD3 R4, P2, R5, UR6, RZ ;  /* 0x0000000605047c10 */ /* 0x002fe2000ff5e0ff */
[----:B------:R0:W-:Y:S01]  /*9860*/  STL [R1+0x400], R6 ;  /* 0x0004000601007387 */ /* 0x0001e20000100800 */
[----:B------:R-:W-:Y:S01]  /*9870*/  UIADD3 UR6, UR8, 0x4000, URZ ;  /* 0x0000400008067890 */ /* 0x000fe2000fffe03f */
[----:B--2---:R-:W-:-:S03]  /*9880*/  LEA.HI.X.SX32 R3, R9, R2, 0x1, P1 ;  /* 0x0000000209037211 */ /* 0x004fc600008f0eff */
[----:B------:R-:W-:Y:S02]  /*9890*/  USHF.R.U32.HI UR14, URZ, 0x4, UR6 ;  /* 0x000000043f0e7899 */ /* 0x000fe40008011606 */
[----:B------:R-:W-:Y:S01]  /*98a0*/  UIADD3 UR6, UP0, UR12, 0x2, URZ ;  /* 0x000000020c067890 */ /* 0x000fe2000ff1e03f */
[----:B------:R1:W-:Y:S01]  /*98b0*/  STL [R1+0x408], R3 ;  /* 0x0004080301007387 */ /* 0x0003e20000100800 */
[----:B------:R-:W-:Y:S01]  /*98c0*/  USGXT.U32 UR14, UR14, 0xe ;  /* 0x0000000e0e0e789a */ /* 0x000fe20008000000 */
[----:B0-----:R-:W-:-:S05]  /*98d0*/  LEA.HI.X.SX32 R6, R11, R2, 0x1, P0 ;  /* 0x000000020b067211 */ /* 0x001fca00000f0eff */
[----:B------:R0:W-:Y:S01]  /*98e0*/  STL [R1+0x410], R6 ;  /* 0x0004100601007387 */ /* 0x0001e20000100800 */
[----:B-1----:R-:W-:-:S03]  /*98f0*/  LEA.HI.X.SX32 R3, R15, R2, 0x1, P5 ;  /* 0x000000020f037211 */ /* 0x002fc600028f0eff */
[----:B------:R-:W-:Y:S04]  /*9900*/  STL [R1+0x418], R7 ;  /* 0x0004180701007387 */ /* 0x000fe80000100800 */
[----:B------:R1:W-:Y:S01]  /*9910*/  STL [R1+0x420], R3 ;  /* 0x0004200301007387 */ /* 0x0003e20000100800 */
[-C--:B0-----:R-:W-:Y:S02]  /*9920*/  LEA.HI.X.SX32 R6, R17, R2.reuse, 0x1, P4 ;  /* 0x0000000211067211 */ /* 0x081fe400020f0eff */
[----:B------:R-:W-:-:S03]  /*9930*/  LEA.HI.X.SX32 R2, R19, R2, 0x1, P3 ;  /* 0x0000000213027211 */ /* 0x000fc600018f0eff */
[----:B------:R0:W-:Y:S01]  /*9940*/  STL [R1+0x824], R6 ;  /* 0x0008240601007387 */ /* 0x0001e20000100800 */
[----:B-1----:R-:W-:-:S03]  /*9950*/  LEA.HI.X.SX32 R3, R5, UR7, 0x1, P2 ;  /* 0x0000000705037c11 */ /* 0x002fc600090f0eff */
[----:B------:R1:W-:Y:S01]  /*9960*/  STL [R1+0x424], R2 ;  /* 0x0004240201007387 */ /* 0x0003e20000100800 */
[----:B------:R-:W-:Y:S02]  /*9970*/  UIADD3.X UR7, UR4, 0x40000040, URZ, UP0, !UPT ;  /* 0x4000004004077890 */ /* 0x000fe400087fe43f */
[----:B------:R-:W-:Y:S01]  /*9980*/  UIADD3 UR10, UP0, UR14, 0x2, URZ ;  /* 0x000000020e0a7890 */ /* 0x000fe2000ff1e03f */
[----:B------:R-:W-:Y:S01]  /*9990*/  UMOV UR4, UR6 ;  /* 0x0000000600047c82 */ /* 0x000fe20008000000 */
[----:B0-----:R-:W-:Y:S02]  /*99a0*/  IMAD.SHL.U32 R6, R24, 0x10, RZ ;  /* 0x0000001018067824 */ /* 0x001fe400078e00ff */
[----:B------:R-:W-:Y:S01]  /*99b0*/  UIADD3.X UR11, UR5, 0x40000040, URZ, UP0, !UPT ;  /* 0x40000040050b7890 */ /* 0x000fe200087fe43f */
[----:B------:R-:W-:Y:S01]  /*99c0*/  CS2R R24, SRZ ;  /* 0x0000000000187805 */ /* 0x000fe2000001ff00 */
[----:B-1----:R-:W0:Y:S01]  /*99d0*/  LDC R2, c[0x0][0x238] ;  /* 0x00008e00ff027b82 */ /* 0x002e220000000800 */
[----:B------:R1:W-:Y:S01]  /*99e0*/  STL [R1+0x880], R6 ;  /* 0x0008800601007387 */ /* 0x0003e20000100800 */
[----:B------:R-:W-:Y:S01]  /*99f0*/  UMOV UR5, UR7 ;  /* 0x0000000700057c82 */ /* 0x000fe20008000000 */
[----:B------:R-:W-:-:S02]  /*9a00*/  UMOV UR6, UR10 ;  /* 0x0000000a00067c82 */ /* 0x000fc40008000000 */
[----:B------:R-:W-:Y:S01]  /*9a10*/  UMOV UR7, UR11 ;  /* 0x0000000b00077c82 */ /* 0x000fe20008000000 */
[----:B------:R-:W-:Y:S01]  /*9a20*/  STL [R1+0x38], RZ ;  /* 0x000038ff01007387 */ /* 0x000fe20000100800 */
[----:B------:R-:W-:Y:S02]  /*9a30*/  UIADD3.64 UR16, UR4, 0x2, URZ ;  /* 0x0000000204107897 */ /* 0x000fe4000fffe03f */
[----:B------:R-:W-:Y:S01]  /*9a40*/  UIADD3.64 UR20, UR4, 0x4, URZ ;  /* 0x0000000404147897 */ /* 0x000fe2000fffe03f */
[----:B------:R2:W-:Y:S01]  /*9a50*/  STL [R1+0x85c], R21 ;  /* 0x00085c1501007387 */ /* 0x0005e20000100800 */
[----:B------:R-:W-:Y:S01]  /*9a60*/  UIADD3.64 UR24, UR4, 0x1fe, URZ ;  /* 0x000001fe04187897 */ /* 0x000fe2000fffe03f */
[----:B-1----:R-:W-:Y:S01]  /*9a70*/  LOP3.LUT R6, R6, 0x70, RZ, 0xc0, !PT ;  /* 0x0000007006067812 */ /* 0x002fe200078ec0ff */
[----:B------:R-:W-:Y:S02]  /*9a80*/  UIADD3.64 UR28, UR4, 0x200, URZ ;  /* 0x00000200041c7897 */ /* 0x000fe4000fffe03f */
[----:B------:R-:W-:-:S02]  /*9a90*/  UIADD3.64 UR32, UR4, 0x202, URZ ;  /* 0x0000020204207897 */ /* 0x000fc4000fffe03f */
[----:B------:R-:W-:Y:S01]  /*9aa0*/  IMAD R6, R231, 0x80, R6 ;  /* 0x00000080e7067824 */ /* 0x000fe200078e0206 */
[----:B------:R-:W-:Y:S02]  /*9ab0*/  UIADD3.64 UR36, UR4, 0x204, URZ ;  /* 0x0000020404247897 */ /* 0x000fe4000fffe03f */
[----:B------:R-:W-:Y:S02]  /*9ac0*/  UIADD3.64 UR18, UR6, 0x2, URZ ;  /* 0x0000000206127897 */ /* 0x000fe4000fffe03f */
[----:B------:R-:W-:Y:S01]  /*9ad0*/  STL [R1+0x854], R6 ;  /* 0x0008540601007387 */ /* 0x000fe20000100800 */
[----:B------:R-:W-:Y:S01]  /*9ae0*/  UIADD3.64 UR22, UR6, 0x4, URZ ;  /* 0x0000000406167897 */ /* 0x000fe2000fffe03f */
[C---:B0-----:R-:W-:Y:S02]  /*9af0*/  IMAD R7, R2.reuse, 0x7f, RZ ;  /* 0x0000007f02077824 */ /* 0x041fe400078e02ff */
[C---:B------:R-:W-:Y:S02]  /*9b00*/  IMAD R8, R2.reuse, 0x7e, RZ ;  /* 0x0000007e02087824 */ /* 0x040fe400078e02ff */
[C---:B------:R-:W-:Y:S01]  /*9b10*/  IMAD R9, R2.reuse, 0x7d, RZ ;  /* 0x0000007d02097824 */ /* 0x040fe200078e02ff */
[-C--:B------:R-:W-:Y:S01]  /*9b20*/  IADD3 R231, P3, R7, R4.reuse, RZ ;  /* 0x0000000407e77210 */ /* 0x080fe20007f7e0ff */
[----:B------:R-:W-:Y:S01]  /*9b30*/  IMAD R10, R2, 0x7c, RZ ;  /* 0x0000007c020a7824 */ /* 0x000fe200078e02ff */
[----:B--2---:R-:W-:Y:S01]  /*9b40*/  IADD3 R21, P4, R8, R4, RZ ;  /* 0x0000000408157210 */ /* 0x004fe20007f9e0ff */
[----:B------:R-:W-:-:S02]  /*9b50*/  IMAD R11, R2, 0x7b, RZ ;  /* 0x0000007b020b7824 */ /* 0x000fc400078e02ff */
[----:B------:R0:W-:Y:S01]  /*9b60*/  STL [R1+0x42c], R231 ;  /* 0x00042ce701007387 */ /* 0x0001e20000100800 */
[----:B------:R-:W-:Y:S01]  /*9b70*/  IMAD R12, R2, 0x7a, RZ ;  /* 0x0000007a020c7824 */ /* 0x000fe200078e02ff */
[-C--:B------:R-:W-:Y:S01]  /*9b80*/  IADD3 R232, P6, R10, R4.reuse, RZ ;  /* 0x000000040ae87210 */ /* 0x080fe20007fde0ff */
[C---:B------:R-:W-:Y:S01]  /*9b90*/  IMAD R13, R2.reuse, 0x79, RZ ;  /* 0x00000079020d7824 */ /* 0x040fe200078e02ff */
[----:B------:R1:W-:Y:S01]  /*9ba0*/  STL [R1+0x434], R21 ;  /* 0x0004341501007387 */ /* 0x0003e20000100800 */
[C---:B------:R-:W-:Y:S02]  /*9bb0*/  IMAD R14, R2.reuse, 0x78, RZ ;  /* 0x00000078020e7824 */ /* 0x040fe400078e02ff */
[C---:B------:R-:W-:Y:S02]  /*9bc0*/  IMAD R15, R2.reuse, 0x77, RZ ;  /* 0x00000077020f7824 */ /* 0x040fe400078e02ff */
[C---:B------:R-:W-:Y:S01]  /*9bd0*/  IMAD R16, R2.reuse, 0x76, RZ ;  /* 0x0000007602107824 */ /* 0x040fe200078e02ff */
[----:B0-----:R-:W-:Y:S01]  /*9be0*/  IADD3 R231, P5, R9, R4, RZ ;  /* 0x0000000409e77210 */ /* 0x001fe20007fbe0ff */
[----:B------:R-:W-:-:S02]  /*9bf0*/  IMAD R17, R2, 0x75, RZ ;  /* 0x0000007502117824 */ /* 0x000fc400078e02ff */
[C---:B------:R-:W-:Y:S01]  /*9c00*/  IMAD R18, R2.reuse, 0x74, RZ ;  /* 0x0000007402127824 */ /* 0x040fe200078e02ff */
[-C--:B-1----:R-:W-:Y:S01]  /*9c10*/  IADD3 R21, P0, R11, R4.reuse, RZ ;  /* 0x000000040b157210 */ /* 0x082fe20007f1e0ff */
[----:B------:R0:W-:Y:S01]  /*9c20*/  STL [R1+0x43c], R231 ;  /* 0x00043ce701007387 */ /* 0x0001e20000100800 */
[C---:B------:R-:W-:Y:S02]  /*9c30*/  IMAD R19, R2.reuse, 0x73, RZ ;  /* 0x0000007302137824 */ /* 0x040fe400078e02ff */
[C---:B------:R-:W-:Y:S01]  /*9c40*/  IMAD R20, R2.reuse, 0x72, RZ ;  /* 0x0000007202147824 */ /* 0x040fe200078e02ff */
[----:B------:R1:W-:Y:S01]  /*9c50*/  STL [R1+0x444], R232 ;  /* 0x000444e801007387 */ /* 0x0003e20000100800 */
[C---:B------:R-:W-:Y:S02]  /*9c60*/  IMAD R22, R2.reuse, 0x71, RZ ;  /* 0x0000007102167824 */ /* 0x040fe400078e02ff */
[C---:B------:R-:W-:Y:S01]  /*9c70*/  IMAD R23, R2.reuse, 0x70, RZ ;  /* 0x0000007002177824 */ /* 0x040fe200078e02ff */
[----:B------:R2:W-:Y:S01]  /*9c80*/  STL [R1+0x44c], R21 ;  /* 0x00044c1501007387 */ /* 0x0005e20000100800 */
[----:B------:R-:W-:Y:S01]  /*9c90*/  IMAD R57, R2, 0x6f, RZ ;  /* 0x0000006f02397824 */ /* 0x000fe200078e02ff */
[----:B0-----:R-:W-:Y:S01]  /*9ca0*/  IADD3 R231, P1, R12, R4, RZ ;  /* 0x000000040ce77210 */ /* 0x001fe20007f3e0ff */
[----:B------:R-:W-:-:S02]  /*9cb0*/  IMAD R58, R2, 0x6e, RZ ;  /* 0x0000006e023a7824 */ /* 0x000fc400078e02ff */
[C---:B------:R-:W-:Y:S01]  /*9cc0*/  IMAD R59, R2.reuse, 0x6d, RZ ;  /* 0x0000006d023b7824 */ /* 0x040fe200078e02ff */
[-C--:B-1----:R-:W-:Y:S01]  /*9cd0*/  IADD3 R232, P2, R13, R4.reuse, RZ ;  /* 0x000000040de87210 */ /* 0x082fe20007f5e0ff */
[----:B------:R0:W-:Y:S01]  /*9ce0*/  STL [R1+0x454], R231 ;  /* 0x000454e701007387 */ /* 0x0001e20000100800 */
[----:B------:R-:W-:Y:S01]  /*9cf0*/  IMAD R60, R2, 0x6c, RZ ;  /* 0x0000006c023c7824 */ /* 0x000fe200078e02ff */
[-C--:B--2---:R-:W-:Y:S02]  /*9d00*/  LEA.HI.X.SX32 R21, R7, R3.reuse, 0x1, P3 ;  /* 0x0000000307157211 */ /* 0x084fe400018f0eff */
[----:B------:R-:W-:Y:S01]  /*9d10*/  STL [R1+0x45c], R232 ;  /* 0x00045ce801007387 */ /* 0x000fe20000100800 */
[-C--:B------:R-:W-:Y:S01]  /*9d20*/  LEA.HI.X.SX32 R7, R8, R3.reuse, 0x1, P4 ;  /* 0x0000000308077211 */ /* 0x080fe200020f0eff */
[----:B------:R-:W-:Y:S01]  /*9d30*/  IMAD R61, R2, 0x6b, RZ ;  /* 0x0000006b023d7824 */ /* 0x000fe200078e02ff */
[-C--:B------:R-:W-:Y:S01]  /*9d40*/  LEA.HI.X.SX32 R8, R9, R3.reuse, 0x1, P5 ;  /* 0x0000000309087211 */ /* 0x080fe200028f0eff */
[----:B------:R1:W-:Y:S01]  /*9d50*/  STL [R1+0x428], R21 ;  /* 0x0004281501007387 */ /* 0x0003e20000100800 */
[----:B------:R-:W-:Y:S01]  /*9d60*/  LEA.HI.X.SX32 R9, R10, R3, 0x1, P6 ;  /* 0x000000030a097211 */ /* 0x000fe200030f0eff */
[----:B------:R-:W-:Y:S01]  /*9d70*/  IMAD R62, R2, 0x6a, RZ ;  /* 0x0000006a023e7824 */ /* 0x000fe200078e02ff */
[----:B0-----:R-:W-:Y:S01]  /*9d80*/  IADD3 R231, P3, R14, R4, RZ ;  /* 0x000000040ee77210 */ /* 0x001fe20007f7e0ff */
[----:B------:R-:W-:-:S02]  /*9d90*/  IMAD R63, R2, 0x69, RZ ;  /* 0x00000069023f7824 */ /* 0x000fc400078e02ff */
[C---:B------:R-:W-:Y:S02]  /*9da0*/  IMAD R64, R2.reuse, 0x68, RZ ;  /* 0x0000006802407824 */ /* 0x040fe400078e02ff */
[----:B------:R-:W-:Y:S01]  /*9db0*/  STL [R1+0x464], R231 ;  /* 0x000464e701007387 */ /* 0x000fe20000100800 */
[C---:B------:R-:W-:Y:S01]  /*9dc0*/  IMAD R65, R2.reuse, 0x67, RZ ;  /* 0x0000006702417824 */ /* 0x040fe200078e02ff */
[----:B-1----:R-:W-:Y:S01]  /*9dd0*/  IADD3 R21, P4, R15, R4, RZ ;  /* 0x000000040f157210 */ /* 0x002fe20007f9e0ff */
[C---:B------:R-:W-:Y:S01]  /*9de0*/  IMAD R66, R2.reuse, 0x66, RZ ;  /* 0x0000006602427824 */ /* 0x040fe200078e02ff */
[----:B------:R0:W-:Y:S01]  /*9df0*/  STL [R1+0x430], R7 ;  /* 0x0004300701007387 */ /* 0x0001e20000100800 */
[C---:B------:R-:W-:Y:S02]  /*9e00*/  IMAD R67, R2.reuse, 0x65, RZ ;  /* 0x0000006502437824 */ /* 0x040fe400078e02ff */
[C---:B------:R-:W-:Y:S01]  /*9e10*/  IMAD R68, R2.reuse, 0x64, RZ ;  /* 0x0000006402447824 */ /* 0x040fe200078e02ff */
[----:B------:R-:W-:Y:S01]  /*9e20*/  STL [R1+0x46c], R21 ;  /* 0x00046c1501007387 */ /* 0x000fe20000100800 */
[----:B------:R-:W-:-:S02]  /*9e30*/  IMAD R69, R2, 0x63, RZ ;  /* 0x0000006302457824 */ /* 0x000fc400078e02ff */
[C---:B------:R-:W-:Y:S01]  /*9e40*/  IMAD R70, R2.reuse, 0x62, RZ ;  /* 0x0000006202467824 */ /* 0x040fe200078e02ff */
[----:B------:R1:W-:Y:S01]  /*9e50*/  STL [R1+0x438], R8 ;  /* 0x0004380801007387 */ /* 0x0003e20000100800 */
[----:B------:R-:W-:Y:S01]  /*9e60*/  IMAD R71, R2, 0x61, RZ ;  /* 0x0000006102477824 */ /* 0x000fe200078e02ff */
[-C--:B0-----:R-:W-:Y:S01]  /*9e70*/  IADD3 R7, P5, R16, R4.reuse, RZ ;  /* 0x0000000410077210 */ /* 0x081fe20007fbe0ff */
[C---:B------:R-:W-:Y:S02]  /*9e80*/  IMAD R72, R2.reuse, 0x60, RZ ;  /* 0x0000006002487824 */ /* 0x040fe400078e02ff */
[C---:B------:R-:W-:Y:S02]  /*9e90*/  IMAD R73, R2.reuse, 0x5f, RZ ;  /* 0x0000005f02497824 */ /* 0x040fe400078e02ff */
[----:B------:R0:W-:Y:S01]  /*9ea0*/  STL [R1+0x474], R7 ;  /* 0x0004740701007387 */ /* 0x0001e20000100800 */
[----:B------:R-:W-:Y:S01]  /*9eb0*/  IMAD R74, R2, 0x5e, RZ ;  /* 0x0000005e024a7824 */ /* 0x000fe200078e02ff */
[----:B-1----:R-:W-:-:S02]  /*9ec0*/  IADD3 R8, P6, R17, R4, RZ ;  /* 0x0000000411087210 */ /* 0x002fc40007fde0ff */
[----:B------:R1:W-:Y:S01]  /*9ed0*/  STL [R1+0x440], R9 ;  /* 0x0004400901007387 */ /* 0x0003e20000100800 */
[C---:B------:R-:W-:Y:S02]  /*9ee0*/  IMAD R75, R2.reuse, 0x5d, RZ ;  /* 0x0000005d024b7824 */ /* 0x040fe400078e02ff */
[C---:B------:R-:W-:Y:S01]  /*9ef0*/  IMAD R76, R2.reuse, 0x5c, RZ ;  /* 0x0000005c024c7824 */ /* 0x040fe200078e02ff */
[----:B------:R2:W-:Y:S01]  /*9f00*/  STL [R1+0x47c], R8 ;  /* 0x00047c0801007387 */ /* 0x0005e20000100800 */
[C---:B------:R-:W-:Y:S01]  /*9f10*/  IMAD R77, R2.reuse, 0x5b, RZ ;  /* 0x0000005b024d7824 */ /* 0x040fe200078e02ff */
[-C--:B0-----:R-:W-:Y:S01]  /*9f20*/  LEA.HI.X.SX32 R7, R11, R3.reuse, 0x1, P0 ;  /* 0x000000030b077211 */ /* 0x081fe200000f0eff */
[C---:B------:R-:W-:Y:S02]  /*9f30*/  IMAD R78, R2.reuse, 0x5a, RZ ;  /* 0x0000005a024e7824 */ /* 0x040fe400078e02ff */
[----:B------:R-:W-:Y:S01]  /*9f40*/  IMAD R79, R2, 0x59, RZ ;  /* 0x00000059024f7824 */ /* 0x000fe200078e02ff */
[----:B-1----:R-:W-:Y:S01]  /*9f50*/  IADD3 R9, P0, R18, R4, RZ ;  /* 0x0000000412097210 */ /* 0x002fe20007f1e0ff */
[----:B------:R0:W-:Y:S01]  /*9f60*/  STL [R1+0x448], R7 ;  /* 0x0004480701007387 */ /* 0x0001e20000100800 */
[----:B------:R-:W-:Y:S01]  /*9f70*/  IMAD R80, R2, 0x58, RZ ;  /* 0x0000005802507824 */ /* 0x000fe200078e02ff */
[----:B--2---:R-:W-:-:S02]  /*9f80*/  LEA.HI.X.SX32 R8, R12, R3, 0x1, P1 ;  /* 0x000000030c087211 */ /* 0x004fc400008f0eff */
[----:B------:R1:W-:Y:S01]  /*9f90*/  STL [R1+0x484], R9 ;  /* 0x0004840901007387 */ /* 0x0003e20000100800 */
[C---:B------:R-:W-:Y:S02]  /*9fa0*/  IMAD R81, R2.reuse, 0x57, RZ ;  /* 0x0000005702517824 */ /* 0x040fe400078e02ff */
[C---:B------:R-:W-:Y:S01]  /*9fb0*/  IMAD R82, R2.reuse, 0x56, RZ ;  /* 0x0000005602527824 */ /* 0x040fe200078e02ff */
[----:B------:R2:W-:Y:S01]  /*9fc0*/  STL [R1+0x450], R8 ;  /* 0x0004500801007387 */ /* 0x0005e20000100800 */
[C---:B------:R-:W-:Y:S01]  /*9fd0*/  IMAD R83, R2.reuse, 0x55, RZ ;  /* 0x0000005502537824 */ /* 0x040fe200078e02ff */
[-C--:B0-----:R-:W-:Y:S01]  /*9fe0*/  IADD3 R7, P1, R19, R4.reuse, RZ ;  /* 0x0000000413077210 */ /* 0x081fe20007f3e0ff */
[C---:B------:R-:W-:Y:S02]  /*9ff0*/  IMAD R84, R2.reuse, 0x54, RZ ;  /* 0x0000005402547824 */ /* 0x040fe400078e02ff */
[C---:B------:R-:W-:Y:S01]  /*a000*/  IMAD R85, R2.reuse, 0x53, RZ ;  /* 0x0000005302557824 */ /* 0x040fe200078e02ff */
[----:B-1----:R-:W-:Y:S01]  /*a010*/  LEA.HI.X.SX32 R9, R13, R3, 0x1, P2 ;  /* 0x000000030d097211 */ /* 0x002fe200010f0eff */
[----:B------:R0:W-:Y:S01]  /*a020*/  STL [R1+0x48c], R7 ;  /* 0x00048c0701007387 */ /* 0x0001e20000100800 */
[----:B------:R-:W-:Y:S01]  /*a030*/  IMAD R86, R2, 0x52, RZ ;  /* 0x0000005202567824 */ /* 0x000fe200078e02ff */
[----:B--2---:R-:W-:-:S02]  /*a040*/  IADD3 R8, P2, R20, R4, RZ ;  /* 0x0000000414087210 */ /* 0x004fc40007f5e0ff */
[----:B------:R1:W-:Y:S01]  /*a050*/  STL [R1+0x458], R9 ;  /* 0x0004580901007387 */ /* 0x0003e20000100800 */
[C---:B------:R-:W-:Y:S02]  /*a060*/  IMAD R87, R2.reuse, 0x51, RZ ;  /* 0x0000005102577824 */ /* 0x040fe400078e02ff */
[C---:B------:R-:W-:Y:S01]  /*a070*/  IMAD R152, R2.reuse, 0x50, RZ ;  /* 0x0000005002987824 */ /* 0x040fe200078e02ff */
[----:B------:R2:W-:Y:S01]  /*a080*/  STL [R1+0x494], R8 ;  /* 0x0004940801007387 */ /* 0x0005e20000100800 */
[----:B------:R-:W-:Y:S01]  /*a090*/  IMAD R153, R2, 0x4f, RZ ;  /* 0x0000004f02997824 */ /* 0x000fe200078e02ff */
        /* <DEDUP_REMOVED lines=14> */
[----:B------:R-:W-:Y:S01]  /*a180*/  IMAD R161, R2, 0x47, RZ ;  /* 0x0000004702a17824 */ /* 0x000fe200078e02ff */
        /* <DEDUP_REMOVED lines=14> */
[----:B------:R-:W-:Y:S01]  /*a270*/  IMAD.SHL.U32 R168, R2, 0x40, RZ ;  /* 0x0000004002a87824 */ /* 0x000fe200078e00ff */
        /* <DEDUP_REMOVED lines=20> */
[C---:B------:R-:W-:Y:S01]  /*a3c0*/  IMAD R179, R2.reuse, 0x35, RZ ;  /* 0x0000003502b37824 */ /* 0x040fe200078e02ff */
        /* <DEDUP_REMOVED lines=8> */
[----:B------:R-:W-:Y:S01]  /*a450*/  IMAD R183, R2, 0x31, RZ ;  /* 0x0000003102b77824 */ /* 0x000fe200078e02ff */
        /* <DEDUP_REMOVED lines=13> */
[C---:B------:R-:W-:Y:S01]  /*a530*/  IMAD R190, R2.reuse, 0x2a, RZ ;  /* 0x0000002a02be7824 */ /* 0x040fe200078e02ff */
[----:B------:R-:W-:Y:S01]  /*a540*/  CS2R R56, SRZ ;  /* 0x0000000000387805 */ /* 0x000fe2000001ff00 */
        /* <DEDUP_REMOVED lines=10> */
[----:B0-----:R-:W-:Y:S01]  /*a5f0*/  IADD3 R7, P6, R65, R4, RZ ;  /* 0x0000000441077210 */ /* 0x001fe20007fde0ff */
[C---:B------:R-:W-:Y:S02]  /*a600*/  IMAD R196, R2.reuse, 0x24, RZ ;  /* 0x0000002402c47824 */ /* 0x040fe400078e02ff */
[C---:B------:R-:W-:Y:S01]  /*a610*/  IMAD R197, R2.reuse, 0x23, RZ ;  /* 0x0000002302c57824 */ /* 0x040fe200078e02ff */
[----:B-1----:R-:W-:Y:S01]  /*a620*/  LEA.HI.X.SX32 R9, R59, R3, 0x1, P0 ;  /* 0x000000033b097211 */ /* 0x002fe200000f0eff */
[----:B------:R0:W-:Y:S01]  /*a630*/  STL [R1+0x4ec], R7 ;  /* 0x0004ec0701007387 */ /* 0x0001e20000100800 */
[----:B------:R-:W-:Y:S01]  /*a640*/  IMAD R198, R2, 0x22, RZ ;  /* 0x0000002202c67824 */ /* 0x000fe200078e02ff */
[----:B------:R-:W-:-:S02]  /*a650*/  CS2R R58, SRZ ;  /* 0x00000000003a7805 */ /* 0x000fc4000001ff00 */
[-C--:B--2---:R-:W-:Y:S01]  /*a660*/  IADD3 R8, P0, R66, R4.reuse, RZ ;  /* 0x0000000442087210 */ /* 0x084fe20007f1e0ff */
[----:B------:R1:W-:Y:S01]  /*a670*/  STL [R1+0x4b8], R9 ;  /* 0x0004b80901007387 */ /* 0x0003e20000100800 */
[C---:B------:R-:W-:Y:S02]  /*a680*/  IMAD R199, R2.reuse, 0x21, RZ ;  /* 0x0000002102c77824 */ /* 0x040fe400078e02ff */
[C---:B------:R-:W-:Y:S01]  /*a690*/  IMAD.SHL.U32 R200, R2.reuse, 0x20, RZ ;  /* 0x0000002002c87824 */ /* 0x040fe200078e00ff */
        /* <DEDUP_REMOVED lines=10> */
[C---:B------:R-:W-:Y:S01]  /*a740*/  IMAD R205, R2.reuse, 0x1b, RZ ;  /* 0x0000001b02cd7824 */ /* 0x040fe200078e02ff */
[----:B------:R-:W-:Y:S01]  /*a750*/  CS2R R60, SRZ ;  /* 0x00000000003c7805 */ /* 0x000fe2000001ff00 */
[C---:B------:R-:W-:Y:S01]  /*a760*/  IMAD R206, R2.reuse, 0x1a, RZ ;  /* 0x0000001a02ce7824 */ /* 0x040fe200078e02ff */
[----:B------:R2:W-:Y:S01]  /*a770*/  STL [R1+0x4c8], R8 ;  /* 0x0004c80801007387 */ /* 0x0005e20000100800 */
[----:B------:R-:W-:Y:S01]  /*a780*/  IMAD R207, R2, 0x19, RZ ;  /* 0x0000001902cf7824 */ /* 0x000fe200078e02ff */
        /* <DEDUP_REMOVED lines=43> */
[----:B------:R-:W-:Y:S01]  /*aa40*/  IMAD.SHL.U32 R228, R2, 0x4, RZ ;  /* 0x0000000402e47824 */ /* 0x000fe200078e00ff */
[----:B--2---:R-:W-:-:S02]  /*aa50*/  LEA.HI.X.SX32 R8, R67, R3, 0x1, P1 ;  /* 0x0000000343087211 */ /* 0x004fc400008f0eff */
[----:B------:R1:W-:Y:S01]  /*aa60*/  STL [R1+0x52c], R9 ;  /* 0x00052c0901007387 */ /* 0x0003e20000100800 */
[C---:B------:R-:W-:Y:S01]  /*aa70*/  IMAD R229, R2.reuse, 0x3, RZ ;  /* 0x0000000302e57824 */ /* 0x040fe200078e02ff */
[----:B------:R-:W-:Y:S01]  /*aa80*/  CS2R R66, SRZ ;  /* 0x0000000000427805 */ /* 0x000fe2000001ff00 */
[C---:B------:R-:W-:Y:S01]  /*aa90*/  IMAD.SHL.U32 R230, R2.reuse, 0x2, RZ ;  /* 0x0000000202e67824 */ /* 0x040fe200078e00ff */
[----:B------:R2:W-:Y:S01]  /*aaa0*/  STL [R1+0x4f8], R8 ;  /* 0x0004f80801007387 */ /* 0x0005e20000100800 */
[----:B------:R-:W-:Y:S01]  /*aab0*/  IMAD.SHL.U32 R5, R2, 0x80, RZ ;  /* 0x0000008002057824 */ /* 0x000fe200078e00ff */
        /* <DEDUP_REMOVED lines=386> */
[-C--:B--2---:R-:W-:Y:S01]  /*c2e0*/  LEA.HI.X.SX32 R8, R226, R3.reuse, 0x1, P5 ;  /* 0x00000003e2087211 */ /* 0x084fe200028f0eff */
[----:B------:R1:W-:Y:S04]  /*c2f0*/  STL [R1+0x7e8], R9 ;  /* 0x0007e80901007387 */ /* 0x0003e80000100800 */
[----:B------:R2:W-:Y:S01]  /*c300*/  STL [R1+0x7f0], R8 ;  /* 0x0007f00801007387 */ /* 0x0005e20000100800 */
[-C--:B0-----:R-:W-:Y:S02]  /*c310*/  LEA.HI.X.SX32 R7, R227, R3.reuse, 0x1, P6 ;  /* 0x00000003e3077211 */ /* 0x081fe400030f0eff */
[----:B-1----:R-:W-:-:S03]  /*c320*/  LEA.HI.X.SX32 R9, R228, R3, 0x1, P0 ;  /* 0x00000003e4097211 */ /* 0x002fc600000f0eff */
[----:B------:R0:W-:Y:S01]  /*c330*/  STL [R1+0x7f8], R7 ;  /* 0x0007f80701007387 */ /* 0x0001e20000100800 */
[----:B--2---:R-:W-:-:S03]  /*c340*/  LEA.HI.X.SX32 R8, R229, R3, 0x1, P1 ;  /* 0x00000003e5087211 */ /* 0x004fc600008f0eff */
[----:B------:R1:W-:Y:S04]  /*c350*/  STL [R1+0x800], R9 ;  /* 0x0008000901007387 */ /* 0x0003e80000100800 */
[----:B------:R2:W-:Y:S01]  /*c360*/  STL [R1+0x808], R8 ;  /* 0x0008080801007387 */ /* 0x0005e20000100800 */
[----:B0-----:R-:W-:Y:S02]  /*c370*/  LEA.HI.X.SX32 R7, R230, R3, 0x1, P2 ;  /* 0x00000003e6077211 */ /* 0x001fe400010f0eff */
[----:B-1----:R-:W-:-:S03]  /*c380*/  LOP3.LUT R9, R6, 0x10, RZ, 0x3c, !PT ;  /* 0x0000001006097812 */ /* 0x002fc600078e3cff */
[----:B------:R0:W-:Y:S01]  /*c390*/  STL [R1+0x810], R7 ;  /* 0x0008100701007387 */ /* 0x0001e20000100800 */
[----:B--2---:R-:W-:-:S03]  /*c3a0*/  LOP3.LUT R8, R6, 0x20, RZ, 0x3c, !PT ;  /* 0x0000002006087812 */ /* 0x004fc600078e3cff */
[----:B------:R1:W-:Y:S04]  /*c3b0*/  STL [R1+0x818], R2 ;  /* 0x0008180201007387 */ /* 0x0003e80000100800 */
[----:B------:R2:W-:Y:S01]  /*c3c0*/  STL [R1+0x878], R9 ;  /* 0x0008780901007387 */ /* 0x0005e20000100800 */
[----:B0-----:R-:W-:-:S03]  /*c3d0*/  LOP3.LUT R7, R6, 0x30, RZ, 0x3c, !PT ;  /* 0x0000003006077812 */ /* 0x001fc600078e3cff */
[----:B------:R0:W-:Y:S01]  /*c3e0*/  STL [R1+0x874], R8 ;  /* 0x0008740801007387 */ /* 0x0001e20000100800 */
[----:B-1----:R-:W-:-:S03]  /*c3f0*/  SHF.R.S32.HI R2, RZ, 0x1f, R5 ;  /* 0x0000001fff027819 */ /* 0x002fc60000011405 */
[----:B------:R1:W-:Y:S01]  /*c400*/  STL [R1+0x870], R7 ;  /* 0x0008700701007387 */ /* 0x0003e20000100800 */
[C---:B--2---:R-:W-:Y:S02]  /*c410*/  LOP3.LUT R9, R6.reuse, 0x40, RZ, 0x3c, !PT ;  /* 0x0000004006097812 */ /* 0x044fe400078e3cff */
[----:B0-----:R-:W-:-:S03]  /*c420*/  LOP3.LUT R8, R6, 0x50, RZ, 0x3c, !PT ;  /* 0x0000005006087812 */ /* 0x001fc600078e3cff */
[----:B------:R0:W-:Y:S01]  /*c430*/  STL [R1+0x86c], R9 ;  /* 0x00086c0901007387 */ /* 0x0001e20000100800 */
[----:B-1----:R-:W-:-:S03]  /*c440*/  LOP3.LUT R7, R6, 0x60, RZ, 0x3c, !PT ;  /* 0x0000006006077812 */ /* 0x002fc600078e3cff */
[----:B------:R0:W-:Y:S01]  /*c450*/  STL [R1+0x868], R8 ;  /* 0x0008680801007387 */ /* 0x0001e20000100800 */
[----:B------:R-:W-:-:S03]  /*c460*/  LOP3.LUT R6, R6, 0x70, RZ, 0x3c, !PT ;  /* 0x0000007006067812 */ /* 0x000fc600078e3cff */
[----:B------:R0:W-:Y:S04]  /*c470*/  STL [R1+0x864], R7 ;  /* 0x0008640701007387 */ /* 0x0001e80000100800 */
[----:B------:R0:W-:Y:S02]  /*c480*/  STL [R1+0x860], R6 ;  /* 0x0008600601007387 */ /* 0x0001e40000100800 */
.L_x_2:
[----:B------:R-:W2:Y:S01]  /*c490*/  LDL R2, [R1+0x810] ;  /* 0x0008100001027983 */ /* 0x000ea20000100800 */
[----:B-1----:R-:W1:Y:S03]  /*c4a0*/  LDC R180, c[0x0][0x230] ;  /* 0x00008c00ffb47b82 */ /* 0x002e660000000800 */
[----:B------:R-:W3:Y:S04]  /*c4b0*/  LDL R152, [R1+0x804] ;  /* 0x0008040001987983 */ /* 0x000ee80000100800 */
[----:B------:R-:W-:Y:S04]  /*c4c0*/  STL [R1+0x8d8], R161 ;  /* 0x0008d8a101007387 */ /* 0x000fe80000100800 */
[----:B------:R-:W-:Y:S04]  /*c4d0*/  STL [R1+0x8d4], R162 ;  /* 0x0008d4a201007387 */ /* 0x000fe80000100800 */
[----:B------:R-:W-:Y:S04]  /*c4e0*/  STL [R1+0x8d0], R163 ;  /* 0x0008d0a301007387 */ /* 0x000fe80000100800 */
[----:B------:R-:W-:Y:S04]  /*c4f0*/  STL [R1+0x8cc], R168 ;  /* 0x0008cca801007387 */ /* 0x000fe80000100800 */
[----:B------:R-:W-:Y:S04]  /*c500*/  STL [R1+0x8c8], R169 ;  /* 0x0008c8a901007387 */ /* 0x000fe80000100800 */
[----:B------:R-:W1:Y:S01]  /*c510*/  LDL.LU R5, [R1+0x38] ;  /* 0x0000380001057983 */ /* 0x000e620000300800 */
[----:B------:R-:W-:-:S03]  /*c520*/  PRMT R207, RZ, 0x7610, R207 ;  /* 0x00007610ffcf7816 */ /* 0x000fc600000000cf */
[----:B-----5:R-:W-:Y:S01]  /*c530*/  STL [R1+0x884], R0 ;  /* 0x0008840001007387 */ /* 0x020fe20000100800 */
[----:B-1----:R-:W-:-:S03]  /*c540*/  IMAD R180, R5, -0x80, R180 ;  /* 0xffffff8005b47824 */ /* 0x002fc600078e02b4 */
[----:B------:R-:W-:Y:S02]  /*c550*/  STL [R1+0x898], R5 ;  /* 0x0008980501007387 */ /* 0x000fe40000100800 */
[C---:B------:R-:W-:Y:S02]  /*c560*/  ISETP.GT.AND P2, PT, R180.reuse, RZ, PT ;  /* 0x000000ffb400720c */ /* 0x040fe40003f44270 */
[----:B------:R1:W-:Y:S04]  /*c570*/  STL [R1+0x8c4], R5 ;  /* 0x0008c40501007387 */ /* 0x0003e80000100800 */
[----:B-1----:R-:W4:Y:S01]  /*c580*/  LDL R5, [R1+0x81c] ;  /* 0x00081c0001057983 */ /* 0x002f220000100800 */
[----:B------:R-:W-:-:S06]  /*c590*/  ISETP.GT.AND P3, PT, R180, 0x1, PT ;  /* 0x00000001b400780c */ /* 0x000fcc0003f64270 */
[----:B0-----:R-:W-:Y:S01]  /*c5a0*/  @P2 IMAD.MOV.U32 R6, RZ, RZ, R4 ;  /* 0x000000ffff062224 */ /* 0x001fe200078e0004 */
[C---:B------:R-:W-:Y:S01]  /*c5b0*/  ISETP.GT.AND P4, PT, R180.reuse, 0x2, PT ;  /* 0x00000002b400780c */ /* 0x040fe20003f84270 */
[----:B------:R-:W-:Y:S01]  /*c5c0*/  @P2 IMAD.MOV.U32 R7, RZ, RZ, R3 ;  /* 0x000000ffff072224 */ /* 0x000fe200078e0003 */
[----:B------:R-:W-:Y:S01]  /*c5d0*/  STL [R1+0x89c], R4 ;  /* 0x00089c0401007387 */ /* 0x000fe20000100800 */
[----:B------:R-:W-:Y:S02]  /*c5e0*/  PRMT R170, RZ, 0x7610, R170 ;  /* 0x00007610ffaa7816 */ /* 0x000fe400000000aa */
[----:B------:R-:W-:Y:S01]  /*c5f0*/  PRMT R206, RZ, 0x7610, R206 ;  /* 0x00007610ffce7816 */ /* 0x000fe200000000ce */
[----:B------:R0:W-:Y:S01]  /*c600*/  STL [R1+0x894], R3 ;  /* 0x0008940301007387 */ /* 0x0001e20000100800 */
[C---:B------:R-:W-:Y:S02]  /*c610*/  ISETP.GT.AND P1, PT, R180.reuse, 0x3, PT ;  /* 0x00000003b400780c */ /* 0x040fe40003f24270 */
[----:B------:R-:W-:Y:S01]  /*c620*/  PRMT R171, RZ, 0x7610, R171 ;  /* 0x00007610ffab7816 */ /* 0x000fe200000000ab */
[----:B------:R4:W3:Y:S01]  /*c630*/  @P2 LDG.E.U8 R207, desc[UR40][R6.64] ;  /* 0x0000002806cf2981 */ /* 0x0008e2000c1e1100 */
[----:B------:R-:W-:-:S03]  /*c640*/  ISETP.GT.AND P0, PT, R180, 0x4, PT ;  /* 0x00000004b400780c */ /* 0x000fc60003f04270 */
[----:B0-----:R-:W2:Y:S04]  /*c650*/  LDL.LU R3, [R1+0x814] ;  /* 0x0008140001037983 */ /* 0x001ea80000300800 */
[----:B------:R-:W3:Y:S01]  /*c660*/  LDL R7, [R1+0x818] ;  /* 0x0008180001077983 */ /* 0x000ee20000100800 */
[----:B----4-:R-:W-:-:S03]  /*c670*/  @P3 IMAD.MOV.U32 R6, RZ, RZ, R5 ;  /* 0x000000ffff063224 */ /* 0x010fc600078e0005 */
[----:B------:R-:W4:Y:S04]  /*c680*/  LDL R5, [R1+0x7ec] ;  /* 0x0007ec0001057983 */ /* 0x000f280000100800 */
[----:B---3--:R0:W3:Y:S04]  /*c690*/  @P3 LDG.E.U8 R170, desc[UR40][R6.64] ;  /* 0x0000002806aa3981 */ /* 0x0080e8000c1e1100 */
[----:B--2---:R-:W-:Y:S01]  /*c6a0*/  STL [R1+0x8a0], R3 ;  /* 0x0008a00301007387 */ /* 0x004fe20000100800 */
[----:B0-----:R-:W-:Y:S02]  /*c6b0*/  @P4 IMAD.MOV.U32 R6, RZ, RZ, R3 ;  /* 0x000000ffff064224 */ /* 0x001fe400078e0003 */
[----:B------:R-:W-:-:S02]  /*c6c0*/  @P4 IMAD.MOV.U32 R7, RZ, RZ, R2 ;  /* 0x000000ffff074224 */ /* 0x000fc400078e0002 */
[----:B------:R-:W2:Y:S04]  /*c6d0*/  LDL.LU R2, [R1+0x7fc] ;  /* 0x0007fc0001027983 */ /* 0x000ea80000300800 */
[----:B------:R0:W3:Y:S04]  /*c6e0*/  @P4 LDG.E.U8 R206, desc[UR40][R6.64] ;  /* 0x0000002806ce4981 */ /* 0x0000e8000c1e1100 */
[----:B------:R-:W0:Y:S04]  /*c6f0*/  LDL R6, [R1+0x808] ;  /* 0x0008080001067983 */ /* 0x000e280000100800 */
[----:B------:R-:W0:Y:S02]  /*c700*/  LDL R7, [R1+0x80c] ;  /* 0x00080c0001077983 */ /* 0x000e240000100800 */
[----:B0-----:R-:W-:-:S04]  /*c710*/  @P1 LOP3.LUT R7, R7, R6, RZ, 0x3c, !PT ;  /* 0x0000000607071212 */ /* 0x001fc800078e3cff */
[----:B------:R-:W-:-:S04]  /*c720*/  @P1 LOP3.LUT R6, R7, R6, RZ, 0x3c, !PT ;  /* 0x0000000607061212 */ /* 0x000fc800078e3cff */
[----:B------:R-:W-:-:S05]  /*c730*/  @P1 LOP3.LUT R7, R7, R6, RZ, 0x3c, !PT ;  /* 0x0000000607071212 */ /* 0x000fca00078e3cff */
[----:B------:R0:W3:Y:S04]  /*c740*/  @P1 LDG.E.U8 R171, desc[UR40][R6.64] ;  /* 0x0000002806ab1981 */ /* 0x0000e8000c1e1100 */
[----:B------:R-:W4:Y:S01]  /*c750*/  LDL R7, [R1+0x800] ;  /* 0x0008000001077983 */ /* 0x000f220000100800 */
[----:B------:R-:W-:Y:S01]  /*c760*/  PRMT R172, RZ, 0x7610, R172 ;  /* 0x00007610ffac7816 */ /* 0x000fe200000000ac */
[----:B0-----:R-:W-:Y:S01]  /*c770*/  @P0 IMAD.MOV.U32 R6, RZ, RZ, R152 ;  /* 0x000000ffff060224 */ /* 0x001fe200078e0098 */
[----:B------:R-:W-:Y:S01]  /*c780*/  ISETP.GT.AND P2, PT, R180, 0x5, PT ;  /* 0x00000005b400780c */ /* 0x000fe20003f44270 */
[----:B------:R-:W3:Y:S01]  /*c790*/  LDL R152, [R1+0x7dc] ;  /* 0x0007dc0001987983 */ /* 0x000ee20000100800 */
[----:B------:R-:W-:-:S03]  /*c7a0*/  PRMT R205, RZ, 0x7610, R205 ;  /* 0x00007610ffcd7816 */ /* 0x000fc600000000cd */
[----:B----4-:R2:W4:Y:S04]  /*c7b0*/  @P0 LDG.E.U8 R172, desc[UR40][R6.64] ;  /* 0x0000002806ac0981 */ /* 0x010528000c1e1100 */
[----:B------:R-:W3:Y:S04]  /*c7c0*/  LDL R7, [R1+0x7f8] ;  /* 0x0007f80001077983 */ /* 0x000ee80000100800 */
[----:B--2---:R-:W-:Y:S01]  /*c7d0*/  @P2 IMAD.MOV.U32 R6, RZ, RZ, R2 ;  /* 0x000000ffff062224 */ /* 0x004fe200078e0002 */
[----:B------:R-:W-:Y:S01]  /*c7e0*/  STL [R1+0x8a4], R2 ;  /* 0x0008a40201007387 */ /* 0x000fe20000100800 */
[----:B------:R-:W-:-:S03]  /*c7f0*/  ISETP.GT.AND P3, PT, R180, 0x6, PT ;  /* 0x00000006b400780c */ /* 0x000fc60003f64270 */
[----:B---3--:R0:W2:Y:S04]  /*c800*/  @P2 LDG.E.U8 R205, desc[UR40][R6.64] ;  /* 0x0000002806cd2981 */ /* 0x0080a8000c1e1100 */
[----:B------:R-:W0:Y:S04]  /*c810*/  LDL R6, [R1+0x7f0] ;  /* 0x0007f00001067983 */ /* 0x000e280000100800 */
[----:B------:R-:W0:Y:S01]  /*c820*/  LDL R7, [R1+0x7f4] ;  /* 0x0007f40001077983 */ /* 0x000e220000100800 */
[----:B------:R-:W-:Y:S02]  /*c830*/  PRMT R204, RZ, 0x7610, R204 ;  /* 0x00007610ffcc7816 */ /* 0x000fe400000000cc */
[----:B------:R-:W-:-:S02]  /*c840*/  ISETP.GT.AND P4, PT, R180, 0x7, PT ;  /* 0x00000007b400780c */ /* 0x000fc40003f84270 */
        /* <DEDUP_REMOVED lines=8> */
[----:B------:R-:W2:Y:S04]  /*c8d0*/  LDL R5, [R1+0x7c4] ;  /* 0x0007c40001057983 */ /* 0x000ea80000100800 */
[----:B----4-:R0:W4:Y:S04]  /*c8e0*/  @P4 LDG.E.U8 R203, desc[UR40][R6.64] ;  /* 0x0000002806cb4981 */ /* 0x010128000c1e1100 */
[----:B------:R-:W0:Y:S04]  /*c8f0*/  LDL R6, [R1+0x7e0] ;  /* 0x0007e00001067983 */ /* 0x000e280000100800 */
[----:B------:R-:W0:Y:S01]  /*c900*/  LDL R7, [R1+0x7e4] ;  /* 0x0007e40001077983 */ /* 0x000e220000100800 */
[----:B------:R-:W-:-:S02]  /*c910*/  PRMT R154, RZ, 0x7610, R154 ;  /* 0x00007610ff9a7816 */ /* 0x000fc4000000009a */
[----:B------:R-:W-:Y:S02]  /*c920*/  ISETP.GT.AND P0, PT, R180, 0x9, PT ;  /* 0x00000009b400780c */ /* 0x000fe40003f04270 */
[----:B0-----:R-:W-:-:S04]  /*c930*/  @P1 LOP3.LUT R7, R7, R6, RZ, 0x3c, !PT ;  /* 0x0000000607071212 */ /* 0x001fc800078e3cff */
[----:B------:R-:W-:-:S04]  /*c940*/  @P1 LOP3.LUT R6, R7, R6, RZ, 0x3c, !PT ;  /* 0x0000000607061212 */ /* 0x000fc800078e3cff */
[----:B------:R-:W-:-:S05]  /*c950*/  @P1 LOP3.LUT R7, R7, R6, RZ, 0x3c, !PT ;  /* 0x0000000607071212 */ /* 0x000fca00078e3cff */
[----:B------:R0:W4:Y:S04]  /*c960*/  @P1 LDG.E.U8 R154, desc[UR40][R6.64] ;  /* 0x00000028069a1981 */ /* 0x000128000c1e1100 */
[----:B------:R-:W3:Y:S01]  /*c970*/  LDL R7, [R1+0x7d8] ;  /* 0x0007d80001077983 */ /* 0x000ee20000100800 */
[----:B------:R-:W-:Y:S01]  /*c980*/  PRMT R155, RZ, 0x7610, R155 ;  /* 0x00007610ff9b7816 */ /* 0x000fe2000000009b */
[----:B0-----:R-:W-:Y:S01]  /*c990*/  @P0 IMAD.MOV.U32 R6, RZ, RZ, R152 ;  /* 0x000000ffff060224 */ /* 0x001fe200078e0098 */
[----:B------:R-:W-:Y:S01]  /*c9a0*/  ISETP.GT.AND P2, PT, R180, 0xa, PT ;  /* 0x0000000ab400780c */ /* 0x000fe20003f44270 */
[----:B------:R-:W4:Y:S04]  /*c9b0*/  LDL R152, [R1+0x7b4] ;  /* 0x0007b40001987983 */ /* 0x000f280000100800 */
[----:B---3--:R0:W3:Y:S04]  /*c9c0*/  @P0 LDG.E.U8 R155, desc[UR40][R6.64] ;  /* 0x00000028069b0981 */ /* 0x0080e8000c1e1100 */
[----:B------:R-:W0:Y:S04]  /*c9d0*/  LDL R6, [R1+0x7d0] ;  /* 0x0007d00001067983 */ /* 0x000e280000100800 */
[----:B------:R-:W0:Y:S01]  /*c9e0*/  LDL R7, [R1+0x7d4] ;  /* 0x0007d40001077983 */ /* 0x000e220000100800 */
[----:B------:R-:W-:-:S02]  /*c9f0*/  PRMT R192, RZ, 0x7610, R192 ;  /* 0x00007610ffc07816 */ /* 0x000fc400000000c0 */
[----:B0-----:R-:W-:-:S04]  /*ca00*/  @P2 LOP3.LUT R7, R7, R6, RZ, 0x3c, !PT ;  /* 0x0000000607072212 */ /* 0x001fc800078e3cff */
[----:B------:R-:W-:-:S04]  /*ca10*/  @P2 LOP3.LUT R6, R7, R6, RZ, 0x3c, !PT ;  /* 0x0000000607062212 */ /* 0x000fc800078e3cff */
[----:B------:R-:W-:-:S05]  /*ca20*/  @P2 LOP3.LUT R7, R7, R6, RZ, 0x3c, !PT ;  /* 0x0000000607072212 */ /* 0x000fca00078e3cff */
[----:B------:R0:W3:Y:S04]  /*ca30*/  @P2 LDG.E.U8 R192, desc[UR40][R6.64] ;  /* 0x0000002806c02981 */ /* 0x0000e8000c1e1100 */
[----:B------:R-:W0:Y:S04]  /*ca40*/  LDL R6, [R1+0x7c8] ;  /* 0x0007c80001067983 */ /* 0x000e280000100800 */
[----:B------:R-:W0:Y:S01]  /*ca50*/  LDL R7, [R1+0x7cc] ;  /* 0x0007cc0001077983 */ /* 0x000e220000100800 */
[----:B------:R-:W-:Y:S02]  /*ca60*/  ISETP.GT.AND P3, PT, R180, 0xb, PT ;  /* 0x0000000bb400780c */ /* 0x000fe40003f64270 */
[----:B------:R-:W-:-:S11]  /*ca70*/  PRMT R193, RZ, 0x7610, R193 ;  /* 0x00007610ffc17816 */ /* 0x000fd600000000c1 */
[----:B0-----:R-:W-:-:S04]  /*ca80*/  @P3 LOP3.LUT R7, R7, R6, RZ, 0x3c, !PT ;  /* 0x0000000607073212 */ /* 0x001fc800078e3cff */
[----:B------:R-:W-:-:S04]  /*ca90*/  @P3 LOP3.LUT R6, R7, R6, RZ, 0x3c, !PT ;  /* 0x0000000607063212 */ /* 0x000fc800078e3cff */
[----:B------:R-:W-:-:S05]  /*caa0*/  @P3 LOP3.LUT R7, R7, R6, RZ, 0x3c, !PT ;  /* 0x0000000607073212 */ /* 0x000fca00078e3cff */
[----:B------:R2:W3:Y:S04]  /*cab0*/  @P3 LDG.E.U8 R193, desc[UR40][R6.64] ;  /* 0x0000002806c13981 */ /* 0x0004e8000c1e1100 */
[----:B------:R-:W4:Y:S01]  /*cac0*/  LDL R7, [R1+0x7c0] ;  /* 0x0007c00001077983 */ /* 0x000f220000100800 */
[----:B------:R-:W-:Y:S02]  /*cad0*/  ISETP.GT.AND P4, PT, R180, 0xc, PT ;  /* 0x0000000cb400780c */ /* 0x000fe40003f84270 */
[----:B------:R-:W-:-:S11]  /*cae0*/  PRMT R199, RZ, 0x7610, R199 ;  /* 0x00007610ffc77816 */ /* 0x000fd600000000c7 */
[----:B--2---:R-:W-:Y:S01]  /*caf0*/  @P4 IMAD.MOV.U32 R6, RZ, RZ, R5 ;  /* 0x000000ffff064224 */ /* 0x004fe200078e0005 */
        /* <DEDUP_REMOVED lines=190> */
[----:B------:R0:W3:Y:S04]  /*d6e0*/  @P1 LDG.E.U8 R164, desc[UR40][R6.64] ;  /* 0x0000002806a41981 */ /* 0x0000e8000c1e1100 */
[----:B------:R-:W2:Y:S01]  /*d6f0*/  LDL R7, [R1+0x6e8] ;  /* 0x0006e80001077983 */ /* 0x000ea20000100800 */
[----:B------:R-:W-:Y:S01]  /*d700*/  PRMT R175, RZ, 0x7610, R175 ;  /* 0x00007610ffaf7816 */ /* 0x000fe200000000af */
[----:B0-----:R-:W-:Y:S01]  /*d710*/  @P0 IMAD.MOV.U32 R6, RZ, RZ, R152 ;  /* 0x000000ffff060224 */ /* 0x001fe200078e0098 */
[----:B------:R-:W-:Y:S01]  /*d720*/  ISETP.GT.AND P2, PT, R180, 0x28, PT ;  /* 0x00000028b400780c */ /* 0x000fe20003f44270 */
[----:B------:R-:W4:Y:S04]  /*d730*/  LDL R152, [R1+0x6c4] ;  /* 0x0006c40001987983 */ /* 0x000f280000100800 */
[----:B--2---:R0:W2:Y:S04]  /*d740*/  @P0 LDG.E.U8 R175, desc[UR40][R6.64] ;  /* 0x0000002806af0981 */ /* 0x0040a8000c1e1100 */
[----:B------:R-:W0:Y:S04]  /*d750*/  LDL R6, [R1+0x6e0] ;  /* 0x0006e00001067983 */ /* 0x000e280000100800 */
[----:B------:R-:W0:Y:S01]  /*d760*/  LDL R7, [R1+0x6e4] ;  /* 0x0006e40001077983 */ /* 0x000e220000100800 */
[----:B------:R-:W-:-:S02]  /*d770*/  PRMT R23, RZ, 0x7610, R23 ;  /* 0x00007610ff177816 */ /* 0x000fc40000000017 */
[----:B0-----:R-:W-:-:S04]  /*d780*/  @P2 LOP3.LUT R7, R7, R6, RZ, 0x3c, !PT ;  /* 0x0000000607072212 */ /* 0x001fc800078e3cff */
[----:B------:R-:W-:-:S04]  /*d790*/  @P2 LOP3.LUT R6, R7, R6, RZ, 0x3c, !PT ;  /* 0x0000000607062212 */ /* 0x000fc800078e3cff */
[----:B------:R-:W-:-:S05]  /*d7a0*/  @P2 LOP3.LUT R7, R7, R6, RZ, 0x3c, !PT ;  /* 0x0000000607072212 */ /* 0x000fca00078e3cff */
[----:B------:R0:W2:Y:S04]  /*d7b0*/  @P2 LDG.E.U8 R23, desc[UR40][R6.64] ;  /* 0x0000002806172981 */ /* 0x0000a8000c1e1100 */
[----:B------:R-:W0:Y:S04]  /*d7c0*/  LDL R6, [R1+0x6d8] ;  /* 0x0006d80001067983 */ /* 0x000e280000100800 */
[----:B------:R-:W0:Y:S01]  /*d7d0*/  LDL R7, [R1+0x6dc] ;  /* 0x0006dc0001077983 */ /* 0x000e220000100800 */
[----:B------:R-:W-:Y:S02]  /*d7e0*/  ISETP.GT.AND P3, PT, R180, 0x29, PT ;  /* 0x00000029b400780c */ /* 0x000fe40003f64270 */
[----:B------:R-:W-:-:S11]  /*d7f0*/  PRMT R174, RZ, 0x7610, R174 ;  /* 0x00007610ffae7816 */ /* 0x000fd600000000ae */
[----:B0-----:R-:W-:-:S04]  /*d800*/  @P3 LOP3.LUT R7, R7, R6, RZ, 0x3c, !PT ;  /* 0x0000000607073212 */ /* 0x001fc800078e3cff */
[----:B------:R-:W-:-:S04]  /*d810*/  @P3 LOP3.LUT R6, R7, R6, RZ, 0x3c, !PT ;  /* 0x0000000607063212 */ /* 0x000fc800078e3cff */
[----:B------:R-:W-:-:S05]  /*d820*/  @P3 LOP3.LUT R7, R7, R6, RZ, 0x3c, !PT ;  /* 0x0000000607073212 */ /* 0x000fca00078e3cff */
[----:B------:R0:W2:Y:S04]  /*d830*/  @P3 LDG.E.U8 R174, desc[UR40][R6.64] ;  /* 0x0000002806ae3981 */ /* 0x0000a8000c1e1100 */
[----:B------:R-:W3:Y:S01]  /*d840*/  LDL R7, [R1+0x6d0] ;  /* 0x0006d00001077983 */ /* 0x000ee20000100800 */
[----:B------:R-:W-:Y:S02]  /*d850*/  ISETP.GT.AND P4, PT, R180, 0x2a, PT ;  /* 0x0000002ab400780c */ /* 0x000fe40003f84270 */
[----:B------:R-:W-:-:S11]  /*d860*/  PRMT R159, RZ, 0x7610, R159 ;  /* 0x00007610ff9f7816 */ /* 0x000fd6000000009f */
[----:B0-----:R-:W-:Y:S01]  /*d870*/  @P4 IMAD.MOV.U32 R6, RZ, RZ, R5 ;  /* 0x000000ffff064224 */ /* 0x001fe200078e0005 */
[----:B------:R-:W-:Y:S01]  /*d880*/  ISETP.GT.AND P1, PT, R180, 0x2b, PT ;  /* 0x0000002bb400780c */ /* 0x000fe20003f24270 */
[----:B------:R-:W2:Y:S04]  /*d890*/  LDL R5, [R1+0x6ac] ;  /* 0x0006ac0001057983 */ /* 0x000ea80000100800 */
[----:B---3--:R0:W3:Y:S04]  /*d8a0*/  @P4 LDG.E.U8 R159, desc[UR40][R6.64] ;  /* 0x00000028069f4981 */ /* 0x0080e8000c1e1100 */
        /* <DEDUP_REMOVED lines=10> */
[----:B----4-:R-:W-:Y:S01]  /*d950*/  @P0 IMAD.MOV.U32 R6, RZ, RZ, R152 ;  /* 0x000000ffff060224 */ /* 0x010fe200078e0098 */
        /* <DEDUP_REMOVED lines=153> */
[----:B------:R-:W3:Y:S04]  /*e2f0*/  @P2 LDG.E.U8 R161, desc[UR40][R6.64] ;  /* 0x0000002806a12981 */ /* 0x000ee8000c1e1100 */
[----:B--2---:R0:W-:Y:S04]  /*e300*/  STL [R1+0x8], R0 ;  /* 0x0000080001007387 */ /* 0x0041e80000100800 */
[----:B0-----:R-:W2:Y:S04]  /*e310*/  LDL R0, [R1+0x5fc] ;  /* 0x0005fc0001007983 */ /* 0x001ea80000100800 */
[----:B---3--:R0:W-:Y:S04]  /*e320*/  STL [R1+0x4], R161 ;  /* 0x000004a101007387 */ /* 0x0081e80000100800 */
[----:B0-----:R-:W3:Y:S04]  /*e330*/  LDL.LU R161, [R1+0x8d8] ;  /* 0x0008d80001a17983 */ /* 0x001ee80000300800 */
[----:B------:R-:W4:Y:S04]  /*e340*/  LDL R6, [R1+0x610] ;  /* 0x0006100001067983 */ /* 0x000f280000100800 */
[----:B------:R-:W4:Y:S01]  /*e350*/  LDL R7, [R1+0x614] ;  /* 0x0006140001077983 */ /* 0x000f220000100800 */
[----:B------:R-:W-:-:S02]  /*e360*/  ISETP.GT.AND P3, PT, R180, 0x42, PT ;  /* 0x00000042b400780c */ /* 0x000fc40003f64270 */
[----:B------:R-:W-:-:S11]  /*e370*/  PRMT R162, RZ, 0x7610, R162 ;  /* 0x00007610ffa27816 */ /* 0x000fd600000000a2 */
[----:B----4-:R-:W-:-:S04]  /*e380*/  @P3 LOP3.LUT R7, R7, R6, RZ, 0x3c, !PT ;  /* 0x0000000607073212 */ /* 0x010fc800078e3cff */
[----:B------:R-:W-:-:S04]  /*e390*/  @P3 LOP3.LUT R6, R7, R6, RZ, 0x3c, !PT ;  /* 0x0000000607063212 */ /* 0x000fc800078e3cff */
[----:B------:R-:W-:-:S05]  /*e3a0*/  @P3 LOP3.LUT R7, R7, R6, RZ, 0x3c, !PT ;  /* 0x0000000607073212 */ /* 0x000fca00078e3cff */
[----:B------:R-:W4:Y:S01]  /*e3b0*/  @P3 LDG.E.U8 R162, desc[UR40][R6.64] ;  /* 0x0000002806a23981 */ /* 0x000f22000c1e1100 */
[C---:B------:R-:W-:Y:S02]  /*e3c0*/  ISETP.GT.AND P4, PT, R180.reuse, 0x43, PT ;  /* 0x00000043b400780c */ /* 0x040fe40003f84270 */
[----:B------:R-:W-:Y:S01]  /*e3d0*/  PRMT R252, RZ, 0x7610, R252 ;  /* 0x00007610fffc7816 */ /* 0x000fe200000000fc */
[----:B----4-:R0:W-:Y:S04]  /*e3e0*/  STL [R1], R162 ;  /* 0x000000a201007387 */ /* 0x0101e80000100800 */
[----:B0-----:R-:W4:Y:S04]  /*e3f0*/  LDL.LU R162, [R1+0x8d4] ;  /* 0x0008d40001a27983 */ /* 0x001f280000300800 */
[----:B------:R-:W2:Y:S02]  /*e400*/  LDL R7, [R1+0x608] ;  /* 0x0006080001077983 */ /* 0x000ea40000100800 */
[----:B------:R-:W-:Y:S01]  /*e410*/  @P4 IMAD.MOV.U32 R6, RZ, RZ, R5 ;  /* 0x000000ffff064224 */ /* 0x000fe200078e0005 */
[----:B------:R-:W-:-:S02]  /*e420*/  ISETP.GT.AND P1, PT, R180, 0x44, PT ;  /* 0x00000044b400780c */ /* 0x000fc40003f24270 */
[----:B------:R-:W-:Y:S01]  /*e430*/  ISETP.GT.AND P0, PT, R180, 0x45, PT ;  /* 0x00000045b400780c */ /* 0x000fe20003f04270 */
[----:B------:R-:W3:Y:S04]  /*e440*/  LDL R5, [R1+0x5e4] ;  /* 0x0005e40001057983 */ /* 0x000ee80000100800 */
[----:B--2---:R0:W2:Y:S04]  /*e450*/  @P4 LDG.E.U8 R252, desc[UR40][R6.64] ;  /* 0x0000002806fc4981 */ /* 0x0040a8000c1e1100 */
[----:B------:R-:W0:Y:S04]  /*e460*/  LDL R6, [R1+0x600] ;  /* 0x0006000001067983 */ /* 0x000e280000100800 */
[----:B------:R-:W0:Y:S01]  /*e470*/  LDL R7, [R1+0x604] ;  /* 0x0006040001077983 */ /* 0x000e220000100800 */
[----:B------:R-:W-:-:S02]  /*e480*/  PRMT R240, RZ, 0x7610, R240 ;  /* 0x00007610fff07816 */ /* 0x000fc400000000f0 */
[----:B------:R-:W-:Y:S02]  /*e490*/  PRMT R239, RZ, 0x7610, R239 ;  /* 0x00007610ffef7816 */ /* 0x000fe400000000ef */
[----:B0-----:R-:W-:-:S04]  /*e4a0*/  @P1 LOP3.LUT R7, R7, R6, RZ, 0x3c, !PT ;  /* 0x0000000607071212 */ /* 0x001fc800078e3cff */
[----:B------:R-:W-:-:S04]  /*e4b0*/  @P1 LOP3.LUT R6, R7, R6, RZ, 0x3c, !PT ;  /* 0x0000000607061212 */ /* 0x000fc800078e3cff */
[----:B------:R-:W-:-:S05]  /*e4c0*/  @P1 LOP3.LUT R7, R7, R6, RZ, 0x3c, !PT ;  /* 0x0000000607071212 */ /* 0x000fca00078e3cff */
[----:B------:R0:W2:Y:S02]  /*e4d0*/  @P1 LDG.E.U8 R240, desc[UR40][R6.64] ;  /* 0x0000002806f01981 */ /* 0x0000a4000c1e1100 */
[----:B0-----:R-:W-:Y:S02]  /*e4e0*/  @P0 IMAD.MOV.U32 R6, RZ, RZ, R0 ;  /* 0x000000ffff060224 */ /* 0x001fe400078e0000 */
[----:B------:R-:W-:Y:S01]  /*e4f0*/  @P0 IMAD.MOV.U32 R7, RZ, RZ, R152 ;  /* 0x000000ffff070224 */ /* 0x000fe200078e0098 */
[----:B------:R-:W-:Y:S01]  /*e500*/  ISETP.GT.AND P2, PT, R180, 0x46, PT ;  /* 0x00000046b400780c */ /* 0x000fe20003f44270 */
[----:B------:R-:W4:Y:S04]  /*e510*/  LDL R152, [R1+0x5c8] ;  /* 0x0005c80001987983 */ /* 0x000f280000100800 */
[----:B------:R0:W2:Y:S01]  /*e520*/  @P0 LDG.E.U8 R239, desc[UR40][R6.64] ;  /* 0x0000002806ef0981 */ /* 0x0000a2000c1e1100 */
[----:B------:R-:W-:-:S02]  /*e530*/  PRMT R238, RZ, 0x7610, R238 ;  /* 0x00007610ffee7816 */ /* 0x000fc400000000ee */
[----:B------:R-:W-:Y:S01]  /*e540*/  ISETP.GT.AND P3, PT, R180, 0x47, PT ;  /* 0x00000047b400780c */ /* 0x000fe20003f64270 */
[----:B------:R-:W4:Y:S04]  /*e550*/  LDL R0, [R1+0x5cc] ;  /* 0x0005cc0001007983 */ /* 0x000f280000100800 */
[----:B------:R-:W0:Y:S04]  /*e560*/  LDL R6, [R1+0x5f0] ;  /* 0x0005f00001067983 */ /* 0x000e280000100800 */
[----:B------:R-:W0:Y:S02]  /*e570*/  LDL R7, [R1+0x5f4] ;  /* 0x0005f40001077983 */ /* 0x000e240000100800 */
[----:B0-----:R-:W-:-:S04]  /*e580*/  @P2 LOP3.LUT R7, R7, R6, RZ, 0x3c, !PT ;  /* 0x0000000607072212 */ /* 0x001fc800078e3cff */
[----:B------:R-:W-:-:S04]  /*e590*/  @P2 LOP3.LUT R6, R7, R6, RZ, 0x3c, !PT ;  /* 0x0000000607062212 */ /* 0x000fc800078e3cff */
[----:B------:R-:W-:-:S05]  /*e5a0*/  @P2 LOP3.LUT R7, R7, R6, RZ, 0x3c, !PT ;  /* 0x0000000607072212 */ /* 0x000fca00078e3cff */
[----:B------:R0:W2:Y:S04]  /*e5b0*/  @P2 LDG.E.U8 R238, desc[UR40][R6.64] ;  /* 0x0000002806ee2981 */ /* 0x0000a8000c1e1100 */
[----:B------:R-:W0:Y:S04]  /*e5c0*/  LDL R6, [R1+0x5e8] ;  /* 0x0005e80001067983 */ /* 0x000e280000100800 */
[----:B------:R-:W0:Y:S01]  /*e5d0*/  LDL R7, [R1+0x5ec] ;  /* 0x0005ec0001077983 */ /* 0x000e220000100800 */
[----:B------:R-:W-:Y:S02]  /*e5e0*/  PRMT R237, RZ, 0x7610, R237 ;  /* 0x00007610ffed7816 */ /* 0x000fe400000000ed */
[----:B------:R-:W-:-:S02]  /*e5f0*/  ISETP.GT.AND P4, PT, R180, 0x48, PT ;  /* 0x00000048b400780c */ /* 0x000fc40003f84270 */
[----:B0-----:R-:W-:-:S04]  /*e600*/  @P3 LOP3.LUT R7, R7, R6, RZ, 0x3c, !PT ;  /* 0x0000000607073212 */ /* 0x001fc800078e3cff */
[----:B------:R-:W-:-:S04]  /*e610*/  @P3 LOP3.LUT R6, R7, R6, RZ, 0x3c, !PT ;  /* 0x0000000607063212 */ /* 0x000fc800078e3cff */
[----:B------:R-:W-:-:S05]  /*e620*/  @P3 LOP3.LUT R7, R7, R6, RZ, 0x3c, !PT ;  /* 0x0000000607073212 */ /* 0x000fca00078e3cff */
[----:B------:R3:W2:Y:S04]  /*e630*/  @P3 LDG.E.U8 R237, desc[UR40][R6.64] ;  /* 0x0000002806ed3981 */ /* 0x0006a8000c1e1100 */
[----:B------:R-:W4:Y:S01]  /*e640*/  LDL R7, [R1+0x5e0] ;  /* 0x0005e00001077983 */ /* 0x000f220000100800 */
[----:B------:R-:W-:Y:S01]  /*e650*/  PRMT R236, RZ, 0x7610, R236 ;  /* 0x00007610ffec7816 */ /* 0x000fe200000000ec */
[----:B---3--:R-:W-:Y:S01]  /*e660*/  @P4 IMAD.MOV.U32 R6, RZ, RZ, R5 ;  /* 0x000000ffff064224 */ /* 0x008fe200078e0005 */
[----:B------:R-:W-:Y:S01]  /*e670*/  ISETP.GT.AND P0, PT, R180, 0x49, PT ;  /* 0x00000049b400780c */ /* 0x000fe20003f04270 */
[----:B------:R-:W3:Y:S04]  /*e680*/  LDL R5, [R1+0x5bc] ;  /* 0x0005bc0001057983 */ /* 0x000ee80000100800 */
[----:B----4-:R0:W4:Y:S04]  /*e690*/  @P4 LDG.E.U8 R236, desc[UR40][R6.64] ;  /* 0x0000002806ec4981 */ /* 0x010128000c1e1100 */
[----:B------:R-:W0:Y:S04]  /*e6a0*/  LDL R6, [R1+0x5d8] ;  /* 0x0005d80001067983 */ /* 0x000e280000100800 */
[----:B------:R-:W0:Y:S01]  /*e6b0*/  LDL R7, [R1+0x5dc] ;  /* 0x0005dc0001077983 */ /* 0x000e220000100800 */
[----:B------:R-:W-:-:S02]  /*e6c0*/  PRMT R235, RZ, 0x7610, R235 ;  /* 0x00007610ffeb7816 */ /* 0x000fc400000000eb */
[----:B0-----:R-:W-:-:S04]  /*e6d0*/  @P0 LOP3.LUT R7, R7, R6, RZ, 0x3c, !PT ;  /* 0x0000000607070212 */ /* 0x001fc800078e3cff */
[----:B------:R-:W-:-:S04]  /*e6e0*/  @P0 LOP3.LUT R6, R7, R6, RZ, 0x3c, !PT ;  /* 0x0000000607060212 */ /* 0x000fc800078e3cff */
[----:B------:R-:W-:-:S05]  /*e6f0*/  @P0 LOP3.LUT R7, R7, R6, RZ, 0x3c, !PT ;  /* 0x0000000607070212 */ /* 0x000fca00078e3cff */
[----:B------:R0:W4:Y:S04]  /*e700*/  @P0 LDG.E.U8 R235, desc[UR40][R6.64] ;  /* 0x0000002806eb0981 */ /* 0x000128000c1e1100 */
[----:B------:R-:W0:Y:S04]  /*e710*/  LDL R6, [R1+0x5d0] ;  /* 0x0005d00001067983 */ /* 0x000e280000100800 */
[----:B------:R-:W0:Y:S01]  /*e720*/  LDL R7, [R1+0x5d4] ;  /* 0x0005d40001077983 */ /* 0x000e220000100800 */
[C---:B------:R-:W-:Y:S02]  /*e730*/  ISETP.GT.AND P1, PT, R180.reuse, 0x4a, PT ;  /* 0x0000004ab400780c */ /* 0x040fe40003f24270 */
[----:B------:R-:W-:-:S02]  /*e740*/  ISETP.GT.AND P2, PT, R180, 0x4b, PT ;  /* 0x0000004bb400780c */ /* 0x000fc40003f44270 */
[----:B------:R-:W-:Y:S02]  /*e750*/  PRMT R234, RZ, 0x7610, R234 ;  /* 0x00007610ffea7816 */ /* 0x000fe400000000ea */
[----:B------:R-:W-:-:S07]  /*e760*/  PRMT R232, RZ, 0x7610, R232 ;  /* 0x00007610ffe87816 */ /* 0x000fce00000000e8 */
[----:B0-----:R-:W-:-:S04]  /*e770*/  @P1 LOP3.LUT R7, R7, R6, RZ, 0x3c, !PT ;  /* 0x0000000607071212 */ /* 0x001fc800078e3cff */
[----:B------:R-:W-:-:S04]  /*e780*/  @P1 LOP3.LUT R6, R7, R6, RZ, 0x3c, !PT ;  /* 0x0000000607061212 */ /* 0x000fc800078e3cff */
[----:B------:R-:W-:-:S05]  /*e790*/  @P1 LOP3.LUT R7, R7, R6, RZ, 0x3c, !PT ;  /* 0x0000000607071212 */ /* 0x000fca00078e3cff */
[----:B------:R0:W4:Y:S02]  /*e7a0*/  @P1 LDG.E.U8 R234, desc[UR40][R6.64] ;  /* 0x0000002806ea1981 */ /* 0x000124000c1e1100 */
[----:B0-----:R-:W-:Y:S02]  /*e7b0*/  @P2 IMAD.MOV.U32 R6, RZ, RZ, R0 ;  /* 0x000000ffff062224 */ /* 0x001fe400078e0000 */
[----:B------:R-:W-:Y:S01]  /*e7c0*/  @P2 IMAD.MOV.U32 R7, RZ, RZ, R152 ;  /* 0x000000ffff072224 */ /* 0x000fe200078e0098 */
[----:B------:R-:W-:Y:S01]  /*e7d0*/  ISETP.GT.AND P0, PT, R180, 0x4c, PT ;  /* 0x0000004cb400780c */ /* 0x000fe20003f04270 */
[----:B------:R-:W2:Y:S04]  /*e7e0*/  LDL R152, [R1+0x5a8] ;  /* 0x0005a80001987983 */ /* 0x000ea80000100800 */
[----:B------:R0:W4:Y:S01]  /*e7f0*/  @P2 LDG.E.U8 R232, desc[UR40][R6.64] ;  /* 0x0000002806e82981 */ /* 0x000122000c1e1100 */
[----:B------:R-:W-:-:S02]  /*e800*/  PRMT R230, RZ, 0x7610, R230 ;  /* 0x00007610ffe67816 */ /* 0x000fc400000000e6 */
[----:B------:R-:W-:Y:S01]  /*e810*/  ISETP.GT.AND P1, PT, R180, 0x4d, PT ;  /* 0x0000004db400780c */ /* 0x000fe20003f24270 */
[----:B------:R-:W2:Y:S04]  /*e820*/  LDL R0, [R1+0x5ac] ;  /* 0x0005ac0001007983 */ /* 0x000ea80000100800 */
[----:B------:R-:W0:Y:S04]  /*e830*/  LDL R6, [R1+0x5c0] ;  /* 0x0005c00001067983 */ /* 0x000e280000100800 */
[----:B------:R-:W0:Y:S02]  /*e840*/  LDL R7, [R1+0x5c4] ;  /* 0x0005c40001077983 */ /* 0x000e240000100800 */
[----:B0-----:R-:W-:-:S04]  /*e850*/  @P0 LOP3.LUT R7, R7, R6, RZ, 0x3c, !PT ;  /* 0x0000000607070212 */ /* 0x001fc800078e3cff */
[----:B------:R-:W-:-:S04]  /*e860*/  @P0 LOP3.LUT R6, R7, R6, RZ, 0x3c, !PT ;  /* 0x0000000607060212 */ /* 0x000fc800078e3cff */
[----:B------:R-:W-:-:S05]  /*e870*/  @P0 LOP3.LUT R7, R7, R6, RZ, 0x3c, !PT ;  /* 0x0000000607070212 */ /* 0x000fca00078e3cff */
[----:B------:R3:W4:Y:S04]  /*e880*/  @P0 LDG.E.U8 R230, desc[UR40][R6.64] ;  /* 0x0000002806e60981 */ /* 0x000728000c1e1100 */
[----:B------:R-:W2:Y:S01]  /*e890*/  LDL R7, [R1+0x5b8] ;  /* 0x0005b80001077983 */ /* 0x000ea20000100800 */
[----:B------:R-:W-:Y:S01]  /*e8a0*/  PRMT R229, RZ, 0x7610, R229 ;  /* 0x00007610ffe57816 */ /* 0x000fe200000000e5 */
[----:B---3--:R-:W-:Y:S01]  /*e8b0*/  @P1 IMAD.MOV.U32 R6, RZ, RZ, R5 ;  /* 0x000000ffff061224 */ /* 0x008fe200078e0005 */
[C---:B------:R-:W-:Y:S01]  /*e8c0*/  ISETP.GT.AND P0, PT, R180.reuse, 0x4e, PT ;  /* 0x0000004eb400780c */ /* 0x040fe20003f04270 */
[----:B------:R-:W3:Y:S04]  /*e8d0*/  LDL R5, [R1+0x59c] ;  /* 0x00059c0001057983 */ /* 0x000ee80000100800 */
[----:B--2---:R0:W2:Y:S04]  /*e8e0*/  @P1 LDG.E.U8 R229, desc[UR40][R6.64] ;  /* 0x0000002806e51981 */ /* 0x0040a8000c1e1100 */
[----:B------:R-:W0:Y:S04]  /*e8f0*/  LDL R6, [R1+0x5b0] ;  /* 0x0005b00001067983 */ /* 0x000e280000100800 */
[----:B------:R-:W0:Y:S01]  /*e900*/  LDL R7, [R1+0x5b4] ;  /* 0x0005b40001077983 */ /* 0x000e220000100800 */
[----:B------:R-:W-:-:S02]  /*e910*/  ISETP.GT.AND P1, PT, R180, 0x4f, PT ;  /* 0x0000004fb400780c */ /* 0x000fc40003f24270 */
[----:B------:R-:W-:Y:S02]  /*e920*/  PRMT R227, RZ, 0x7610, R227 ;  /* 0x00007610ffe37816 */ /* 0x000fe400000000e3 */
        /* <DEDUP_REMOVED lines=11> */
[----:B------:R-:W-:Y:S01]  /*e9e0*/  PRMT R233, RZ, 0x7610, R233 ;  /* 0x00007610ffe97816 */ /* 0x000fe200000000e9 */
[----:B------:R-:W4:Y:S04]  /*e9f0*/  LDL R0, [R1+0x58c] ;  /* 0x00058c0001007983 */ /* 0x000f280000100800 */
[----:B------:R-:W0:Y:S04]  /*ea00*/  LDL R6, [R1+0x5a0] ;  /* 0x0005a00001067983 */ /* 0x000e280000100800 */
[----:B------:R-:W0:Y:S01]  /*ea10*/  LDL R7, [R1+0x5a4] ;  /* 0x0005a40001077983 */ /* 0x000e220000100800 */
[----:B------:R-:W-:-:S02]  /*ea20*/  ISETP.GT.AND P1, PT, R180, 0x51, PT ;  /* 0x00000051b400780c */ /* 0x000fc40003f24270 */
[----:B0-----:R-:W-:-:S04]  /*ea30*/  @P0 LOP3.LUT R7, R7, R6, RZ, 0x3c, !PT ;  /* 0x0000000607070212 */ /* 0x001fc800078e3cff */
[----:B------:R-:W-:-:S04]  /*ea40*/  @P0 LOP3.LUT R6, R7, R6, RZ, 0x3c, !PT ;  /* 0x0000000607060212 */ /* 0x000fc800078e3cff */
[----:B------:R-:W-:-:S05]  /*ea50*/  @P0 LOP3.LUT R7, R7, R6, RZ, 0x3c, !PT ;  /* 0x0000000607070212 */ /* 0x000fca00078e3cff */
[----:B------:R3:W2:Y:S04]  /*ea60*/  @P0 LDG.E.U8 R251, desc[UR40][R6.64] ;  /* 0x0000002806fb0981 */ /* 0x0006a8000c1e1100 */
[----:B------:R-:W4:Y:S01]  /*ea70*/  LDL R7, [R1+0x598] ;  /* 0x0005980001077983 */ /* 0x000f220000100800 */
[----:B---3--:R-:W-:Y:S01]  /*ea80*/  @P1 IMAD.MOV.U32 R6, RZ, RZ, R5 ;  /* 0x000000ffff061224 */ /* 0x008fe200078e0005 */
[C---:B------:R-:W-:Y:S02]  /*ea90*/  ISETP.GT.AND P0, PT, R180.reuse, 0x52, PT ;  /* 0x00000052b400780c */ /* 0x040fe40003f04270 */
[----:B------:R-:W-:Y:S01]  /*eaa0*/  PRMT R231, RZ, 0x7610, R231 ;  /* 0x00007610ffe77816 */ /* 0x000fe200000000e7 */
[----:B------:R-:W3:Y:S04]  /*eab0*/  LDL R5, [R1+0x57c] ;  /* 0x00057c0001057983 */ /* 0x000ee80000100800 */
[----:B----4-:R0:W4:Y:S04]  /*eac0*/  @P1 LDG.E.U8 R233, desc[UR40][R6.64] ;  /* 0x0000002806e91981 */ /* 0x010128000c1e1100 */
[----:B------:R-:W0:Y:S04]  /*ead0*/  LDL R6, [R1+0x590] ;  /* 0x0005900001067983 */ /* 0x000e280000100800 */
[----:B------:R-:W0:Y:S01]  /*eae0*/  LDL R7, [R1+0x594] ;  /* 0x0005940001077983 */ /* 0x000e220000100800 */
[----:B------:R-:W-:-:S02]  /*eaf0*/  ISETP.GT.AND P1, PT, R180, 0x53, PT ;  /* 0x00000053b400780c */ /* 0x000fc40003f24270 */
[----:B------:R-:W-:Y:S02]  /*eb00*/  PRMT R228, RZ, 0x7610, R228 ;  /* 0x00007610ffe47816 */ /* 0x000fe400000000e4 */
        /* <DEDUP_REMOVED lines=10> */
[----:B------:R-:W-:Y:S01]  /*ebb0*/  PRMT R224, RZ, 0x7610, R224 ;  /* 0x00007610ffe07816 */ /* 0x000fe200000000e0 */
[----:B------:R-:W2:Y:S04]  /*ebc0*/  LDL R0, [R1+0x56c] ;  /* 0x00056c0001007983 */ /* 0x000ea80000100800 */
[----:B------:R-:W0:Y:S04]  /*ebd0*/  LDL R6, [R1+0x580] ;  /* 0x0005800001067983 */ /* 0x000e280000100800 */
[----:B------:R-:W0:Y:S01]  /*ebe0*/  LDL R7, [R1+0x584] ;  /* 0x0005840001077983 */ /* 0x000e220000100800 */
[----:B------:R-:W-:-:S02]  /*ebf0*/  ISETP.GT.AND P1, PT, R180, 0x55, PT ;  /* 0x00000055b400780c */ /* 0x000fc40003f24270 */
[----:B0-----:R-:W-:-:S04]  /*ec00*/  @P0 LOP3.LUT R7, R7, R6, RZ, 0x3c, !PT ;  /* 0x0000000607070212 */ /* 0x001fc800078e3cff */
[----:B------:R-:W-:-:S04]  /*ec10*/  @P0 LOP3.LUT R6, R7, R6, RZ, 0x3c, !PT ;  /* 0x0000000607060212 */ /* 0x000fc800078e3cff */
[----:B------:R-:W-:-:S05]  /*ec20*/  @P0 LOP3.LUT R7, R7, R6, RZ, 0x3c, !PT ;  /* 0x0000000607070212 */ /* 0x000fca00078e3cff */
[----:B------:R3:W4:Y:S04]  /*ec30*/  @P0 LDG.E.U8 R225, desc[UR40][R6.64] ;  /* 0x0000002806e10981 */ /* 0x000728000c1e1100 */
[----:B------:R-:W2:Y:S01]  /*ec40*/  LDL R7, [R1+0x578] ;  /* 0x0005780001077983 */ /* 0x000ea20000100800 */
[----:B---3--:R-:W-:Y:S01]  /*ec50*/  @P1 IMAD.MOV.U32 R6, RZ, RZ, R5 ;  /* 0x000000ffff061224 */ /* 0x008fe200078e0005 */
[C---:B------:R-:W-:Y:S02]  /*ec60*/  ISETP.GT.AND P0, PT, R180.reuse, 0x56, PT ;  /* 0x00000056b400780c */ /* 0x040fe40003f04270 */
[----:B------:R-:W-:Y:S01]  /*ec70*/  PRMT R223, RZ, 0x7610, R223 ;  /* 0x00007610ffdf7816 */ /* 0x000fe200000000df */
[----:B------:R-:W3:Y:S04]  /*ec80*/  LDL R5, [R1+0x55c] ;  /* 0x00055c0001057983 */ /* 0x000ee80000100800 */
[----:B--2---:R0:W2:Y:S04]  /*ec90*/  @P1 LDG.E.U8 R224, desc[UR40][R6.64] ;  /* 0x0000002806e01981 */ /* 0x0040a8000c1e1100 */
[----:B------:R-:W0:Y:S04]  /*eca0*/  LDL R6, [R1+0x570] ;  /* 0x0005700001067983 */ /* 0x000e280000100800 */
[----:B------:R-:W0:Y:S01]  /*ecb0*/  LDL R7, [R1+0x574] ;  /* 0x0005740001077983 */ /* 0x000e220000100800 */
[----:B------:R-:W-:-:S02]  /*ecc0*/  ISETP.GT.AND P1, PT, R180, 0x57, PT ;  /* 0x00000057b400780c */ /* 0x000fc40003f24270 */
        /* <DEDUP_REMOVED lines=68> */
[----:B------:R-:W-:-:S03]  /*f110*/  PRMT R163, RZ, 0x7610, R163 ;  /* 0x00007610ffa37816 */ /* 0x000fc600000000a3 */
[----:B------:R-:W4:Y:S04]  /*f120*/  LDL R0, [R1+0x50c] ;  /* 0x00050c0001007983 */ /* 0x000f280000100800 */
[----:B------:R-:W0:Y:S04]  /*f130*/  LDL R6, [R1+0x520] ;  /* 0x0005200001067983 */ /* 0x000e280000100800 */
[----:B------:R-:W0:Y:S02]  /*f140*/  LDL R7, [R1+0x524] ;  /* 0x0005240001077983 */ /* 0x000e240000100800 */
[----:B0-----:R-:W-:-:S04]  /*f150*/  @P0 LOP3.LUT R7, R7, R6, RZ, 0x3c, !PT ;  /* 0x0000000607070212 */ /* 0x001fc800078e3cff */
[----:B------:R-:W-:-:S04]  /*f160*/  @P0 LOP3.LUT R6, R7, R6, RZ, 0x3c, !PT ;  /* 0x0000000607060212 */ /* 0x000fc800078e3cff */
[----:B------:R-:W-:-:S05]  /*f170*/  @P0 LOP3.LUT R7, R7, R6, RZ, 0x3c, !PT ;  /* 0x0000000607070212 */ /* 0x000fca00078e3cff */
[----:B------:R-:W3:Y:S01]  /*f180*/  @P0 LDG.E.U8 R163, desc[UR40][R6.64] ;  /* 0x0000002806a30981 */ /* 0x000ee2000c1e1100 */
[C---:B------:R-:W-:Y:S02]  /*f190*/  ISETP.GT.AND P1, PT, R180.reuse, 0x61, PT ;  /* 0x00000061b400780c */ /* 0x040fe40003f24270 */
[----:B------:R-:W-:Y:S01]  /*f1a0*/  PRMT R221, RZ, 0x7610, R221 ;  /* 0x00007610ffdd7816 */ /* 0x000fe200000000dd */
[----:B---3--:R0:W-:Y:S04]  /*f1b0*/  STL [R1+0x10], R163 ;  /* 0x000010a301007387 */ /* 0x0081e80000100800 */
[----:B0-----:R-:W3:Y:S04]  /*f1c0*/  LDL.LU R163, [R1+0x8d0] ;  /* 0x0008d00001a37983 */ /* 0x001ee80000300800 */
[----:B------:R-:W2:Y:S02]  /*f1d0*/  LDL R7, [R1+0x518] ;  /* 0x0005180001077983 */ /* 0x000ea40000100800 */
[----:B------:R-:W-:Y:S01]  /*f1e0*/  @P1 IMAD.MOV.U32 R6, RZ, RZ, R5 ;  /* 0x000000ffff061224 */ /* 0x000fe200078e0005 */
[----:B------:R-:W-:-:S02]  /*f1f0*/  ISETP.GT.AND P0, PT, R180, 0x62, PT ;  /* 0x00000062b400780c */ /* 0x000fc40003f04270 */
        /* <DEDUP_REMOVED lines=11> */
[----:B----4-:R-:W-:Y:S02]  /*f2b0*/  @P1 IMAD.MOV.U32 R6, RZ, RZ, R0 ;  /* 0x000000ffff061224 */ /* 0x010fe400078e0000 */
        /* <DEDUP_REMOVED lines=99> */
[----:B------:R-:W-:Y:S02]  /*f8f0*/  ISETP.GT.AND P1, PT, R180, 0x71, PT ;  /* 0x00000071b400780c */ /* 0x000fe40003f24270 */
[----:B------:R-:W-:Y:S01]  /*f900*/  PRMT R169, RZ, 0x7610, R169 ;  /* 0x00007610ffa97816 */ /* 0x000fe200000000a9 */
[----:B---3--:R0:W-:Y:S04]  /*f910*/  STL [R1+0x18], R168 ;  /* 0x000018a801007387 */ /* 0x0081e80000100800 */
[----:B0-----:R-:W3:Y:S04]  /*f920*/  LDL.LU R168, [R1+0x8cc] ;  /* 0x0008cc0001a87983 */ /* 0x001ee80000300800 */
[----:B------:R-:W2:Y:S02]  /*f930*/  LDL R7, [R1+0x498] ;  /* 0x0004980001077983 */ /* 0x000ea40000100800 */
[----:B------:R-:W-:-:S02]  /*f940*/  @P1 IMAD.MOV.U32 R6, RZ, RZ, R5 ;  /* 0x000000ffff061224 */ /* 0x000fc400078e0005 */
[----:B------:R-:W3:Y:S04]  /*f950*/  LDL R5, [R1+0x47c] ;  /* 0x00047c0001057983 */ /* 0x000ee80000100800 */
[----:B--2---:R-:W2:Y:S01]  /*f960*/  @P1 LDG.E.U8 R169, desc[UR40][R6.64] ;  /* 0x0000002806a91981 */ /* 0x004ea2000c1e1100 */
[----:B------:R-:W-:-:S03]  /*f970*/  ISETP.GT.AND P0, PT, R180, 0x72, PT ;  /* 0x00000072b400780c */ /* 0x000fc60003f04270 */
[----:B--2---:R0:W-:Y:S04]  /*f980*/  STL [R1+0x14], R169 ;  /* 0x000014a901007387 */ /* 0x0041e80000100800 */
[----:B0-----:R-:W2:Y:S04]  /*f990*/  LDL.LU R169, [R1+0x8c8] ;  /* 0x0008c80001a97983 */ /* 0x001ea80000300800 */
[----:B------:R-:W4:Y:S04]  /*f9a0*/  LDL R6, [R1+0x490] ;  /* 0x0004900001067983 */ /* 0x000f280000100800 */
[----:B------:R-:W4:Y:S01]  /*f9b0*/  LDL R7, [R1+0x494] ;  /* 0x0004940001077983 */ /* 0x000f220000100800 */
[----:B------:R-:W-:-:S02]  /*f9c0*/  PRMT R153, RZ, 0x7610, R153 ;  /* 0x00007610ff997816 */ /* 0x000fc40000000099 */
[----:B----4-:R-:W-:-:S04]  /*f9d0*/  @P0 LOP3.LUT R7, R7, R6, RZ, 0x3c, !PT ;  /* 0x0000000607070212 */ /* 0x010fc800078e3cff */
[----:B------:R-:W-:-:S04]  /*f9e0*/  @P0 LOP3.LUT R6, R7, R6, RZ, 0x3c, !PT ;  /* 0x0000000607060212 */ /* 0x000fc800078e3cff */
[----:B------:R-:W-:-:S05]  /*f9f0*/  @P0 LOP3.LUT R7, R7, R6, RZ, 0x3c, !PT ;  /* 0x0000000607070212 */ /* 0x000fca00078e3cff */
[----:B------:R0:W4:Y:S01]  /*fa00*/  @P0 LDG.E.U8 R153, desc[UR40][R6.64] ;  /* 0x0000002806990981 */ /* 0x000122000c1e1100 */
[----:B------:R-:W-:Y:S02]  /*fa10*/  ISETP.GT.AND P1, PT, R180, 0x73, PT ;  /* 0x00000073b400780c */ /* 0x000fe40003f24270 */
[----:B0-----:R-:W-:Y:S01]  /*fa20*/  PRMT R6, RZ, 0x7610, R6 ;  /* 0x00007610ff067816 */ /* 0x001fe20000000006 */
[----:B----4-:R0:W-:Y:S10]  /*fa30*/  STL [R1+0xc], R153 ;  /* 0x00000c9901007387 */ /* 0x0101f40000100800 */
[----:B0-----:R-:W-:-:S02]  /*fa40*/  @P1 IMAD.MOV.U32 R153, RZ, RZ, R152 ;  /* 0x000000ffff991224 */ /* 0x001fc400078e0098 */
[----:B------:R-:W-:Y:S01]  /*fa50*/  @P1 IMAD.MOV.U32 R152, RZ, RZ, R0 ;  /* 0x000000ffff981224 */ /* 0x000fe200078e0000 */
[----:B------:R-:W-:Y:S01]  /*fa60*/  ISETP.GT.AND P0, PT, R180, 0x74, PT ;  /* 0x00000074b400780c */ /* 0x000fe20003f04270 */
[----:B------:R-:W4:Y:S04]  /*fa70*/  LDL R0, [R1+0x46c] ;  /* 0x00046c0001007983 */ /* 0x000f280000100800 */
[----:B------:R0:W2:Y:S04]  /*fa80*/  @P1 LDG.E.U8 R6, desc[UR40][R152.64] ;  /* 0x0000002898061981 */ /* 0x0000a8000c1e1100 */
[----:B------:R-:W0:Y:S04]  /*fa90*/  LDL R152, [R1+0x480] ;  /* 0x0004800001987983 */ /* 0x000e280000100800 */
[----:B------:R-:W0:Y:S01]  /*faa0*/  LDL R153, [R1+0x484] ;  /* 0x0004840001997983 */ /* 0x000e220000100800 */
[----:B------:R-:W-:-:S02]  /*fab0*/  PRMT R7, RZ, 0x7610, R7 ;  /* 0x00007610ff077816 */ /* 0x000fc40000000007 */
[----:B------:R-:W-:Y:S02]  /*fac0*/  ISETP.GT.AND P1, PT, R180, 0x75, PT ;  /* 0x00000075b400780c */ /* 0x000fe40003f24270 */
        /* <DEDUP_REMOVED lines=39> */
[----:B------:R-:W4:Y:S01]  /*fd40*/  LDL R153, [R1+0x450] ;  /* 0x0004500001997983 */ /* 0x000f220000100800 */
[----:B------:R-:W-:Y:S02]  /*fd50*/  ISETP.GT.AND P0, PT, R180, 0x7a, PT ;  /* 0x0000007ab400780c */ /* 0x000fe40003f04270 */
[----:B------:R-:W-:-:S11]  /*fd60*/  PRMT R169, RZ, 0x7610, R169 ;  /* 0x00007610ffa97816 */ /* 0x000fd600000000a9 */
[----:B---3--:R-:W-:-:S05]  /*fd70*/  @P0 IMAD.MOV.U32 R152, RZ, RZ, R5 ;  /* 0x000000ffff980224 */ /* 0x008fca00078e0005 */
[----:B----4-:R0:W3:Y:S04]  /*fd80*/  @P0 LDG.E.U8 R169, desc[UR40][R152.64] ;  /* 0x0000002898a90981 */ /* 0x0100e8000c1e1100 */
[----:B------:R-:W4:Y:S01]  /*fd90*/  LDL R153, [R1+0x448] ;  /* 0x0004480001997983 */ /* 0x000f220000100800 */
[----:B------:R-:W-:Y:S02]  /*fda0*/  ISETP.GT.AND P0, PT, R180, 0x7b, PT ;  /* 0x0000007bb400780c */ /* 0x000fe40003f04270 */
[----:B------:R-:W-:Y:S02]  /*fdb0*/  LOP3.LUT R207, R207, 0xffff, RZ, 0xc0, !PT ;  /* 0x0000ffffcfcf7812 */ /* 0x000fe400078ec0ff */
[----:B------:R-:W-:-:S04]  /*fdc0*/  LOP3.LUT R170, R170, 0xffff, RZ, 0xc0, !PT ;  /* 0x0000ffffaaaa7812 */ /* 0x000fc800078ec0ff */
[--C-:B------:R-:W-:Y:S02]  /*fdd0*/  PRMT R5, R207, 0x3340, R170.reuse ;  /* 0x00003340cf057816 */ /* 0x100fe400000000aa */
[----:B------:R-:W-:-:S03]  /*fde0*/  PRMT R170, RZ, 0x7610, R170 ;  /* 0x00007610ffaa7816 */ /* 0x000fc600000000aa */
[----:B0-----:R-:W-:Y:S01]  /*fdf0*/  @P0 IMAD.MOV.U32 R152, RZ, RZ, R0 ;  /* 0x000000ffff980224 */ /* 0x001fe200078e0000 */
[----:B------:R-:W-:Y:S01]  /*fe00*/  LOP3.LUT R206, R206, 0xffff, RZ, 0xc0, !PT ;  /* 0x0000ffffcece7812 */ /* 0x000fe200078ec0ff */
[----:B------:R-:W2:Y:S04]  /*fe10*/  LDL R0, [R1+0x434] ;  /* 0x0004340001007983 */ /* 0x000ea80000100800 */
[----:B----4-:R0:W4:Y:S04]  /*fe20*/  @P0 LDG.E.U8 R170, desc[UR40][R152.64] ;  /* 0x0000002898aa0981 */ /* 0x010128000c1e1100 */
[----:B------:R-:W0:Y:S04]  /*fe30*/  LDL R152, [R1+0x440] ;  /* 0x0004400001987983 */ /* 0x000e280000100800 */
[----:B------:R-:W0:Y:S01]  /*fe40*/  LDL R153, [R1+0x444] ;  /* 0x0004440001997983 */ /* 0x000e220000100800 */
[----:B------:R-:W-:-:S02]  /*fe50*/  ISETP.GT.AND P0, PT, R180, 0x7c, PT ;  /* 0x0000007cb400780c */ /* 0x000fc40003f04270 */
[----:B------:R-:W-:-:S04]  /*fe60*/  LOP3.LUT R171, R171, 0xffff, RZ, 0xc0, !PT ;  /* 0x0000ffffabab7812 */ /* 0x000fc800078ec0ff */
[--C-:B------:R-:W-:Y:S02]  /*fe70*/  PRMT R207, R206, 0x3340, R171.reuse ;  /* 0x00003340cecf7816 */ /* 0x100fe400000000ab */
[----:B------:R-:W-:-:S05]  /*fe80*/  PRMT R171, RZ, 0x7610, R171 ;  /* 0x00007610ffab7816 */ /* 0x000fca00000000ab */
[----:B0-----:R-:W-:-:S04]  /*fe90*/  @P0 LOP3.LUT R153, R153, R152, RZ, 0x3c, !PT ;  /* 0x0000009899990212 */ /* 0x001fc800078e3cff */
[----:B------:R-:W-:-:S04]  /*fea0*/  @P0 LOP3.LUT R152, R153, R152, RZ, 0x3c, !PT ;  /* 0x0000009899980212 */ /* 0x000fc800078e3cff */
[----:B------:R-:W-:-:S05]  /*feb0*/  @P0 LOP3.LUT R153, R153, R152, RZ, 0x3c, !PT ;  /* 0x0000009899990212 */ /* 0x000fca00078e3cff */
[----:B------:R0:W4:Y:S04]  /*fec0*/  @P0 LDG.E.U8 R171, desc[UR40][R152.64] ;  /* 0x0000002898ab0981 */ /* 0x000128000c1e1100 */
[----:B------:R-:W0:Y:S04]  /*fed0*/  LDL R152, [R1+0x438] ;  /* 0x0004380001987983 */ /* 0x000e280000100800 */
[----:B------:R-:W0:Y:S01]  /*fee0*/  LDL R153, [R1+0x43c] ;  /* 0x00043c0001997983 */ /* 0x000e220000100800 */
[----:B------:R-:W-:Y:S02]  /*fef0*/  ISETP.GT.AND P0, PT, R180, 0x7d, PT ;  /* 0x0000007db400780c */ /* 0x000fe40003f04270 */
[----:B------:R-:W-:-:S02]  /*ff00*/  LOP3.LUT R172, R172, 0xffff, RZ, 0xc0, !PT ;  /* 0x0000ffffacac7812 */ /* 0x000fc400078ec0ff */
[----:B------:R-:W-:-:S04]  /*ff10*/  LOP3.LUT R205, R205, 0xffff, RZ, 0xc0, !PT ;  /* 0x0000ffffcdcd7812 */ /* 0x000fc800078ec0ff */
[----:B------:R-:W-:Y:S02]  /*ff20*/  PRMT R206, R172, 0x3340, R205 ;  /* 0x00003340acce7816 */ /* 0x000fe400000000cd */
[----:B------:R-:W-:Y:S02]  /*ff30*/  PRMT R172, RZ, 0x7610, R172 ;  /* 0x00007610ffac7816 */ /* 0x000fe400000000ac */
[----:B------:R-:W-:Y:S02]  /*ff40*/  LOP3.LUT R204, R204, 0xffff, RZ, 0xc0, !PT ;  /* 0x0000ffffcccc7812 */ /* 0x000fe400078ec0ff */
[----:B------:R-:W-:Y:S02]  /*ff50*/  LOP3.LUT R203, R203, 0xffff, RZ, 0xc0, !PT ;  /* 0x0000ffffcbcb7812 */ /* 0x000fe400078ec0ff */
[----:B------:R-:W-:Y:S02]  /*ff60*/  LOP3.LUT R154, R154, 0xffff, RZ, 0xc0, !PT ;  /* 0x0000ffff9a9a7812 */ /* 0x000fe400078ec0ff */
[----:B------:R-:W-:-:S02]  /*ff70*/  LOP3.LUT R155, R155, 0xffff, RZ, 0xc0, !PT ;  /* 0x0000ffff9b9b7812 */ /* 0x000fc400078ec0ff */
[----:B------:R-:W-:Y:S02]  /*ff80*/  LOP3.LUT R192, R192, 0xffff, RZ, 0xc0, !PT ;  /* 0x0000ffffc0c07812 */ /* 0x000fe400078ec0ff */
[----:B------:R-:W-:Y:S02]  /*ff90*/  LOP3.LUT R193, R193, 0xffff, RZ, 0xc0, !PT ;  /* 0x0000ffffc1c17812 */ /* 0x000fe400078ec0ff */
[----:B------:R-:W-:Y:S02]  /*ffa0*/  PRMT R205, R204, 0x3340, R203 ;  /* 0x00003340cccd7816 */ /* 0x000fe400000000cb */
[----:B------:R-:W-:Y:S02]  /*ffb0*/  PRMT R204, R154, 0x3340, R155 ;  /* 0x000033409acc7816 */ /* 0x000fe4000000009b */
[----:B------:R-:W-:Y:S02]  /*ffc0*/  PRMT R154, R192, 0x3340, R193 ;  /* 0x00003340c09a7816 */ /* 0x000fe400000000c1 */
[----:B------:R-:W3:Y:S04]  /*ffd0*/  LDL R192, [R1+0x428] ;  /* 0x0004280001c07983 */ /* 0x000ee80000100800 */
[----:B------:R-:W3:Y:S01]  /*ffe0*/  LDL R193, [R1+0x42c] ;  /* 0x00042c0001c17983 */ /* 0x000ee20000100800 */
[----:B0-----:R-:W-:-:S04]  /*fff0*/  @P0 LOP3.LUT R153, R153, R152, RZ, 0x3c, !PT ;  /* 0x0000009899990212 */ /* 0x001fc800078e3cff */
[----:B------:R-:W-:-:S04]  /*10000*/  @P0 LOP3.LUT R152, R153, R152, RZ, 0x3c, !PT ;  /* 0x0000009899980212 */ /* 0x000fc800078e3cff */
[----:B------:R-:W-:-:S05]  /*10010*/  @P0 LOP3.LUT R153, R153, R152, RZ, 0x3c, !PT ;  /* 0x0000009899990212 */ /* 0x000fca00078e3cff */
[----:B------:R2:W4:Y:S04]  /*10020*/  @P0 LDG.E.U8 R172, desc[UR40][R152.64] ;  /* 0x0000002898ac0981 */ /* 0x000528000c1e1100 */
[----:B------:R-:W3:Y:S01]  /*10030*/  LDL R153, [R1+0x430] ;  /* 0x0004300001997983 */ /* 0x000ee20000100800 */
[----:B------:R-:W-:-:S13]  /*10040*/  ISETP.GT.AND P0, PT, R180, 0x7e, PT ;  /* 0x0000007eb400780c */ /* 0x000fda0003f04270 */
[----:B--2---:R-:W-:Y:S02]  /*10050*/  @P0 IMAD.MOV.U32 R152, RZ, RZ, R0 ;  /* 0x000000ffff980224 */ /* 0x004fe400078e0000 */
[----:B------:R-:W2:Y:S01]  /*10060*/  LDL R0, [R1+0x854] ;  /* 0x0008540001007983 */ /* 0x000ea20000100800 */
[----:B------:R-:W-:Y:S02]  /*10070*/  PRMT R203, RZ, 0x7610, R203 ;  /* 0x00007610ffcb7816 */ /* 0x000fe400000000cb */
[----:B------:R-:W-:Y:S02]  /*10080*/  LOP3.LUT R199, R199, 0xffff, RZ, 0xc0, !PT ;  /* 0x0000ffffc7c77812 */ /* 0x000fe400078ec0ff */
[----:B------:R-:W-:Y:S02]  /*10090*/  LOP3.LUT R200, R200, 0xffff, RZ, 0xc0, !PT ;  /* 0x0000ffffc8c87812 */ /* 0x000fe400078ec0ff */
[----:B------:R-:W-:Y:S02]  /*100a0*/  LOP3.LUT R201, R201, 0xffff, RZ, 0xc0, !PT ;  /* 0x0000ffffc9c97812 */ /* 0x000fe400078ec0ff */
[----:B------:R-:W-:-:S02]  /*100b0*/  LOP3.LUT R202, R202, 0xffff, RZ, 0xc0, !PT ;  /* 0x0000ffffcaca7812 */ /* 0x000fc400078ec0ff */
[----:B------:R-:W-:Y:S02]  /*100c0*/  PRMT R199, R199, 0x3340, R200 ;  /* 0x00003340c7c77816 */ /* 0x000fe400000000c8 */
[----:B------:R-:W-:-:S04]  /*100d0*/  PRMT R155, R201, 0x3340, R202 ;  /* 0x00003340c99b7816 */ /* 0x000fc800000000ca */
[----:B------:R-:W-:Y:S02]  /*100e0*/  PRMT R155, R199, 0x5410, R155 ;  /* 0x00005410c79b7816 */ /* 0x000fe4000000009b */
[----:B------:R-:W-:Y:S02]  /*100f0*/  PRMT R199, RZ, 0x7610, R199 ;  /* 0x00007610ffc77816 */ /* 0x000fe400000000c7 */
[----:B------:R-:W-:Y:S01]  /*10100*/  PRMT R154, R204, 0x5410, R154 ;  /* 0x00005410cc9a7816 */ /* 0x000fe2000000009a */
[----:B---3--:R0:W3:Y:S01]  /*10110*/  @P0 LDG.E.U8 R203, desc[UR40][R152.64] ;  /* 0x0000002898cb0981 */ /* 0x0080e2000c1e1100 */
[----:B------:R-:W-:-:S13]  /*10120*/  ISETP.GT.AND P0, PT, R180, 0x7f, PT ;  /* 0x0000007fb400780c */ /* 0x000fda0003f04270 */
[----:B------:R-:W-:-:S04]  /*10130*/  @P0 LOP3.LUT R193, R193, R192, RZ, 0x3c, !PT ;  /* 0x000000c0c1c10212 */ /* 0x000fc800078e3cff */
[----:B------:R-:W-:-:S04]  /*10140*/  @P0 LOP3.LUT R192, R193, R192, RZ, 0x3c, !PT ;  /* 0x000000c0c1c00212 */ /* 0x000fc800078e3cff */
[----:B------:R-:W-:-:S05]  /*10150*/  @P0 LOP3.LUT R193, R193, R192, RZ, 0x3c, !PT ;  /* 0x000000c0c1c10212 */ /* 0x000fca00078e3cff */
[----:B------:R-:W3:Y:S01]  /*10160*/  @P0 LDG.E.U8 R199, desc[UR40][R192.64] ;  /* 0x00000028c0c70981 */ /* 0x000ee2000c1e1100 */
[----:B0-----:R-:W-:Y:S02]  /*10170*/  PRMT R152, R5, 0x5410, R207 ;  /* 0x0000541005987816 */ /* 0x001fe400000000cf */
[----:B------:R-:W-:Y:S01]  /*10180*/  PRMT R153, R206, 0x5410, R205 ;  /* 0x00005410ce997816 */ /* 0x000fe200000000cd */
[----:B------:R-:W-:Y:S06]  /*10190*/  BAR.SYNC.DEFER_BLOCKING 0x0 ;  /* 0x0000000000007b1d */ /* 0x000fec0000010000 */
[----:B------:R-:W4:Y:S04]  /*101a0*/  LDL.LU R5, [R1+0x8c4] ;  /* 0x0008c40001057983 */ /* 0x000f280000300800 */
[----:B--2---:R0:W-:Y:S04]  /*101b0*/  STS.128 [R0+UR8], R152 ;  /* 0x0000009800007988 */ /* 0x0041e80008000c08 */
[----:B0-----:R-:W2:Y:S01]  /*101c0*/  LDL R0, [R1+0x878] ;  /* 0x0008780001007983 */ /* 0x001ea20000100800 */
[----:B------:R-:W-:-:S02]  /*101d0*/  LOP3.LUT R184, R184, 0xffff, RZ, 0xc0, !PT ;  /* 0x0000ffffb8b87812 */ /* 0x000fc400078ec0ff */
[----:B------:R-:W-:-:S04]  /*101e0*/  LOP3.LUT R183, R183, 0xffff, RZ, 0xc0, !PT ;  /* 0x0000ffffb7b77812 */ /* 0x000fc800078ec0ff */
[----:B------:R-:W-:Y:S02]  /*101f0*/  PRMT R152, R183, 0x3340, R184 ;  /* 0x00003340b7987816 */ /* 0x000fe400000000b8 */
[----:B------:R-:W0:Y:S01]  /*10200*/  S2R R184, SR_TID.X ;  /* 0x0000000000b87919 */ /* 0x000e220000002100 */
[----:B------:R-:W-:Y:S02]  /*10210*/  LOP3.LUT R181, R181, 0xffff, RZ, 0xc0, !PT ;  /* 0x0000ffffb5b57812 */ /* 0x000fe400078ec0ff */
[----:B------:R-:W-:Y:S02]  /*10220*/  LOP3.LUT R182, R182, 0xffff, RZ, 0xc0, !PT ;  /* 0x0000ffffb6b67812 */ /* 0x000fe400078ec0ff */
[----:B------:R-:W-:Y:S02]  /*10230*/  LOP3.LUT R185, R185, 0xffff, RZ, 0xc0, !PT ;  /* 0x0000ffffb9b97812 */ /* 0x000fe400078ec0ff */
[----:B------:R-:W-:Y:S02]  /*10240*/  LOP3.LUT R186, R186, 0xffff, RZ, 0xc0, !PT ;  /* 0x0000ffffbaba7812 */ /* 0x000fe400078ec0ff */
[----:B------:R-:W-:-:S02]  /*10250*/  LOP3.LUT R187, R187, 0xffff, RZ, 0xc0, !PT ;  /* 0x0000ffffbbbb7812 */ /* 0x000fc400078ec0ff */
[----:B------:R-:W-:Y:S02]  /*10260*/  LOP3.LUT R188, R188, 0xffff, RZ, 0xc0, !PT ;  /* 0x0000ffffbcbc7812 */ /* 0x000fe400078ec0ff */
        /* <DEDUP_REMOVED lines=8> */
[----:B------:R-:W-:Y:S02]  /*102f0*/  PRMT R181, R181, 0x3340, R182 ;  /* 0x00003340b5b57816 */ /* 0x000fe400000000b6 */
[----:B------:R-:W-:Y:S02]  /*10300*/  PRMT R185, R185, 0x3340, R186 ;  /* 0x00003340b9b97816 */ /* 0x000fe400000000ba */
[----:B------:R-:W-:-:S02]  /*10310*/  PRMT R153, R187, 0x3340, R188 ;  /* 0x00003340bb997816 */ /* 0x000fc400000000bc */
[----:B------:R-:W-:Y:S02]  /*10320*/  PRMT R189, R189, 0x3340, R190 ;  /* 0x00003340bdbd7816 */ /* 0x000fe400000000be */
[----:B------:R-:W-:Y:S02]  /*10330*/  PRMT R154, R191, 0x3340, R194 ;  /* 0x00003340bf9a7816 */ /* 0x000fe400000000c2 */
[----:B------:R-:W-:Y:S02]  /*10340*/  PRMT R195, R195, 0x3340, R196 ;  /* 0x00003340c3c37816 */ /* 0x000fe400000000c4 */
[----:B------:R-:W-:Y:S02]  /*10350*/  PRMT R155, R197, 0x3340, R198 ;  /* 0x00003340c59b7816 */ /* 0x000fe400000000c6 */
[----:B------:R-:W-:Y:S02]  /*10360*/  PRMT R152, R181, 0x5410, R152 ;  /* 0x00005410b5987816 */ /* 0x000fe40000000098 */
[----:B------:R-:W-:-:S02]  /*10370*/  PRMT R153, R185, 0x5410, R153 ;  /* 0x00005410b9997816 */ /* 0x000fc40000000099 */
[----:B------:R-:W-:Y:S02]  /*10380*/  PRMT R154, R189, 0x5410, R154 ;  /* 0x00005410bd9a7816 */ /* 0x000fe4000000009a */
[----:B------:R-:W-:Y:S02]  /*10390*/  PRMT R155, R195, 0x5410, R155 ;  /* 0x00005410c39b7816 */ /* 0x000fe4000000009b */
[----:B------:R-:W-:Y:S02]  /*103a0*/  LOP3.LUT R176, R176, 0xffff, RZ, 0xc0, !PT ;  /* 0x0000ffffb0b07812 */ /* 0x000fe400078ec0ff */
[----:B------:R-:W-:Y:S02]  /*103b0*/  LOP3.LUT R177, R177, 0xffff, RZ, 0xc0, !PT ;  /* 0x0000ffffb1b17812 */ /* 0x000fe400078ec0ff */
[----:B------:R-:W-:Y:S02]  /*103c0*/  LOP3.LUT R157, R157, 0xffff, RZ, 0xc0, !PT ;  /* 0x0000ffff9d9d7812 */ /* 0x000fe400078ec0ff */
[----:B------:R-:W-:-:S02]  /*103d0*/  LOP3.LUT R165, R165, 0xffff, RZ, 0xc0, !PT ;  /* 0x0000ffffa5a57812 */ /* 0x000fc400078ec0ff */
[----:B------:R-:W-:Y:S02]  /*103e0*/  PRMT R157, R157, 0x3340, R176 ;  /* 0x000033409d9d7816 */ /* 0x000fe400000000b0 */
[----:B------:R-:W-:Y:S02]  /*103f0*/  LOP3.LUT R179, R179, 0xffff, RZ, 0xc0, !PT ;  /* 0x0000ffffb3b37812 */ /* 0x000fe400078ec0ff */
[----:B0-----:R-:W-:Y:S02]  /*10400*/  LOP3.LUT R184, R184, 0x7f, RZ, 0xc0, !PT ;  /* 0x0000007fb8b87812 */ /* 0x001fe400078ec0ff */
[----:B------:R-:W-:Y:S02]  /*10410*/  LOP3.LUT R178, R178, 0xffff, RZ, 0xc0, !PT ;  /* 0x0000ffffb2b27812 */ /* 0x000fe400078ec0ff */
[----:B------:R-:W-:Y:S02]  /*10420*/  ISETP.GE.AND P0, PT, R184, R180, PT ;  /* 0x000000b4b800720c */ /* 0x000fe40003f06270 */
[----:B------:R-:W-:Y:S01]  /*10430*/  PRMT R178, R179, 0x3340, R178 ;  /* 0x00003340b3b27816 */ /* 0x000fe200000000b2 */
[----:B--2---:R0:W-:Y:S04]  /*10440*/  STS.128 [R0+UR8], R152 ;  /* 0x0000009800007988 */ /* 0x0041e80008000c08 */
[----:B0-----:R-:W2:Y:S01]  /*10450*/  LDL.LU R0, [R1+0x3c] ;  /* 0x00003c0001007983 */ /* 0x001ea20000300800 */
[----:B------:R-:W-:-:S03]  /*10460*/  PRMT R152, R165, 0x3340, R177 ;  /* 0x00003340a5987816 */ /* 0x000fc600000000b1 */
[----:B------:R-:W3:Y:S04]  /*10470*/  LDL R176, [R1+0x874] ;  /* 0x0008740001b07983 */ /* 0x000ee80000100800 */
[----:B------:R-:W2:Y:S04]  /*10480*/  LDL R177, [R1+0x40] ;  /* 0x0000400001b17983 */ /* 0x000ea80000100800 */
        /* <DEDUP_REMOVED lines=9> */
[----:B------:R-:W2:Y:S01]  /*10520*/  LDL R181, [R1+0x338] ;  /* 0x0003380001b57983 */ /* 0x000ea20000100800 */
        /* <DEDUP_REMOVED lines=19> */
[----:B----4-:R-:W-:Y:S02]  /*10660*/  PRMT R5, RZ, 0x7610, R5 ;  /* 0x00007610ff057816 */ /* 0x010fe40000000005 */
[----:B------:R-:W-:Y:S02]  /*10670*/  PRMT R175, RZ, 0x7610, R175 ;  /* 0x00007610ffaf7816 */ /* 0x000fe400000000af */
[----:B------:R-:W-:Y:S02]  /*10680*/  PRMT R174, RZ, 0x7610, R174 ;  /* 0x00007610ffae7816 */ /* 0x000fe400000000ae */
[----:B------:R-:W-:Y:S02]  /*10690*/  PRMT R173, RZ, 0x7610, R173 ;  /* 0x00007610ffad7816 */ /* 0x000fe400000000ad */
[----:B------:R-:W-:Y:S01]  /*106a0*/  PRMT R23, RZ, 0x7610, R23 ;  /* 0x00007610ff177816 */ /* 0x000fe20000000017 */
[----:B---3--:R2:W-:Y:S02]  /*106b0*/  STS.128 [R176+UR8], R152 ;  /* 0x00000098b0007988 */ /* 0x0085e40008000c08 */
[----:B--2---:R-:W-:-:S02]  /*106c0*/  @!P0 IMAD.MOV.U32 R152, RZ, RZ, R177 ;  /* 0x000000ffff988224 */ /* 0x004fc400078e00b1 */
[----:B------:R-:W-:-:S05]  /*106d0*/  @!P0 IMAD.MOV.U32 R153, RZ, RZ, R0 ;  /* 0x000000ffff998224 */ /* 0x000fca00078e0000 */
[----:B------:R0:W2:Y:S02]  /*106e0*/  @!P0 LDG.E.U8 R5, desc[UR40][R152.64] ;  /* 0x0000002898058981 */ /* 0x0000a4000c1e1100 */
[----:B0-----:R-:W-:Y:S02]  /*106f0*/  @!P0 IMAD.MOV.U32 R152, RZ, RZ, R180 ;  /* 0x000000ffff988224 */ /* 0x001fe400078e00b4 */
[----:B------:R-:W-:-:S05]  /*10700*/  @!P0 IMAD.MOV.U32 R153, RZ, RZ, R179 ;  /* 0x000000ffff998224 */ /* 0x000fca00078e00b3 */
[----:B------:R0:W3:Y:S02]  /*10710*/  @!P0 LDG.E.U8 R175, desc[UR40][R152.64] ;  /* 0x0000002898af8981 */ /* 0x0000e4000c1e1100 */
[----:B0-----:R-:W-:Y:S02]  /*10720*/  @!P0 IMAD.MOV.U32 R152, RZ, RZ, R190 ;  /* 0x000000ffff988224 */ /* 0x001fe400078e00be */
[----:B------:R-:W-:-:S05]  /*10730*/  @!P0 IMAD.MOV.U32 R153, RZ, RZ, R191 ;  /* 0x000000ffff998224 */ /* 0x000fca00078e00bf */
[----:B------:R0:W4:Y:S02]  /*10740*/  @!P0 LDG.E.U8 R174, desc[UR40][R152.64] ;  /* 0x0000002898ae8981 */ /* 0x000124000c1e1100 */
[----:B0-----:R-:W-:Y:S02]  /*10750*/  @!P0 IMAD.MOV.U32 R152, RZ, RZ, R186 ;  /* 0x000000ffff988224 */ /* 0x001fe400078e00ba */
[----:B------:R-:W-:-:S05]  /*10760*/  @!P0 IMAD.MOV.U32 R153, RZ, RZ, R187 ;  /* 0x000000ffff998224 */ /* 0x000fca00078e00bb */
[----:B------:R0:W3:Y:S04]  /*10770*/  @!P0 LDG.E.U8 R173, desc[UR40][R152.64] ;  /* 0x0000002898ad8981 */ /* 0x0000e8000c1e1100 */
[----:B------:R1:W-:Y:S01]  /*10780*/  STL [R1+0x888], R0 ;  /* 0x0008880001007387 */ /* 0x0003e20000100800 */
[----:B0-----:R-:W-:Y:S02]  /*10790*/  @!P0 IMAD.MOV.U32 R152, RZ, RZ, R184 ;  /* 0x000000ffff988224 */ /* 0x001fe400078e00b8 */
[----:B------:R-:W-:Y:S01]  /*107a0*/  @!P0 IMAD.MOV.U32 R153, RZ, RZ, R185 ;  /* 0x000000ffff998224 */ /* 0x000fe200078e00b9 */
[----:B-1----:R-:W-:-:S04]  /*107b0*/  PRMT R0, RZ, 0x7610, R0 ;  /* 0x00007610ff007816 */ /* 0x002fc80000000000 */
[----:B------:R0:W4:Y:S02]  /*107c0*/  @!P0 LDG.E.U8 R23, desc[UR40][R152.64] ;  /* 0x0000002898178981 */ /* 0x000124000c1e1100 */
[----:B0-----:R-:W-:Y:S02]  /*107d0*/  @!P0 IMAD.MOV.U32 R152, RZ, RZ, R181 ;  /* 0x000000ffff988224 */ /* 0x001fe400078e00b5 */
[----:B------:R-:W-:-:S05]  /*107e0*/  @!P0 IMAD.MOV.U32 R153, RZ, RZ, R183 ;  /* 0x000000ffff998224 */ /* 0x000fca00078e00b7 */
[----:B------:R-:W4:Y:S04]  /*107f0*/  @!P0 LDG.E.U8 R0, desc[UR40][R152.64] ;  /* 0x0000002898008981 */ /* 0x000f28000c1e1100 */
[----:B--2---:R-:W-:Y:S04]  /*10800*/  STL [R1+0x8a8], R5 ;  /* 0x0008a80501007387 */ /* 0x004fe80000100800 */
[----:B---3--:R0:W-:Y:S04]  /*10810*/  STL [R1+0x2c], R173 ;  /* 0x00002cad01007387 */ /* 0x0081e80000100800 */
[----:B0-----:R-:W2:Y:S04]  /*10820*/  LDL R173, [R1+0x2f4] ;  /* 0x0002f40001ad7983 */ /* 0x001ea80000100800 */
[----:B----4-:R0:W-:Y:S04]  /*10830*/  STL [R1+0x34], R0 ;  /* 0x0000340001007387 */ /* 0x0101e80000100800 */
[----:B------:R-:W3:Y:S04]  /*10840*/  LDL R181, [R1+0x870] ;  /* 0x0008700001b57983 */ /* 0x000ee80000100800 */
[----:B------:R-:W4:Y:S04]  /*10850*/  LDL R180, [R1+0x2b4] ;  /* 0x0002b40001b47983 */ /* 0x000f280000100800 */
[----:B------:R-:W2:Y:S04]  /*10860*/  LDL R179, [R1+0x2b8] ;  /* 0x0002b80001b37983 */ /* 0x000ea80000100800 */
[----:B------:R-:W4:Y:S04]  /*10870*/  LDL R177, [R1+0x274] ;  /* 0x0002740001b17983 */ /* 0x000f280000100800 */
[----:B------:R-:W4:Y:S04]  /*10880*/  LDL R176, [R1+0x278] ;  /* 0x0002780001b07983 */ /* 0x000f280000100800 */
[----:B0-----:R-:W4:Y:S01]  /*10890*/  LDL R0, [R1+0x2f8] ;  /* 0x0002f80001007983 */ /* 0x001f220000100800 */
[----:B------:R-:W-:-:S02]  /*108a0*/  LOP3.LUT R250, R250, 0xffff, RZ, 0xc0, !PT ;  /* 0x0000fffffafa7812 */ /* 0x000fc400078ec0ff */
[----:B------:R-:W-:Y:S01]  /*108b0*/  LOP3.LUT R249, R249, 0xffff, RZ, 0xc0, !PT ;  /* 0x0000fffff9f97812 */ /* 0x000fe200078ec0ff */
[----:B------:R0:W-:Y:S01]  /*108c0*/  STL [R1+0x24], R175 ;  /* 0x000024af01007387 */ /* 0x0001e20000100800 */
        /* <DEDUP_REMOVED lines=13> */
[----:B------:R-:W-:Y:S01]  /*109a0*/  LOP3.LUT R21, R21, 0xffff, RZ, 0xc0, !PT ;  /* 0x0000ffff15157812 */ /* 0x000fe200078ec0ff */
[----:B------:R1:W-:Y:S01]  /*109b0*/  STL [R1+0x28], R174 ;  /* 0x000028ae01007387 */ /* 0x0003e20000100800 */
[----:B------:R-:W-:Y:S02]  /*109c0*/  PRMT R249, R250, 0x3340, R249 ;  /* 0x00003340faf97816 */ /* 0x000fe400000000f9 */
[----:B------:R-:W-:Y:S01]  /*109d0*/  PRMT R247, R248, 0x3340, R247 ;  /* 0x00003340f8f77816 */ /* 0x000fe200000000f7 */
[----:B------:R1:W-:Y:S01]  /*109e0*/  STL [R1+0x30], R23 ;  /* 0x0000301701007387 */ /* 0x0003e20000100800 */
[----:B------:R-:W-:-:S02]  /*109f0*/  PRMT R245, R246, 0x3340, R245 ;  /* 0x00003340f6f57816 */ /* 0x000fc400000000f5 */
[----:B------:R-:W-:Y:S01]  /*10a00*/  PRMT R243, R244, 0x3340, R243 ;  /* 0x00003340f4f37816 */ /* 0x000fe200000000f3 */
[----:B0-----:R-:W4:Y:S01]  /*10a10*/  LDL R175, [R1+0x234] ;  /* 0x0002340001af7983 */ /* 0x001f220000100800 */
[----:B------:R-:W-:Y:S02]  /*10a20*/  PRMT R241, R242, 0x3340, R241 ;  /* 0x00003340f2f17816 */ /* 0x000fe400000000f1 */
[----:B------:R-:W-:Y:S01]  /*10a30*/  PRMT R208, R209, 0x3340, R208 ;  /* 0x00003340d1d07816 */ /* 0x000fe200000000d0 */
[----:B-1----:R-:W4:Y:S01]  /*10a40*/  LDL R174, [R1+0x1f4] ;  /* 0x0001f40001ae7983 */ /* 0x002f220000100800 */
[----:B------:R-:W-:Y:S02]  /*10a50*/  PRMT R17, R17, 0x3340, R22 ;  /* 0x0000334011117816 */ /* 0x000fe40000000016 */
[----:B------:R-:W-:Y:S02]  /*10a60*/  PRMT R23, R20, 0x3340, R21 ;  /* 0x0000334014177816 */ /* 0x000fe40000000015 */
[----:B------:R-:W-:-:S02]  /*10a70*/  PRMT R20, R249, 0x5410, R247 ;  /* 0x00005410f9147816 */ /* 0x000fc400000000f7 */
[----:B------:R-:W-:Y:S02]  /*10a80*/  PRMT R21, R245, 0x5410, R243 ;  /* 0x00005410f5157816 */ /* 0x000fe400000000f3 */
[----:B------:R-:W-:Y:S02]  /*10a90*/  PRMT R22, R241, 0x5410, R208 ;  /* 0x00005410f1167816 */ /* 0x000fe400000000d0 */
[----:B------:R-:W-:Y:S02]  /*10aa0*/  PRMT R23, R17, 0x5410, R23 ;  /* 0x0000541011177816 */ /* 0x000fe40000000017 */
[----:B------:R-:W-:Y:S01]  /*10ab0*/  PRMT R178, RZ, 0x7610, R178 ;  /* 0x00007610ffb27816 */ /* 0x000fe200000000b2 */
[----:B------:R-:W4:Y:S01]  /*10ac0*/  LDL R17, [R1+0x238] ;  /* 0x0002380001117983 */ /* 0x000f220000100800 */
[----:B------:R-:W-:-:S03]  /*10ad0*/  PRMT R5, RZ, 0x7610, R5 ;  /* 0x00007610ff057816 */ /* 0x000fc60000000005 */
[----:B---3--:R2:W-:Y:S02]  /*10ae0*/  STS.128 [R181+UR8], R20 ;  /* 0x00000014b5007988 */ /* 0x0085e40008000c08 */
[----:B--2---:R-:W-:Y:S01]  /*10af0*/  @!P0 IMAD.MOV.U32 R20, RZ, RZ, R179 ;  /* 0x000000ffff148224 */ /* 0x004fe200078e00b3 */
[----:B------:R-:W-:Y:S01]  /*10b00*/  PRMT R182, RZ, 0x7610, R182 ;  /* 0x00007610ffb67816 */ /* 0x000fe200000000b6 */
[----:B----4-:R-:W-:Y:S01]  /*10b10*/  @!P0 IMAD.MOV.U32 R21, RZ, RZ, R180 ;  /* 0x000000ffff158224 */ /* 0x010fe200078e00b4 */
[----:B------:R-:W2:Y:S04]  /*10b20*/  LDL R23, [R1+0x174] ;  /* 0x0001740001177983 */ /* 0x000ea80000100800 */
[----:B------:R0:W3:Y:S01]  /*10b30*/  @!P0 LDG.E.U8 R178, desc[UR40][R20.64] ;  /* 0x0000002814b28981 */ /* 0x0000e2000c1e1100 */
[----:B------:R-:W-:-:S03]  /*10b40*/  @!P0 IMAD.MOV.U32 R152, RZ, RZ, R0 ;  /* 0x000000ffff988224 */ /* 0x000fc600078e0000 */
[----:B------:R-:W4:Y:S01]  /*10b50*/  LDL R0, [R1+0x1f8] ;  /* 0x0001f80001007983 */ /* 0x000f220000100800 */
[----:B------:R-:W-:-:S03]  /*10b60*/  @!P0 IMAD.MOV.U32 R153, RZ, RZ, R173 ;  /* 0x000000ffff998224 */ /* 0x000fc600078e00ad */
[----:B------:R-:W2:Y:S01]  /*10b70*/  LDL R173, [R1+0x1b8] ;  /* 0x0001b80001ad7983 */ /* 0x000ea20000100800 */
[----:B0-----:R-:W-:Y:S02]  /*10b80*/  @!P0 IMAD.MOV.U32 R20, RZ, RZ, R176 ;  /* 0x000000ffff148224 */ /* 0x001fe400078e00b0 */
[----:B------:R-:W-:Y:S01]  /*10b90*/  @!P0 IMAD.MOV.U32 R21, RZ, RZ, R177 ;  /* 0x000000ffff158224 */ /* 0x000fe200078e00b1 */
[----:B------:R-:W3:Y:S04]  /*10ba0*/  @!P0 LDG.E.U8 R182, desc[UR40][R152.64] ;  /* 0x0000002898b68981 */ /* 0x000ee8000c1e1100 */
[----:B------:R0:W2:Y:S04]  /*10bb0*/  @!P0 LDG.E.U8 R5, desc[UR40][R20.64] ;  /* 0x0000002814058981 */ /* 0x0000a8000c1e1100 */
[----:B------:R-:W3:Y:S04]  /*10bc0*/  LDL R22, [R1+0x178] ;  /* 0x0001780001167983 */ /* 0x000ee80000100800 */
[----:B------:R-:W3:Y:S01]  /*10bd0*/  LDL R152, [R1+0x1b4] ;  /* 0x0001b40001987983 */ /* 0x000ee20000100800 */
[----:B------:R-:W-:-:S02]  /*10be0*/  PRMT R2, RZ, 0x7610, R2 ;  /* 0x00007610ff027816 */ /* 0x000fc40000000002 */
[----:B------:R-:W-:Y:S01]  /*10bf0*/  PRMT R3, RZ, 0x7610, R3 ;  /* 0x00007610ff037816 */ /* 0x000fe20000000003 */
[----:B0-----:R-:W-:Y:S02]  /*10c00*/  @!P0 IMAD.MOV.U32 R21, RZ, RZ, R175 ;  /* 0x000000ffff158224 */ /* 0x001fe400078e00af */
[----:B------:R-:W-:-:S05]  /*10c10*/  @!P0 IMAD.MOV.U32 R20, RZ, RZ, R17 ;  /* 0x000000ffff148224 */ /* 0x000fca00078e0011 */
[----:B------:R0:W3:Y:S02]  /*10c20*/  @!P0 LDG.E.U8 R2, desc[UR40][R20.64] ;  /* 0x0000002814028981 */ /* 0x0000e4000c1e1100 */
[----:B0-----:R-:W-:Y:S02]  /*10c30*/  @!P0 IMAD.MOV.U32 R21, RZ, RZ, R174 ;  /* 0x000000ffff158224 */ /* 0x001fe400078e00ae */
[----:B----4-:R-:W-:-:S05]  /*10c40*/  @!P0 IMAD.MOV.U32 R20, RZ, RZ, R0 ;  /* 0x000000ffff148224 */ /* 0x010fca00078e0000 */
[----:B------:R0:W4:Y:S04]  /*10c50*/  @!P0 LDG.E.U8 R3, desc[UR40][R20.64] ;  /* 0x0000002814038981 */ /* 0x000128000c1e1100 */
[----:B--2---:R1:W-:Y:S04]  /*10c60*/  STL [R1+0x8ac], R5 ;  /* 0x0008ac0501007387 */ /* 0x0043e80000100800 */
[----:B------:R-:W2:Y:S04]  /*10c70*/  LDL R17, [R1+0x134] ;  /* 0x0001340001117983 */ /* 0x000ea80000100800 */
[----:B-1----:R-:W4:Y:S01]  /*10c80*/  LDL R5, [R1+0x138] ;  /* 0x0001380001057983 */ /* 0x002f220000100800 */
[----:B------:R-:W-:Y:S01]  /*10c90*/  PRMT R4, RZ, 0x7610, R4 ;  /* 0x00007610ff047816 */ /* 0x000fe20000000004 */
[----:B0-----:R-:W-:-:S02]  /*10ca0*/  @!P0 IMAD.MOV.U32 R20, RZ, RZ, R173 ;  /* 0x000000ffff148224 */ /* 0x001fc400078e00ad */
[----:B---3--:R-:W-:-:S05]  /*10cb0*/  @!P0 IMAD.MOV.U32 R21, RZ, RZ, R152 ;  /* 0x000000ffff158224 */ /* 0x008fca00078e0098 */
[----:B------:R0:W3:Y:S01]  /*10cc0*/  @!P0 LDG.E.U8 R4, desc[UR40][R20.64] ;  /* 0x0000002814048981 */ /* 0x0000e2000c1e1100 */
[----:B------:R-:W-:Y:S01]  /*10cd0*/  PRMT R250, RZ, 0x7610, R250 ;  /* 0x00007610fffa7816 */ /* 0x000fe200000000fa */
[----:B0-----:R-:W-:Y:S02]  /*10ce0*/  @!P0 IMAD.MOV.U32 R20, RZ, RZ, R22 ;  /* 0x000000ffff148224 */ /* 0x001fe400078e0016 */
[----:B------:R-:W-:-:S05]  /*10cf0*/  @!P0 IMAD.MOV.U32 R21, RZ, RZ, R23 ;  /* 0x000000ffff158224 */ /* 0x000fca00078e0017 */
[----:B------:R2:W3:Y:S01]  /*10d00*/  @!P0 LDG.E.U8 R250, desc[UR40][R20.64] ;  /* 0x0000002814fa8981 */ /* 0x0004e2000c1e1100 */
[----:B------:R-:W-:-:S03]  /*10d10*/  PRMT R249, RZ, 0x7610, R249 ;  /* 0x00007610fff97816 */ /* 0x000fc600000000f9 */
[----:B------:R0:W-:Y:S04]  /*10d20*/  STL [R1+0x8b0], R2 ;  /* 0x0008b00201007387 */ /* 0x0001e80000100800 */
[----:B------:R-:W3:Y:S01]  /*10d30*/  LDL R0, [R1+0xf8] ;  /* 0x0000f80001007983 */ /* 0x000ee20000100800 */
[----:B--2---:R-:W-:Y:S02]  /*10d40*/  @!P0 IMAD.MOV.U32 R21, RZ, RZ, R17 ;  /* 0x000000ffff158224 */ /* 0x004fe400078e0011 */
[----:B----4-:R-:W-:-:S05]  /*10d50*/  @!P0 IMAD.MOV.U32 R20, RZ, RZ, R5 ;  /* 0x000000ffff148224 */ /* 0x010fca00078e0005 */
[----:B------:R-:W2:Y:S04]  /*10d60*/  @!P0 LDG.E.U8 R249, desc[UR40][R20.64] ;  /* 0x0000002814f98981 */ /* 0x000ea8000c1e1100 */
[----:B------:R-:W-:Y:S04]  /*10d70*/  STL [R1+0x8b4], R3 ;  /* 0x0008b40301007387 */ /* 0x000fe80000100800 */
[----:B0-----:R-:W4:Y:S04]  /*10d80*/  LDL R2, [R1+0xf4] ;  /* 0x0000f40001027983 */ /* 0x001f280000100800 */
[----:B---3--:R-:W-:Y:S04]  /*10d90*/  STL [R1+0x8b8], R4 ;  /* 0x0008b80401007387 */ /* 0x008fe80000100800 */
[----:B------:R-:W3:Y:S04]  /*10da0*/  LDL R176, [R1+0xb4] ;  /* 0x0000b40001b07983 */ /* 0x000ee80000100800 */
[----:B------:R-:W3:Y:S04]  /*10db0*/  LDL R175, [R1+0xb8] ;  /* 0x0000b80001af7983 */ /* 0x000ee80000100800 */
[----:B------:R0:W-:Y:S04]  /*10dc0*/  STL [R1+0x20], R182 ;  /* 0x000020b601007387 */ /* 0x0001e80000100800 */
[----:B------:R-:W3:Y:S04]  /*10dd0*/  LDL R174, [R1+0x74] ;  /* 0x0000740001ae7983 */ /* 0x000ee80000100800 */
[----:B------:R-:W3:Y:S04]  /*10de0*/  LDL R173, [R1+0x78] ;  /* 0x0000780001ad7983 */ /* 0x000ee80000100800 */
[----:B------:R-:W3:Y:S04]  /*10df0*/  LDL R152, [R1+0x82c] ;  /* 0x00082c0001987983 */ /* 0x000ee80000100800 */
[----:B------:R-:W3:Y:S04]  /*10e00*/  LDL.LU R183, [R1+0x8] ;  /* 0x0000080001b77983 */ /* 0x000ee80000300800 */
[----:B------:R-:W3:Y:S04]  /*10e10*/  LDL.LU R184, [R1+0x4] ;  /* 0x0000040001b87983 */ /* 0x000ee80000300800 */
[----:B0-----:R-:W3:Y:S04]  /*10e20*/  LDL.LU R182, [R1] ;  /* 0x0000000001b67983 */ /* 0x001ee80000300800 */
[----:B------:R-:W-:Y:S04]  /*10e30*/  STL [R1+0x8bc], R250 ;  /* 0x0008bcfa01007387 */ /* 0x000fe80000100800 */
[----:B------:R0:W-:Y:S04]  /*10e40*/  STL [R1+0x1c], R178 ;  /* 0x00001cb201007387 */ /* 0x0001e80000100800 */
[----:B------:R-:W3:Y:S04]  /*10e50*/  LDL R153, [R1+0x424] ;  /* 0x0004240001997983 */ /* 0x000ee80000100800 */
[----:B------:R-:W3:Y:S04]  /*10e60*/  LDL R23, [R1+0x3f0] ;  /* 0x0003f00001177983 */ /* 0x000ee80000100800 */
[----:B------:R-:W3:Y:S04]  /*10e70*/  LDL R22, [R1+0x3f4] ;  /* 0x0003f40001167983 */ /* 0x000ee80000100800 */
[----:B------:R-:W3:Y:S04]  /*10e80*/  LDL R17, [R1+0x3ac] ;  /* 0x0003ac0001117983 */ /* 0x000ee80000100800 */
[----:B------:R-:W3:Y:S04]  /*10e90*/  LDL R5, [R1+0x3b0] ;  /* 0x0003b00001057983 */ /* 0x000ee80000100800 */
[----:B--2---:R-:W-:Y:S04]  /*10ea0*/  STL [R1+0x8c0], R249 ;  /* 0x0008c0f901007387 */ /* 0x004fe80000100800 */
[----:B------:R-:W2:Y:S04]  /*10eb0*/  LDL R4, [R1+0x36c] ;  /* 0x00036c0001047983 */ /* 0x000ea80000100800 */
[----:B------:R-:W2:Y:S01]  /*10ec0*/  LDL R3, [R1+0x370] ;  /* 0x0003700001037983 */ /* 0x000ea20000100800 */
[----:B----4-:R-:W-:-:S03]  /*10ed0*/  @!P0 IMAD.MOV.U32 R21, RZ, RZ, R2 ;  /* 0x000000ffff158224 */ /* 0x010fc600078e0002 */
[----:B------:R-:W4:Y:S01]  /*10ee0*/  LDL R2, [R1+0x32c] ;  /* 0x00032c0001027983 */ /* 0x000f220000100800 */
[----:B------:R-:W-:Y:S01]  /*10ef0*/  PRMT R248, RZ, 0x7610, R248 ;  /* 0x00007610fff87816 */ /* 0x000fe200000000f8 */
[----:B------:R-:W-:Y:S01]  /*10f00*/  @!P0 IMAD.MOV.U32 R20, RZ, RZ, R0 ;  /* 0x000000ffff148224 */ /* 0x000fe200078e0000 */
[----:B------:R-:W-:Y:S01]  /*10f10*/  PRMT R247, RZ, 0x7610, R247 ;  /* 0x00007610fff77816 */ /* 0x000fe200000000f7 */
[----:B------:R-:W4:Y:S04]  /*10f20*/  LDL R0, [R1+0x330] ;  /* 0x0003300001007983 */ /* 0x000f280000100800 */
[----:B------:R3:W4:Y:S01]  /*10f30*/  @!P0 LDG.E.U8 R248, desc[UR40][R20.64] ;  /* 0x0000002814f88981 */ /* 0x000722000c1e1100 */
[----:B------:R-:W-:Y:S02]  /*10f40*/  PRMT R246, RZ, 0x7610, R246 ;  /* 0x00007610fff67816 */ /* 0x000fe400000000f6 */
[----:B------:R-:W-:Y:S01]  /*10f50*/  PRMT R245, RZ, 0x7610, R245 ;  /* 0x00007610fff57816 */ /* 0x000fe200000000f5 */
[----:B0-----:R-:W4:Y:S01]  /*10f60*/  LDL R178, [R1+0x86c] ;  /* 0x00086c0001b27983 */ /* 0x001f220000100800 */
[----:B------:R-:W-:-:S02]  /*10f70*/  PRMT R244, RZ, 0x7610, R244 ;  /* 0x00007610fff47816 */ /* 0x000fc400000000f4 */
[----:B------:R-:W-:Y:S01]  /*10f80*/  PRMT R243, RZ, 0x7610, R243 ;  /* 0x00007610fff37816 */ /* 0x000fe200000000f3 */
[----:B------:R-:W4:Y:S01]  /*10f90*/  LDL R177, [R1+0x2ac] ;  /* 0x0002ac0001b17983 */ /* 0x000f220000100800 */
[----:B---3--:R-:W-:Y:S02]  /*10fa0*/  @!P0 IMAD.MOV.U32 R20, RZ, RZ, R175 ;  /* 0x000000ffff148224 */ /* 0x008fe400078e00af */
[----:B------:R-:W-:Y:S01]  /*10fb0*/  @!P0 IMAD.MOV.U32 R21, RZ, RZ, R176 ;  /* 0x000000ffff158224 */ /* 0x000fe200078e00b0 */
[----:B------:R-:W-:Y:S01]  /*10fc0*/  PRMT R242, RZ, 0x7610, R242 ;  /* 0x00007610fff27816 */ /* 0x000fe200000000f2 */
[----:B------:R-:W3:Y:S04]  /*10fd0*/  LDL R176, [R1+0x22c] ;  /* 0x00022c0001b07983 */ /* 0x000ee80000100800 */
[----:B------:R0:W3:Y:S04]  /*10fe0*/  @!P0 LDG.E.U8 R247, desc[UR40][R20.64] ;  /* 0x0000002814f78981 */ /* 0x0000e8000c1e1100 */
[----:B------:R-:W3:Y:S01]  /*10ff0*/  LDL R175, [R1+0x230] ;  /* 0x0002300001af7983 */ /* 0x000ee20000100800 */
[----:B------:R-:W-:-:S02]  /*11000*/  PRMT R241, RZ, 0x7610, R241 ;  /* 0x00007610fff17816 */ /* 0x000fc400000000f1 */
[----:B------:R-:W-:Y:S01]  /*11010*/  LOP3.LUT R252, R252, 0xffff, RZ, 0xc0, !PT ;  /* 0x0000fffffcfc7812 */ /* 0x000fe200078ec0ff */
[----:B------:R-:W3:Y:S01]  /*11020*/  LDL R179, [R1+0xa4] ;  /* 0x0000a40001b37983 */ /* 0x000ee20000100800 */
[----:B0-----:R-:W-:Y:S02]  /*11030*/  @!P0 IMAD.MOV.U32 R20, RZ, RZ, R173 ;  /* 0x000000ffff148224 */ /* 0x001fe400078e00ad */
[----:B------:R-:W-:Y:S01]  /*11040*/  @!P0 IMAD.MOV.U32 R21, RZ, RZ, R174 ;  /* 0x000000ffff158224 */ /* 0x000fe200078e00ae */
[----:B------:R-:W-:Y:S01]  /*11050*/  LOP3.LUT R240, R240, 0xffff, RZ, 0xc0, !PT ;  /* 0x0000fffff0f07812 */ /* 0x000fe200078ec0ff */
[----:B------:R-:W3:Y:S04]  /*11060*/  LDL R174, [R1+0x1ac] ;  /* 0x0001ac0001ae7983 */ /* 0x000ee80000100800 */
[----:B------:R0:W3:Y:S01]  /*11070*/  @!P0 LDG.E.U8 R246, desc[UR40][R20.64] ;  /* 0x0000002814f68981 */ /* 0x0000e2000c1e1100 */
[----:B------:R-:W-:-:S02]  /*11080*/  LOP3.LUT R239, R239, 0xffff, RZ, 0xc0, !PT ;  /* 0x0000ffffefef7812 */ /* 0x000fc400078ec0ff */
        /* <DEDUP_REMOVED lines=11> */
[----:B------:R-:W-:-:S05]  /*11140*/  @!P0 IMAD.MOV.U32 R21, RZ, RZ, R23 ;  /* 0x000000ffff158224 */ /* 0x000fca00078e0017 */
[----:B------:R0:W3:Y:S02]  /*11150*/  @!P0 LDG.E.U8 R244, desc[UR40][R20.64] ;  /* 0x0000002814f48981 */ /* 0x0000e4000c1e1100 */
[----:B0-----:R-:W-:Y:S02]  /*11160*/  @!P0 IMAD.MOV.U32 R20, RZ, RZ, R5 ;  /* 0x000000ffff148224 */ /* 0x001fe400078e0005 */
[----:B------:R-:W-:Y:S01]  /*11170*/  @!P0 IMAD.MOV.U32 R21, RZ, RZ, R17 ;  /* 0x000000ffff158224 */ /* 0x000fe200078e0011 */
[----:B------:R-:W3:Y:S04]  /*11180*/  LDL R5, [R1+0x2b0] ;  /* 0x0002b00001057983 */ /* 0x000ee80000100800 */
[----:B------:R2:W3:Y:S02]  /*11190*/  @!P0 LDG.E.U8 R243, desc[UR40][R20.64] ;  /* 0x0000002814f38981 */ /* 0x0004e4000c1e1100 */
[----:B--2---:R-:W-:-:S02]  /*111a0*/  @!P0 IMAD.MOV.U32 R21, RZ, RZ, R4 ;  /* 0x000000ffff158224 */ /* 0x004fc400078e0004 */
[----:B------:R-:W2:Y:S01]  /*111b0*/  LDL R4, [R1+0x26c] ;  /* 0x00026c0001047983 */ /* 0x000ea20000100800 */
[----:B------:R-:W-:-:S03]  /*111c0*/  @!P0 IMAD.MOV.U32 R20, RZ, RZ, R3 ;  /* 0x000000ffff148224 */ /* 0x000fc600078e0003 */
[----:B------:R-:W2:Y:S04]  /*111d0*/  LDL R3, [R1+0x270] ;  /* 0x0002700001037983 */ /* 0x000ea80000100800 */
[----:B------:R4:W2:Y:S02]  /*111e0*/  @!P0 LDG.E.U8 R242, desc[UR40][R20.64] ;  /* 0x0000002814f28981 */ /* 0x0008a4000c1e1100 */
[----:B----4-:R-:W-:Y:S02]  /*111f0*/  @!P0 IMAD.MOV.U32 R21, RZ, RZ, R2 ;  /* 0x000000ffff158224 */ /* 0x010fe400078e0002 */
[----:B------:R-:W4:Y:S01]  /*11200*/  LDL R2, [R1+0x1ec] ;  /* 0x0001ec0001027983 */ /* 0x000f220000100800 */
[----:B------:R-:W-:-:S03]  /*11210*/  @!P0 IMAD.MOV.U32 R20, RZ, RZ, R0 ;  /* 0x000000ffff148224 */ /* 0x000fc600078e0000 */
[----:B------:R-:W4:Y:S01]  /*11220*/  LDL R0, [R1+0x1f0] ;  /* 0x0001f00001007983 */ /* 0x000f220000100800 */
[----:B------:R-:W-:-:S03]  /*11230*/  LOP3.LUT R17, R183, 0xffff, RZ, 0xc0, !PT ;  /* 0x0000ffffb7117812 */ /* 0x000fc600078ec0ff */
[----:B------:R0:W4:Y:S01]  /*11240*/  @!P0 LDG.E.U8 R241, desc[UR40][R20.64] ;  /* 0x0000002814f18981 */ /* 0x000122000c1e1100 */
[----:B------:R-:W-:Y:S02]  /*11250*/  LOP3.LUT R234, R234, 0xffff, RZ, 0xc0, !PT ;  /* 0x0000ffffeaea7812 */ /* 0x000fe400078ec0ff */
[----:B------:R-:W-:Y:S02]  /*11260*/  LOP3.LUT R232, R232, 0xffff, RZ, 0xc0, !PT ;  /* 0x0000ffffe8e87812 */ /* 0x000fe400078ec0ff */
[----:B------:R-:W-:Y:S02]  /*11270*/  LOP3.LUT R230, R230, 0xffff, RZ, 0xc0, !PT ;  /* 0x0000ffffe6e67812 */ /* 0x000fe400078ec0ff */
[----:B------:R-:W-:Y:S02]  /*11280*/  LOP3.LUT R229, R229, 0xffff, RZ, 0xc0, !PT ;  /* 0x0000ffffe5e57812 */ /* 0x000fe400078ec0ff */
[----:B0-----:R-:W-:Y:S02]  /*11290*/  LOP3.LUT R20, R184, 0xffff, RZ, 0xc0, !PT ;  /* 0x0000ffffb8147812 */ /* 0x001fe400078ec0ff */
[----:B------:R-:W-:-:S02]  /*112a0*/  LOP3.LUT R21, R182, 0xffff, RZ, 0xc0, !PT ;  /* 0x0000ffffb6157812 */ /* 0x000fc400078ec0ff */
[----:B------:R-:W-:Y:S02]  /*112b0*/  LOP3.LUT R227, R227, 0xffff, RZ, 0xc0, !PT ;  /* 0x0000ffffe3e37812 */ /* 0x000fe400078ec0ff */
[----:B------:R-:W-:Y:S02]  /*112c0*/  LOP3.LUT R226, R226, 0xffff, RZ, 0xc0, !PT ;  /* 0x0000ffffe2e27812 */ /* 0x000fe400078ec0ff */
[----:B------:R-:W-:Y:S02]  /*112d0*/  PRMT R17, R17, 0x3340, R20 ;  /* 0x0000334011117816 */ /* 0x000fe40000000014 */
        /* <DEDUP_REMOVED lines=8> */
[----:B------:R-:W-:Y:S01]  /*11360*/  PRMT R21, R239, 0x5410, R21 ;  /* 0x00005410ef157816 */ /* 0x000fe20000000015 */
[----:B------:R-:W4:Y:S01]  /*11370*/  LDL R17, [R1+0x16c] ;  /* 0x00016c0001117983 */ /* 0x000f220000100800 */
[----:B------:R-:W-:-:S02]  /*11380*/  PRMT R22, R235, 0x5410, R22 ;  /* 0x00005410eb167816 */ /* 0x000fc40000000016 */
[----:B------:R-:W-:Y:S02]  /*11390*/  PRMT R23, R229, 0x5410, R23 ;  /* 0x00005410e5177816 */ /* 0x000fe40000000017 */
[----:B------:R-:W-:-:S03]  /*113a0*/  PRMT R237, RZ, 0x7610, R237 ;  /* 0x00007610ffed7816 */ /* 0x000fc600000000ed */
[----:B------:R0:W-:Y:S01]  /*113b0*/  STS.128 [R178+UR8], R20 ;  /* 0x00000014b2007988 */ /* 0x0001e20008000c08 */
[----:B------:R-:W-:Y:S02]  /*113c0*/  PRMT R229, RZ, 0x7610, R229 ;  /* 0x00007610ffe57816 */ /* 0x000fe400000000e5 */
[----:B------:R-:W-:Y:S01]  /*113d0*/  PRMT R227, RZ, 0x7610, R227 ;  /* 0x00007610ffe37816 */ /* 0x000fe200000000e3 */
[----:B0-----:R-:W-:Y:S01]  /*113e0*/  @!P0 IMAD.MOV.U32 R21, RZ, RZ, R177 ;  /* 0x000000ffff158224 */ /* 0x001fe200078e00b1 */
[----:B------:R-:W4:Y:S04]  /*113f0*/  LDL R178, [R1+0xac] ;  /* 0x0000ac0001b27983 */ /* 0x000f280000100800 */
[----:B------:R-:W4:Y:S01]  /*11400*/  LDL R177, [R1+0xb0] ;  /* 0x0000b00001b17983 */ /* 0x000f220000100800 */
[----:B---3--:R-:W-:Y:S01]  /*11410*/  @!P0 IMAD.MOV.U32 R20, RZ, RZ, R5 ;  /* 0x000000ffff148224 */ /* 0x008fe200078e0005 */
[----:B------:R-:W-:-:S02]  /*11420*/  PRMT R226, RZ, 0x7610, R226 ;  /* 0x00007610ffe27816 */ /* 0x000fc400000000e2 */
[----:B------:R-:W3:Y:S04]  /*11430*/  LDL R5, [R1+0x170] ;  /* 0x0001700001057983 */ /* 0x000ee80000100800 */
[----:B------:R2:W3:Y:S01]  /*11440*/  @!P0 LDG.E.U8 R237, desc[UR40][R20.64] ;  /* 0x0000002814ed8981 */ /* 0x0004e2000c1e1100 */
[----:B------:R-:W-:-:S03]  /*11450*/  PRMT R209, RZ, 0x7610, R209 ;  /* 0x00007610ffd17816 */ /* 0x000fc600000000d1 */
[----:B------:R-:W3:Y:S04]  /*11460*/  LDL R23, [R1+0x3e4] ;  /* 0x0003e40001177983 */ /* 0x000ee80000100800 */
[----:B------:R-:W3:Y:S01]  /*11470*/  LDL R22, [R1+0x3e8] ;  /* 0x0003e80001167983 */ /* 0x000ee20000100800 */
[----:B--2---:R-:W-:-:S03]  /*11480*/  @!P0 IMAD.MOV.U32 R21, RZ, RZ, R4 ;  /* 0x000000ffff158224 */ /* 0x004fc600078e0004 */
[----:B------:R-:W2:Y:S01]  /*11490*/  LDL R4, [R1+0x12c] ;  /* 0x00012c0001047983 */ /* 0x000ea20000100800 */
[----:B------:R-:W-:-:S03]  /*114a0*/  @!P0 IMAD.MOV.U32 R20, RZ, RZ, R3 ;  /* 0x000000ffff148224 */ /* 0x000fc600078e0003 */
[----:B------:R-:W2:Y:S04]  /*114b0*/  LDL R3, [R1+0x130] ;  /* 0x0001300001037983 */ /* 0x000ea80000100800 */
[----:B------:R0:W2:Y:S02]  /*114c0*/  @!P0 LDG.E.U8 R229, desc[UR40][R20.64] ;  /* 0x0000002814e58981 */ /* 0x0000a4000c1e1100 */
[----:B0-----:R-:W-:Y:S02]  /*114d0*/  @!P0 IMAD.MOV.U32 R20, RZ, RZ, R175 ;  /* 0x000000ffff148224 */ /* 0x001fe400078e00af */
[----:B------:R-:W-:Y:S01]  /*114e0*/  @!P0 IMAD.MOV.U32 R21, RZ, RZ, R176 ;  /* 0x000000ffff158224 */ /* 0x000fe200078e00b0 */
[----:B------:R-:W2:Y:S04]  /*114f0*/  LDL R175, [R1+0x70] ;  /* 0x0000700001af7983 */ /* 0x000ea80000100800 */
[----:B------:R4:W2:Y:S04]  /*11500*/  @!P0 LDG.E.U8 R227, desc[UR40][R20.64] ;  /* 0x0000002814e38981 */ /* 0x0008a8000c1e1100 */
[----:B------:R-:W2:Y:S01]  /*11510*/  LDL R176, [R1+0x6c] ;  /* 0x00006c0001b07983 */ /* 0x000ea20000100800 */
[----:B----4-:R-:W-:-:S03]  /*11520*/  @!P0 IMAD.MOV.U32 R21, RZ, RZ, R2 ;  /* 0x000000ffff158224 */ /* 0x010fc600078e0002 */
[----:B------:R-:W4:Y:S01]  /*11530*/  LDL R2, [R1+0xec] ;  /* 0x0000ec0001027983 */ /* 0x000f220000100800 */
[----:B------:R-:W-:-:S03]  /*11540*/  @!P0 IMAD.MOV.U32 R20, RZ, RZ, R0 ;  /* 0x000000ffff148224 */ /* 0x000fc600078e0000 */
[----:B------:R-:W4:Y:S04]  /*11550*/  LDL R0, [R1+0xf0] ;  /* 0x0000f00001007983 */ /* 0x000f280000100800 */
[----:B------:R0:W4:Y:S02]  /*11560*/  @!P0 LDG.E.U8 R226, desc[UR40][R20.64] ;  /* 0x0000002814e28981 */ /* 0x000124000c1e1100 */
[----:B0-----:R-:W-:Y:S02]  /*11570*/  @!P0 IMAD.MOV.U32 R20, RZ, RZ, R173 ;  /* 0x000000ffff148224 */ /* 0x001fe400078e00ad */
[----:B------:R-:W-:Y:S01]  /*11580*/  @!P0 IMAD.MOV.U32 R21, RZ, RZ, R174 ;  /* 0x000000ffff158224 */ /* 0x000fe200078e00ae */
[----:B------:R-:W4:Y:S04]  /*11590*/  LDL R173, [R1+0x828] ;  /* 0x0008280001ad7983 */ /* 0x000f280000100800 */
[----:B------:R-:W4:Y:S01]  /*115a0*/  LDL R174, [R1+0x824] ;  /* 0x0008240001ae7983 */ /* 0x000f220000100800 */
[----:B------:R-:W-:-:S03]  /*115b0*/  PRMT R207, RZ, 0x7610, R207 ;  /* 0x00007610ffcf7816 */ /* 0x000fc600000000cf */
[----:B------:R0:W4:Y:S01]  /*115c0*/  @!P0 LDG.E.U8 R209, desc[UR40][R20.64] ;  /* 0x0000002814d18981 */ /* 0x000122000c1e1100 */
[----:B------:R-:W-:Y:S01]  /*115d0*/  PRMT R205, RZ, 0x7610, R205 ;  /* 0x00007610ffcd7816 */ /* 0x000fe200000000cd */
[----:B0-----:R-:W-:Y:S02]  /*115e0*/  @!P0 IMAD.MOV.U32 R21, RZ, RZ, R17 ;  /* 0x000000ffff158224 */ /* 0x001fe400078e0011 */
[----:B------:R-:W4:Y:S01]  /*115f0*/  LDL R17, [R1+0x3a4] ;  /* 0x0003a40001117983 */ /* 0x000f220000100800 */
[----:B---3--:R-:W-:-:S03]  /*11600*/  @!P0 IMAD.MOV.U32 R20, RZ, RZ, R5 ;  /* 0x000000ffff148224 */ /* 0x008fc600078e0005 */
[----:B------:R-:W3:Y:S04]  /*11610*/  LDL R5, [R1+0x3a8] ;  /* 0x0003a80001057983 */ /* 0x000ee80000100800 */
[----:B------:R2:W3:Y:S02]  /*11620*/  @!P0 LDG.E.U8 R207, desc[UR40][R20.64] ;  /* 0x0000002814cf8981 */ /* 0x0004e4000c1e1100 */
[----:B--2---:R-:W-:Y:S02]  /*11630*/  @!P0 IMAD.MOV.U32 R21, RZ, RZ, R4 ;  /* 0x000000ffff158224 */ /* 0x004fe400078e0004 */
[----:B------:R-:W2:Y:S01]  /*11640*/  LDL R4, [R1+0x364] ;  /* 0x0003640001047983 */ /* 0x000ea20000100800 */
[----:B------:R-:W-:-:S03]  /*11650*/  @!P0 IMAD.MOV.U32 R20, RZ, RZ, R3 ;  /* 0x000000ffff148224 */ /* 0x000fc600078e0003 */
[----:B------:R-:W2:Y:S04]  /*11660*/  LDL R3, [R1+0x368] ;  /* 0x0003680001037983 */ /* 0x000ea80000100800 */
[----:B------:R4:W2:Y:S02]  /*11670*/  @!P0 LDG.E.U8 R205, desc[UR40][R20.64] ;  /* 0x0000002814cd8981 */ /* 0x0008a4000c1e1100 */
[----:B----4-:R-:W-:Y:S02]  /*11680*/  @!P0 IMAD.MOV.U32 R21, RZ, RZ, R2 ;  /* 0x000000ffff158224 */ /* 0x010fe400078e0002 */
[----:B------:R-:W4:Y:S01]  /*11690*/  LDL R2, [R1+0x324] ;  /* 0x0003240001027983 */ /* 0x000f220000100800 */
[----:B------:R-:W-:Y:S01]  /*116a0*/  PRMT R204, RZ, 0x7610, R204 ;  /* 0x00007610ffcc7816 */ /* 0x000fe200000000cc */
[----:B------:R-:W-:Y:S01]  /*116b0*/  @!P0 IMAD.MOV.U32 R20, RZ, RZ, R0 ;  /* 0x000000ffff148224 */ /* 0x000fe200078e0000 */
[----:B------:R-:W-:Y:S01]  /*116c0*/  PRMT R201, RZ, 0x7610, R201 ;  /* 0x00007610ffc97816 */ /* 0x000fe200000000c9 */
[----:B------:R-:W4:Y:S04]  /*116d0*/  LDL R0, [R1+0x328] ;  /* 0x0003280001007983 */ /* 0x000f280000100800 */
[----:B------:R0:W4:Y:S01]  /*116e0*/  @!P0 LDG.E.U8 R204, desc[UR40][R20.64] ;  /* 0x0000002814cc8981 */ /* 0x000122000c1e1100 */
[----:B------:R-:W-:Y:S01]  /*116f0*/  PRMT R200, RZ, 0x7610, R200 ;  /* 0x00007610ffc87816 */ /* 0x000fe200000000c8 */
[----:B0-----:R-:W-:-:S02]  /*11700*/  @!P0 IMAD.MOV.U32 R20, RZ, RZ, R177 ;  /* 0x000000ffff148224 */ /* 0x001fc400078e00b1 */
[----:B------:R-:W-:Y:S01]  /*11710*/  @!P0 IMAD.MOV.U32 R21, RZ, RZ, R178 ;  /* 0x000000ffff158224 */ /* 0x000fe200078e00b2 */
[----:B------:R-:W-:Y:S01]  /*11720*/  PRMT R236, RZ, 0x7610, R236 ;  /* 0x00007610ffec7816 */ /* 0x000fe200000000ec */
[----:B------:R-:W4:Y:S04]  /*11730*/  LDL R177, [R1+0x868] ;  /* 0x0008680001b17983 */ /* 0x000f280000100800 */
[----:B------:R0:W4:Y:S02]  /*11740*/  @!P0 LDG.E.U8 R201, desc[UR40][R20.64] ;  /* 0x0000002814c98981 */ /* 0x000124000c1e1100 */
[----:B0-----:R-:W-:Y:S02]  /*11750*/  @!P0 IMAD.MOV.U32 R20, RZ, RZ, R175 ;  /* 0x000000ffff148224 */ /* 0x001fe400078e00af */
[----:B------:R-:W-:Y:S01]  /*11760*/  @!P0 IMAD.MOV.U32 R21, RZ, RZ, R176 ;  /* 0x000000ffff158224 */ /* 0x000fe200078e00b0 */
[----:B------:R-:W-:Y:S01]  /*11770*/  PRMT R235, RZ, 0x7610, R235 ;  /* 0x00007610ffeb7816 */ /* 0x000fe200000000eb */
[----:B------:R-:W4:Y:S04]  /*11780*/  LDL R176, [R1+0x224] ;  /* 0x0002240001b07983 */ /* 0x000f280000100800 */
[----:B------:R0:W4:Y:S01]  /*11790*/  @!P0 LDG.E.U8 R200, desc[UR40][R20.64] ;  /* 0x0000002814c88981 */ /* 0x000122000c1e1100 */
[----:B------:R-:W-:-:S02]  /*117a0*/  PRMT R234, RZ, 0x7610, R234 ;  /* 0x00007610ffea7816 */ /* 0x000fc400000000ea */
[----:B------:R-:W-:Y:S01]  /*117b0*/  PRMT R232, RZ, 0x7610, R232 ;  /* 0x00007610ffe87816 */ /* 0x000fe200000000e8 */
[----:B------:R-:W4:Y:S01]  /*117c0*/  LDL R175, [R1+0x228] ;  /* 0x0002280001af7983 */ /* 0x000f220000100800 */
[----:B0-----:R-:W-:Y:S02]  /*117d0*/  @!P0 IMAD.MOV.U32 R20, RZ, RZ, R173 ;  /* 0x000000ffff148224 */ /* 0x001fe400078e00ad */
[----:B------:R-:W-:Y:S01]  /*117e0*/  @!P0 IMAD.MOV.U32 R21, RZ, RZ, R174 ;  /* 0x000000ffff158224 */ /* 0x000fe200078e00ae */
[----:B------:R-:W4:Y:S04]  /*117f0*/  LDL R173, [R1+0x2a4] ;  /* 0x0002a40001ad7983 */ /* 0x000f280000100800 */
[----:B------:R0:W4:Y:S04]  /*11800*/  @!P0 LDG.E.U8 R236, desc[UR40][R20.64] ;  /* 0x0000002814ec8981 */ /* 0x000128000c1e1100 */
[----:B------:R-:W4:Y:S01]  /*11810*/  LDL R174, [R1+0x2e4] ;  /* 0x0002e40001ae7983 */ /* 0x000f220000100800 */
[----:B0-----:R-:W-:-:S02]  /*11820*/  @!P0 IMAD.MOV.U32 R20, RZ, RZ, R22 ;  /* 0x000000ffff148224 */ /* 0x001fc400078e0016 */
[----:B------:R-:W-:-:S05]  /*11830*/  @!P0 IMAD.MOV.U32 R21, RZ, RZ, R23 ;  /* 0x000000ffff158224 */ /* 0x000fca00078e0017 */
[----:B------:R3:W4:Y:S02]  /*11840*/  @!P0 LDG.E.U8 R235, desc[UR40][R20.64] ;  /* 0x0000002814eb8981 */ /* 0x000724000c1e1100 */
[----:B---3--:R-:W-:Y:S02]  /*11850*/  @!P0 IMAD.MOV.U32 R20, RZ, RZ, R5 ;  /* 0x000000ffff148224 */ /* 0x008fe400078e0005 */
[----:B------:R-:W-:Y:S01]  /*11860*/  @!P0 IMAD.MOV.U32 R21, RZ, RZ, R17 ;  /* 0x000000ffff158224 */ /* 0x000fe200078e0011 */
[----:B------:R-:W3:Y:S04]  /*11870*/  LDL R5, [R1+0x264] ;  /* 0x0002640001057983 */ /* 0x000ee80000100800 */
[----:B------:R2:W3:Y:S04]  /*11880*/  @!P0 LDG.E.U8 R234, desc[UR40][R20.64] ;  /* 0x0000002814ea8981 */ /* 0x0004e8000c1e1100 */
[----:B------:R-:W3:Y:S01]  /*11890*/  LDL R17, [R1+0x2a8] ;  /* 0x0002a80001117983 */ /* 0x000ee20000100800 */
[----:B--2---:R-:W-:-:S03]  /*118a0*/  @!P0 IMAD.MOV.U32 R21, RZ, RZ, R4 ;  /* 0x000000ffff158224 */ /* 0x004fc600078e0004 */
[----:B------:R-:W2:Y:S01]  /*118b0*/  LDL R4, [R1+0x268] ;  /* 0x0002680001047983 */ /* 0x000ea20000100800 */
[----:B------:R-:W-:Y:S01]  /*118c0*/  @!P0 IMAD.MOV.U32 R20, RZ, RZ, R3 ;  /* 0x000000ffff148224 */ /* 0x000fe200078e0003 */
[----:B------:R-:W-:Y:S02]  /*118d0*/  LOP3.LUT R212, R212, 0xffff, RZ, 0xc0, !PT ;  /* 0x0000ffffd4d47812 */ /* 0x000fe400078ec0ff */
[----:B------:R-:W2:Y:S04]  /*118e0*/  LDL R3, [R1+0x1e4] ;  /* 0x0001e40001037983 */ /* 0x000ea80000100800 */
[----:B------:R4:W2:Y:S02]  /*118f0*/  @!P0 LDG.E.U8 R232, desc[UR40][R20.64] ;  /* 0x0000002814e88981 */ /* 0x0008a4000c1e1100 */
[----:B----4-:R-:W-:-:S02]  /*11900*/  @!P0 IMAD.MOV.U32 R21, RZ, RZ, R2 ;  /* 0x000000ffff158224 */ /* 0x010fc400078e0002 */
[----:B------:R-:W4:Y:S01]  /*11910*/  LDL R2, [R1+0x2e8] ;  /* 0x0002e80001027983 */ /* 0x000f220000100800 */
[----:B------:R-:W-:Y:S02]  /*11920*/  LOP3.LUT R210, R210, 0xffff, RZ, 0xc0, !PT ;  /* 0x0000ffffd2d27812 */ /* 0x000fe400078ec0ff */
[----:B------:R-:W-:Y:S02]  /*11930*/  LOP3.LUT R18, R18, 0xffff, RZ, 0xc0, !PT ;  /* 0x0000ffff12127812 */ /* 0x000fe400078ec0ff */
[----:B------:R-:W-:Y:S01]  /*11940*/  LOP3.LUT R19, R19, 0xffff, RZ, 0xc0, !PT ;  /* 0x0000ffff13137812 */ /* 0x000fe200078ec0ff */
[----:B------:R-:W-:Y:S01]  /*11950*/  @!P0 IMAD.MOV.U32 R20, RZ, RZ, R0 ;  /* 0x000000ffff148224 */ /* 0x000fe200078e0000 */
[----:B------:R-:W-:Y:S01]  /*11960*/  PRMT R23, R212, 0x3340, R210 ;  /* 0x00003340d4177816 */ /* 0x000fe200000000d2 */
[----:B------:R-:W2:Y:S01]  /*11970*/  LDL R0, [R1+0x1e8] ;  /* 0x0001e80001007983 */ /* 0x000ea20000100800 */
[----:B------:R-:W-:-:S04]  /*11980*/  PRMT R18, R18, 0x3340, R19 ;  /* 0x0000334012127816 */ /* 0x000fc80000000013 */
[----:B------:R-:W-:Y:S02]  /*11990*/  PRMT R23, R23, 0x5410, R18 ;  /* 0x0000541017177816 */ /* 0x000fe40000000012 */
[----:B------:R-:W-:Y:S02]  /*119a0*/  PRMT R167, RZ, 0x7610, R167 ;  /* 0x00007610ffa77816 */ /* 0x000fe400000000a7 */
[----:B------:R-:W-:Y:S01]  /*119b0*/  PRMT R166, RZ, 0x7610, R166 ;  /* 0x00007610ffa67816 */ /* 0x000fe200000000a6 */
[----:B----4-:R-:W-:Y:S02]  /*119c0*/  @!P0 IMAD.MOV.U32 R18, RZ, RZ, R2 ;  /* 0x000000ffff128224 */ /* 0x010fe400078e0002 */
[----:B------:R-:W4:Y:S01]  /*119d0*/  LDL R2, [R1+0x1a8] ;  /* 0x0001a80001027983 */ /* 0x000f220000100800 */
[----:B------:R-:W-:-:S03]  /*119e0*/  @!P0 IMAD.MOV.U32 R19, RZ, RZ, R174 ;  /* 0x000000ffff138224 */ /* 0x000fc600078e00ae */
[----:B------:R-:W4:Y:S04]  /*119f0*/  LDL R174, [R1+0x1a4] ;  /* 0x0001a40001ae7983 */ /* 0x000f280000100800 */
[----:B------:R3:W4:Y:S01]  /*11a00*/  @!P0 LDG.E.U8 R167, desc[UR40][R18.64] ;  /* 0x0000002812a78981 */ /* 0x000722000c1e1100 */
[----:B------:R-:W-:Y:S01]  /*11a10*/  PRMT R165, RZ, 0x7610, R165 ;  /* 0x00007610ffa57816 */ /* 0x000fe200000000a5 */
[----:B---3--:R-:W-:Y:S02]  /*11a20*/  @!P0 IMAD.MOV.U32 R18, RZ, RZ, R17 ;  /* 0x000000ffff128224 */ /* 0x008fe400078e0011 */
[----:B------:R-:W-:Y:S01]  /*11a30*/  @!P0 IMAD.MOV.U32 R19, RZ, RZ, R173 ;  /* 0x000000ffff138224 */ /* 0x000fe200078e00ad */
[----:B------:R-:W3:Y:S04]  /*11a40*/  LDL R17, [R1+0x168] ;  /* 0x0001680001117983 */ /* 0x000ee80000100800 */
[----:B------:R2:W3:Y:S04]  /*11a50*/  @!P0 LDG.E.U8 R166, desc[UR40][R18.64] ;  /* 0x0000002812a68981 */ /* 0x0004e8000c1e1100 */
[----:B------:R-:W3:Y:S01]  /*11a60*/  LDL R173, [R1+0x164] ;  /* 0x0001640001ad7983 */ /* 0x000ee20000100800 */
[----:B------:R-:W-:Y:S01]  /*11a70*/  PRMT R164, RZ, 0x7610, R164 ;  /* 0x00007610ffa47816 */ /* 0x000fe200000000a4 */
[----:B--2---:R-:W-:-:S02]  /*11a80*/  @!P0 IMAD.MOV.U32 R18, RZ, RZ, R4 ;  /* 0x000000ffff128224 */ /* 0x004fc400078e0004 */
[----:B------:R-:W-:Y:S01]  /*11a90*/  @!P0 IMAD.MOV.U32 R19, RZ, RZ, R5 ;  /* 0x000000ffff138224 */ /* 0x000fe200078e0005 */
[----:B------:R-:W2:Y:S04]  /*11aa0*/  LDL R4, [R1+0x128] ;  /* 0x0001280001047983 */ /* 0x000ea80000100800 */
[----:B------:R0:W2:Y:S04]  /*11ab0*/  @!P0 LDG.E.U8 R165, desc[UR40][R18.64] ;  /* 0x0000002812a58981 */ /* 0x0000a8000c1e1100 */
[----:B------:R-:W2:Y:S01]  /*11ac0*/  LDL R5, [R1+0x124] ;  /* 0x0001240001057983 */ /* 0x000ea20000100800 */
[----:B------:R-:W-:Y:S01]  /*11ad0*/  PRMT R159, RZ, 0x7610, R159 ;  /* 0x00007610ff9f7816 */ /* 0x000fe2000000009f */
[----:B0-----:R-:W-:-:S02]  /*11ae0*/  @!P0 IMAD.MOV.U32 R18, RZ, RZ, R175 ;  /* 0x000000ffff128224 */ /* 0x001fc400078e00af */
[----:B------:R-:W-:-:S05]  /*11af0*/  @!P0 IMAD.MOV.U32 R19, RZ, RZ, R176 ;  /* 0x000000ffff138224 */ /* 0x000fca00078e00b0 */
[----:B------:R0:W2:Y:S02]  /*11b00*/  @!P0 LDG.E.U8 R164, desc[UR40][R18.64] ;  /* 0x0000002812a48981 */ /* 0x0000a4000c1e1100 */
[----:B0-----:R-:W-:Y:S02]  /*11b10*/  @!P0 IMAD.MOV.U32 R18, RZ, RZ, R0 ;  /* 0x000000ffff128224 */ /* 0x001fe400078e0000 */
[----:B------:R-:W-:Y:S01]  /*11b20*/  @!P0 IMAD.MOV.U32 R19, RZ, RZ, R3 ;  /* 0x000000ffff138224 */ /* 0x000fe200078e0003 */
[----:B------:R-:W2:Y:S04]  /*11b30*/  LDL R0, [R1+0xe8] ;  /* 0x0000e80001007983 */ /* 0x000ea80000100800 */
[----:B------:R-:W2:Y:S04]  /*11b40*/  LDL R3, [R1+0xe4] ;  /* 0x0000e40001037983 */ /* 0x000ea80000100800 */
[----:B------:R4:W2:Y:S02]  /*11b50*/  @!P0 LDG.E.U8 R159, desc[UR40][R18.64] ;  /* 0x00000028129f8981 */ /* 0x0008a4000c1e1100 */
[----:B----4-:R-:W-:-:S02]  /*11b60*/  @!P0 IMAD.MOV.U32 R18, RZ, RZ, R2 ;  /* 0x000000ffff128224 */ /* 0x010fc400078e0002 */
[----:B------:R-:W4:Y:S01]  /*11b70*/  LDL R2, [R1+0xa8] ;  /* 0x0000a80001027983 */ /* 0x000f220000100800 */
[----:B------:R-:W-:Y:S02]  /*11b80*/  PRMT R230, RZ, 0x7610, R230 ;  /* 0x00007610ffe67816 */ /* 0x000fe400000000e6 */
[----:B------:R-:W-:Y:S01]  /*11b90*/  LOP3.LUT R251, R251, 0xffff, RZ, 0xc0, !PT ;  /* 0x0000fffffbfb7812 */ /* 0x000fe200078ec0ff */
[----:B------:R-:W4:Y:S01]  /*11ba0*/  LDL.LU R182, [R1+0x10] ;  /* 0x0000100001b67983 */ /* 0x000f220000300800 */
[----:B------:R-:W-:Y:S02]  /*11bb0*/  LOP3.LUT R233, R233, 0xffff, RZ, 0xc0, !PT ;  /* 0x0000ffffe9e97812 */ /* 0x000fe400078ec0ff */
[----:B------:R-:W-:Y:S01]  /*11bc0*/  LOP3.LUT R231, R231, 0xffff, RZ, 0xc0, !PT ;  /* 0x0000ffffe7e77812 */ /* 0x000fe200078ec0ff */
[----:B------:R0:W4:Y:S01]  /*11bd0*/  @!P0 LDG.E.U8 R230, desc[UR40][R20.64] ;  /* 0x0000002814e68981 */ /* 0x000122000c1e1100 */
[----:B------:R-:W-:Y:S02]  /*11be0*/  LOP3.LUT R228, R228, 0xffff, RZ, 0xc0, !PT ;  /* 0x0000ffffe4e47812 */ /* 0x000fe400078ec0ff */
[----:B------:R-:W-:Y:S01]  /*11bf0*/  LOP3.LUT R225, R225, 0xffff, RZ, 0xc0, !PT ;  /* 0x0000ffffe1e17812 */ /* 0x000fe200078ec0ff */
[----:B------:R-:W4:Y:S01]  /*11c00*/  LDL R178, [R1+0x64] ;  /* 0x0000640001b27983 */ /* 0x000f220000100800 */
[----:B------:R-:W-:-:S02]  /*11c10*/  LOP3.LUT R224, R224, 0xffff, RZ, 0xc0, !PT ;  /* 0x0000ffffe0e07812 */ /* 0x000fc400078ec0ff */
[----:B------:R-:W-:Y:S02]  /*11c20*/  LOP3.LUT R223, R223, 0xffff, RZ, 0xc0, !PT ;  /* 0x0000ffffdfdf7812 */ /* 0x000fe400078ec0ff */
[----:B------:R-:W-:Y:S02]  /*11c30*/  LOP3.LUT R222, R222, 0xffff, RZ, 0xc0, !PT ;  /* 0x0000ffffdede7812 */ /* 0x000fe400078ec0ff */
[----:B------:R-:W-:Y:S02]  /*11c40*/  LOP3.LUT R220, R220, 0xffff, RZ, 0xc0, !PT ;  /* 0x0000ffffdcdc7812 */ /* 0x000fe400078ec0ff */
[----:B------:R-:W-:Y:S02]  /*11c50*/  LOP3.LUT R218, R218, 0xffff, RZ, 0xc0, !PT ;  /* 0x0000ffffdada7812 */ /* 0x000fe400078ec0ff */
[----:B------:R-:W-:Y:S02]  /*11c60*/  LOP3.LUT R216, R216, 0xffff, RZ, 0xc0, !PT ;  /* 0x0000ffffd8d87812 */ /* 0x000fe400078ec0ff */
[----:B------:R-:W-:Y:S01]  /*11c70*/  LOP3.LUT R214, R214, 0xffff, RZ, 0xc0, !PT ;  /* 0x0000ffffd6d67812 */ /* 0x000fe200078ec0ff */
[----:B------:R-:W-:Y:S01]  /*11c80*/  @!P0 IMAD.MOV.U32 R19, RZ, RZ, R174 ;  /* 0x000000ffff138224 */ /* 0x000fe200078e00ae */
[----:B------:R-:W-:Y:S01]  /*11c90*/  PRMT R233, R251, 0x3340, R233 ;  /* 0x00003340fbe97816 */ /* 0x000fe200000000e9 */
[----:B------:R-:W4:Y:S01]  /*11ca0*/  LDL R175, [R1+0x820] ;  /* 0x0008200001af7983 */ /* 0x000f220000100800 */
[----:B0-----:R-:W-:-:S02]  /*11cb0*/  PRMT R20, R231, 0x3340, R228 ;  /* 0x00003340e7147816 */ /* 0x001fc400000000e4 */
[----:B------:R-:W-:Y:S01]  /*11cc0*/  PRMT R224, R225, 0x3340, R224 ;  /* 0x00003340e1e07816 */ /* 0x000fe200000000e0 */
[----:B------:R-:W4:Y:S01]  /*11cd0*/  LDL R176, [R1+0x420] ;  /* 0x0004200001b07983 */ /* 0x000f220000100800 */
[----:B------:R-:W-:Y:S02]  /*11ce0*/  PRMT R21, R223, 0x3340, R222 ;  /* 0x00003340df157816 */ /* 0x000fe400000000de */
[----:B------:R-:W-:Y:S01]  /*11cf0*/  PRMT R218, R220, 0x3340, R218 ;  /* 0x00003340dcda7816 */ /* 0x000fe200000000da */
[----:B------:R-:W4:Y:S01]  /*11d00*/  LDL R174, [R1+0x3dc] ;  /* 0x0003dc0001ae7983 */ /* 0x000f220000100800 */
[----:B------:R-:W-:Y:S02]  /*11d10*/  PRMT R22, R216, 0x3340, R214 ;  /* 0x00003340d8167816 */ /* 0x000fe400000000d6 */
[----:B------:R-:W-:Y:S02]  /*11d20*/  PRMT R20, R233, 0x5410, R20 ;  /* 0x00005410e9147816 */ /* 0x000fe40000000014 */
[----:B------:R-:W-:-:S02]  /*11d30*/  PRMT R21, R224, 0x5410, R21 ;  /* 0x00005410e0157816 */ /* 0x000fc40000000015 */
[----:B------:R-:W-:-:S05]  /*11d40*/  PRMT R22, R218, 0x5410, R22 ;  /* 0x00005410da167816 */ /* 0x000fca0000000016 */
[----:B------:R0:W-:Y:S01]  /*11d50*/  STS.128 [R177+UR8], R20 ;  /* 0x00000014b1007988 */ /* 0x0001e20008000c08 */
[----:B------:R-:W-:Y:S02]  /*11d60*/  PRMT R158, RZ, 0x7610, R158 ;  /* 0x00007610ff9e7816 */ /* 0x000fe4000000009e */
[----:B------:R-:W-:-:S04]  /*11d70*/  PRMT R157, RZ, 0x7610, R157 ;  /* 0x00007610ff9d7816 */ /* 0x000fc8000000009d */
[----:B------:R3:W4:Y:S04]  /*11d80*/  @!P0 LDG.E.U8 R158, desc[UR40][R18.64] ;  /* 0x00000028129e8981 */ /* 0x000728000c1e1100 */
[----:B0-----:R-:W4:Y:S01]  /*11d90*/  LDL R177, [R1+0x68] ;  /* 0x0000680001b17983 */ /* 0x001f220000100800 */
[----:B---3--:R-:W-:Y:S02]  /*11da0*/  @!P0 IMAD.MOV.U32 R18, RZ, RZ, R17 ;  /* 0x000000ffff128224 */ /* 0x008fe400078e0011 */
[----:B------:R-:W-:Y:S01]  /*11db0*/  @!P0 IMAD.MOV.U32 R19, RZ, RZ, R173 ;  /* 0x000000ffff138224 */ /* 0x000fe200078e00ad */
[----:B------:R-:W-:Y:S01]  /*11dc0*/  PRMT R156, RZ, 0x7610, R156 ;  /* 0x00007610ff9c7816 */ /* 0x000fe2000000009c */
[----:B------:R-:W3:Y:S04]  /*11dd0*/  LDL R173, [R1+0x3e0] ;  /* 0x0003e00001ad7983 */ /* 0x000ee80000100800 */
[----:B------:R2:W3:Y:S04]  /*11de0*/  @!P0 LDG.E.U8 R157, desc[UR40][R18.64] ;  /* 0x00000028129d8981 */ /* 0x0004e8000c1e1100 */
[----:B------:R-:W3:Y:S01]  /*11df0*/  LDL R17, [R1+0x39c] ;  /* 0x00039c0001117983 */ /* 0x000ee20000100800 */
[----:B------:R-:W-:Y:S01]  /*11e00*/  PRMT R155, RZ, 0x7610, R155 ;  /* 0x00007610ff9b7816 */ /* 0x000fe2000000009b */
[----:B--2---:R-:W-:-:S02]  /*11e10*/  @!P0 IMAD.MOV.U32 R18, RZ, RZ, R4 ;  /* 0x000000ffff128224 */ /* 0x004fc400078e0004 */
[----:B------:R-:W-:Y:S01]  /*11e20*/  @!P0 IMAD.MOV.U32 R19, RZ, RZ, R5 ;  /* 0x000000ffff138224 */ /* 0x000fe200078e0005 */
[----:B------:R-:W2:Y:S04]  /*11e30*/  LDL R4, [R1+0x35c] ;  /* 0x00035c0001047983 */ /* 0x000ea80000100800 */
[----:B------:R-:W2:Y:S04]  /*11e40*/  LDL R5, [R1+0x3a0] ;  /* 0x0003a00001057983 */ /* 0x000ea80000100800 */
[----:B------:R0:W2:Y:S02]  /*11e50*/  @!P0 LDG.E.U8 R156, desc[UR40][R18.64] ;  /* 0x00000028129c8981 */ /* 0x0000a4000c1e1100 */
[----:B0-----:R-:W-:-:S02]  /*11e60*/  @!P0 IMAD.MOV.U32 R18, RZ, RZ, R0 ;  /* 0x000000ffff128224 */ /* 0x001fc400078e0000 */
[----:B------:R-:W-:Y:S01]  /*11e70*/  @!P0 IMAD.MOV.U32 R19, RZ, RZ, R3 ;  /* 0x000000ffff138224 */ /* 0x000fe200078e0003 */
[----:B------:R-:W2:Y:S04]  /*11e80*/  LDL R0, [R1+0x320] ;  /* 0x0003200001007983 */ /* 0x000ea80000100800 */
[----:B------:R-:W2:Y:S04]  /*11e90*/  LDL R3, [R1+0x360] ;  /* 0x0003600001037983 */ /* 0x000ea80000100800 */
[----:B------:R4:W2:Y:S02]  /*11ea0*/  @!P0 LDG.E.U8 R155, desc[UR40][R18.64] ;  /* 0x00000028129b8981 */ /* 0x0008a4000c1e1100 */
[----:B----4-:R-:W-:-:S02]  /*11eb0*/  @!P0 IMAD.MOV.U32 R18, RZ, RZ, R2 ;  /* 0x000000ffff128224 */ /* 0x010fc400078e0002 */
[----:B------:R-:W4:Y:S01]  /*11ec0*/  LDL R2, [R1+0x31c] ;  /* 0x00031c0001027983 */ /* 0x000f220000100800 */
[----:B------:R-:W-:Y:S01]  /*11ed0*/  PRMT R238, RZ, 0x7610, R238 ;  /* 0x00007610ffee7816 */ /* 0x000fe200000000ee */
[----:B------:R-:W-:Y:S01]  /*11ee0*/  @!P0 IMAD.MOV.U32 R19, RZ, RZ, R179 ;  /* 0x000000ffff138224 */ /* 0x000fe200078e00b3 */
[----:B------:R-:W-:-:S04]  /*11ef0*/  PRMT R154, RZ, 0x7610, R154 ;  /* 0x00007610ff9a7816 */ /* 0x000fc8000000009a */
[----:B------:R0:W4:Y:S04]  /*11f00*/  @!P0 LDG.E.U8 R238, desc[UR40][R152.64] ;  /* 0x0000002898ee8981 */ /* 0x000128000c1e1100 */
[----:B------:R1:W4:Y:S01]  /*11f10*/  @!P0 LDG.E.U8 R154, desc[UR40][R18.64] ;  /* 0x00000028129a8981 */ /* 0x000322000c1e1100 */
[----:B0-----:R-:W-:Y:S01]  /*11f20*/  PRMT R153, RZ, 0x7610, R153 ;  /* 0x00007610ff997816 */ /* 0x001fe20000000099 */
[----:B-1----:R-:W-:Y:S01]  /*11f30*/  @!P0 IMAD.MOV.U32 R19, RZ, RZ, R178 ;  /* 0x000000ffff138224 */ /* 0x002fe200078e00b2 */
[----:B------:R-:W-:Y:S01]  /*11f40*/  PRMT R197, RZ, 0x7610, R197 ;  /* 0x00007610ffc57816 */ /* 0x000fe200000000c5 */
[----:B------:R-:W4:Y:S01]  /*11f50*/  LDL R178, [R1+0x864] ;  /* 0x0008640001b27983 */ /* 0x000f220000100800 */
[----:B------:R-:W-:Y:S02]  /*11f60*/  PRMT R195, RZ, 0x7610, R195 ;  /* 0x00007610ffc37816 */ /* 0x000fe400000000c3 */
[----:B------:R-:W-:-:S02]  /*11f70*/  PRMT R152, RZ, 0x7610, R152 ;  /* 0x00007610ff987816 */ /* 0x000fc40000000098 */
[----:B------:R-:W-:Y:S01]  /*11f80*/  PRMT R23, RZ, 0x7610, R23 ;  /* 0x00007610ff177816 */ /* 0x000fe20000000017 */
[----:B------:R-:W-:Y:S02]  /*11f90*/  @!P0 IMAD.MOV.U32 R18, RZ, RZ, R177 ;  /* 0x000000ffff128224 */ /* 0x000fe400078e00b1 */
[----:B------:R-:W4:Y:S04]  /*11fa0*/  LDL R177, [R1+0x21c] ;  /* 0x00021c0001b17983 */ /* 0x000f280000100800 */
[----:B------:R0:W4:Y:S02]  /*11fb0*/  @!P0 LDG.E.U8 R153, desc[UR40][R18.64] ;  /* 0x0000002812998981 */ /* 0x000124000c1e1100 */
[----:B0-----:R-:W-:Y:S02]  /*11fc0*/  @!P0 IMAD.MOV.U32 R18, RZ, RZ, R175 ;  /* 0x000000ffff128224 */ /* 0x001fe400078e00af */
[----:B------:R-:W-:Y:S01]  /*11fd0*/  @!P0 IMAD.MOV.U32 R19, RZ, RZ, R176 ;  /* 0x000000ffff138224 */ /* 0x000fe200078e00b0 */
[----:B------:R-:W4:Y:S04]  /*11fe0*/  LDL R175, [R1+0x29c] ;  /* 0x00029c0001af7983 */ /* 0x000f280000100800 */
[----:B------:R3:W4:Y:S01]  /*11ff0*/  @!P0 LDG.E.U8 R197, desc[UR40][R18.64] ;  /* 0x0000002812c58981 */ /* 0x000722000c1e1100 */
[----:B------:R-:W-:-:S03]  /*12000*/  LOP3.LUT R8, R8, 0xffff, RZ, 0xc0, !PT ;  /* 0x0000ffff08087812 */ /* 0x000fc600078ec0ff */
[----:B------:R-:W4:Y:S01]  /*12010*/  LDL R176, [R1+0x220] ;  /* 0x0002200001b07983 */ /* 0x000f220000100800 */
[----:B---3--:R-:W-:Y:S02]  /*12020*/  @!P0 IMAD.MOV.U32 R18, RZ, RZ, R173 ;  /* 0x000000ffff128224 */ /* 0x008fe400078e00ad */
[----:B------:R-:W-:Y:S01]  /*12030*/  @!P0 IMAD.MOV.U32 R19, RZ, RZ, R174 ;  /* 0x000000ffff138224 */ /* 0x000fe200078e00ae */
[----:B------:R-:W3:Y:S04]  /*12040*/  LDL R173, [R1+0x25c] ;  /* 0x00025c0001ad7983 */ /* 0x000ee80000100800 */
[----:B------:R2:W3:Y:S04]  /*12050*/  @!P0 LDG.E.U8 R195, desc[UR40][R18.64] ;  /* 0x0000002812c38981 */ /* 0x0004e8000c1e1100 */
[----:B------:R-:W3:Y:S01]  /*12060*/  LDL R174, [R1+0x2a0] ;  /* 0x0002a00001ae7983 */ /* 0x000ee20000100800 */
[----:B--2---:R-:W-:-:S02]  /*12070*/  @!P0 IMAD.MOV.U32 R18, RZ, RZ, R5 ;  /* 0x000000ffff128224 */ /* 0x004fc400078e0005 */
[----:B------:R-:W-:Y:S01]  /*12080*/  @!P0 IMAD.MOV.U32 R19, RZ, RZ, R17 ;  /* 0x000000ffff138224 */ /* 0x000fe200078e0011 */
[----:B------:R-:W2:Y:S04]  /*12090*/  LDL R5, [R1+0x260] ;  /* 0x0002600001057983 */ /* 0x000ea80000100800 */
[----:B------:R0:W2:Y:S02]  /*120a0*/  @!P0 LDG.E.U8 R152, desc[UR40][R18.64] ;  /* 0x0000002812988981 */ /* 0x0000a4000c1e1100 */
[----:B0-----:R-:W-:Y:S02]  /*120b0*/  @!P0 IMAD.MOV.U32 R18, RZ, RZ, R3 ;  /* 0x000000ffff128224 */ /* 0x001fe400078e0003 */
[----:B------:R-:W-:Y:S01]  /*120c0*/  @!P0 IMAD.MOV.U32 R19, RZ, RZ, R4 ;  /* 0x000000ffff138224 */ /* 0x000fe200078e0004 */
[----:B------:R-:W-:Y:S01]  /*120d0*/  LOP3.LUT R14, R14, 0xffff, RZ, 0xc0, !PT ;  /* 0x0000ffff0e0e7812 */ /* 0x000fe200078ec0ff */
[----:B------:R-:W2:Y:S04]  /*120e0*/  LDL R3, [R1+0x1e0] ;  /* 0x0001e00001037983 */ /* 0x000ea80000100800 */
[----:B------:R0:W2:Y:S01]  /*120f0*/  @!P0 LDG.E.U8 R23, desc[UR40][R18.64] ;  /* 0x0000002812178981 */ /* 0x0000a2000c1e1100 */
[----:B------:R-:W-:-:S02]  /*12100*/  LOP3.LUT R9, R9, 0xffff, RZ, 0xc0, !PT ;  /* 0x0000ffff09097812 */ /* 0x000fc400078ec0ff */
[----:B------:R-:W-:Y:S01]  /*12110*/  LOP3.LUT R13, R13, 0xffff, RZ, 0xc0, !PT ;  /* 0x0000ffff0d0d7812 */ /* 0x000fe200078ec0ff */
[----:B------:R-:W2:Y:S01]  /*12120*/  LDL R4, [R1+0x1dc] ;  /* 0x0001dc0001047983 */ /* 0x000ea20000100800 */
[----:B0-----:R-:W-:-:S03]  /*12130*/  @!P0 IMAD.MOV.U32 R18, RZ, RZ, R0 ;  /* 0x000000ffff128224 */ /* 0x001fc600078e0000 */
[----:B------:R-:W3:Y:S01]  /*12140*/  LDL R0, [R1+0x2e0] ;  /* 0x0002e00001007983 */ /* 0x000ee20000100800 */
[----:B----4-:R-:W-:-:S03]  /*12150*/  @!P0 IMAD.MOV.U32 R19, RZ, RZ, R2 ;  /* 0x000000ffff138224 */ /* 0x010fc600078e0002 */
[----:B------:R-:W4:Y:S01]  /*12160*/  LDL R2, [R1+0x2dc] ;  /* 0x0002dc0001027983 */ /* 0x000f220000100800 */
[----:B------:R-:W-:Y:S02]  /*12170*/  LOP3.LUT R16, R16, 0xffff, RZ, 0xc0, !PT ;  /* 0x0000ffff10107812 */ /* 0x000fe400078ec0ff */
[----:B------:R-:W-:Y:S02]  /*12180*/  LOP3.LUT R12, R12, 0xffff, RZ, 0xc0, !PT ;  /* 0x0000ffff0c0c7812 */ /* 0x000fe400078ec0ff */
[----:B------:R-:W-:Y:S02]  /*12190*/  LOP3.LUT R10, R10, 0xffff, RZ, 0xc0, !PT ;  /* 0x0000ffff0a0a7812 */ /* 0x000fe400078ec0ff */
[----:B------:R-:W-:Y:S02]  /*121a0*/  LOP3.LUT R11, R11, 0xffff, RZ, 0xc0, !PT ;  /* 0x0000ffff0b0b7812 */ /* 0x000fe400078ec0ff */
[----:B------:R-:W-:Y:S02]  /*121b0*/  PRMT R14, R8, 0x3340, R14 ;  /* 0x00003340080e7816 */ /* 0x000fe4000000000e */
[----:B------:R-:W-:-:S02]  /*121c0*/  PRMT R13, R9, 0x3340, R13 ;  /* 0x00003340090d7816 */ /* 0x000fc4000000000d */
[----:B------:R-:W-:Y:S02]  /*121d0*/  PRMT R12, R16, 0x3340, R12 ;  /* 0x00003340100c7816 */ /* 0x000fe4000000000c */
[----:B------:R-:W-:Y:S02]  /*121e0*/  PRMT R11, R10, 0x3340, R11 ;  /* 0x000033400a0b7816 */ /* 0x000fe4000000000b */
[----:B------:R-:W-:Y:S02]  /*121f0*/  PRMT R10, R14, 0x5410, R13 ;  /* 0x000054100e0a7816 */ /* 0x000fe4000000000d */
[----:B------:R-:W-:Y:S01]  /*12200*/  PRMT R11, R12, 0x5410, R11 ;  /* 0x000054100c0b7816 */ /* 0x000fe2000000000b */
[----:B---3--:R-:W-:Y:S02]  /*12210*/  @!P0 IMAD.MOV.U32 R12, RZ, RZ, R0 ;  /* 0x000000ffff0c8224 */ /* 0x008fe400078e0000 */
[----:B------:R-:W3:Y:S01]  /*12220*/  LDL R0, [R1+0x1a0] ;  /* 0x0001a00001007983 */ /* 0x000ee20000100800 */
[----:B----4-:R-:W-:-:S03]  /*12230*/  @!P0 IMAD.MOV.U32 R13, RZ, RZ, R2 ;  /* 0x000000ffff0d8224 */ /* 0x010fc600078e0002 */
[----:B------:R-:W4:Y:S01]  /*12240*/  LDL R2, [R1+0x19c] ;  /* 0x00019c0001027983 */ /* 0x000f220000100800 */
        /* <DEDUP_REMOVED lines=14> */
[----:B------:R-:W-:Y:S02]  /*12330*/  PRMT R22, RZ, 0x7610, R22 ;  /* 0x00007610ff167816 */ /* 0x000fe40000000016 */
[----:B------:R-:W-:Y:S01]  /*12340*/  PRMT R20, RZ, 0x7610, R20 ;  /* 0x00007610ff147816 */ /* 0x000fe20000000014 */
[----:B------:R0:W-:Y:S04]  /*12350*/  STS.128 [R178+UR8], R8 ;  /* 0x00000008b2007988 */ /* 0x0001e80008000c08 */
[----:B------:R1:W4:Y:S01]  /*12360*/  @!P0 LDG.E.U8 R22, desc[UR40][R18.64] ;  /* 0x0000002812168981 */ /* 0x000322000c1e1100 */
[----:B0-----:R-:W-:-:S02]  /*12370*/  @!P0 IMAD.MOV.U32 R8, RZ, RZ, R174 ;  /* 0x000000ffff088224 */ /* 0x001fc400078e00ae */
[----:B------:R-:W-:Y:S01]  /*12380*/  @!P0 IMAD.MOV.U32 R9, RZ, RZ, R175 ;  /* 0x000000ffff098224 */ /* 0x000fe200078e00af */
[----:B-1----:R-:W-:Y:S01]  /*12390*/  PRMT R19, RZ, 0x7610, R19 ;  /* 0x00007610ff137816 */ /* 0x002fe20000000013 */
[----:B------:R-:W4:Y:S04]  /*123a0*/  LDL R175, [R1+0x15c] ;  /* 0x00015c0001af7983 */ /* 0x000f280000100800 */
[----:B------:R2:W4:Y:S04]  /*123b0*/  @!P0 LDG.E.U8 R20, desc[UR40][R8.64] ;  /* 0x0000002808148981 */ /* 0x000528000c1e1100 */
[----:B------:R-:W4:Y:S01]  /*123c0*/  LDL R174, [R1+0x160] ;  /* 0x0001600001ae7983 */ /* 0x000f220000100800 */
        /* <DEDUP_REMOVED lines=15> */
[----:B---3--:R-:W-:-:S02]  /*124c0*/  @!P0 IMAD.MOV.U32 R8, RZ, RZ, R0 ;  /* 0x000000ffff088224 */ /* 0x008fc400078e0000 */
[----:B------:R-:W3:Y:S01]  /*124d0*/  LDL R0, [R1+0xa0] ;  /* 0x0000a00001007983 */ /* 0x000ee20000100800 */
[----:B----4-:R-:W-:-:S03]  /*124e0*/  @!P0 IMAD.MOV.U32 R9, RZ, RZ, R2 ;  /* 0x000000ffff098224 */ /* 0x010fc600078e0002 */
[----:B------:R-:W4:Y:S04]  /*124f0*/  LDL R2, [R1+0x9c] ;  /* 0x00009c0001027983 */ /* 0x000f280000100800 */
[----:B------:R-:W4:Y:S04]  /*12500*/  LDL.LU R183, [R1+0x18] ;  /* 0x0000180001b77983 */ /* 0x000f280000300800 */
[----:B------:R-:W4:Y:S04]  /*12510*/  LDL.LU R184, [R1+0x14] ;  /* 0x0000140001b87983 */ /* 0x000f280000300800 */
[----:B------:R-:W4:Y:S04]  /*12520*/  LDL.LU R182, [R1+0xc] ;  /* 0x00000c0001b67983 */ /* 0x000f280000300800 */
[----:B------:R-:W4:Y:S04]  /*12530*/  LDL R179, [R1+0x5c] ;  /* 0x00005c0001b37983 */ /* 0x000f280000100800 */
[----:B------:R-:W4:Y:S01]  /*12540*/  LDL R178, [R1+0x60] ;  /* 0x0000600001b27983 */ /* 0x000f220000100800 */
[----:B------:R-:W-:-:S03]  /*12550*/  PRMT R16, RZ, 0x7610, R16 ;  /* 0x00007610ff107816 */ /* 0x000fc60000000010 */
[----:B------:R-:W4:Y:S04]  /*12560*/  LDL R177, [R1+0x418] ;  /* 0x0004180001b17983 */ /* 0x000f280000100800 */
[----:B------:R-:W4:Y:S01]  /*12570*/  LDL R176, [R1+0x41c] ;  /* 0x00041c0001b07983 */ /* 0x000f220000100800 */
[----:B------:R-:W-:-:S03]  /*12580*/  PRMT R15, RZ, 0x7610, R15 ;  /* 0x00007610ff0f7816 */ /* 0x000fc6000000000f */
[----:B------:R0:W4:Y:S01]  /*12590*/  @!P0 LDG.E.U8 R16, desc[UR40][R8.64] ;  /* 0x0000002808108981 */ /* 0x000122000c1e1100 */
[----:B------:R-:W-:Y:S02]  /*125a0*/  PRMT R21, RZ, 0x7610, R21 ;  /* 0x00007610ff157816 */ /* 0x000fe40000000015 */
[----:B------:R-:W-:Y:S01]  /*125b0*/  PRMT R14, RZ, 0x7610, R14 ;  /* 0x00007610ff0e7816 */ /* 0x000fe2000000000e */
[----:B------:R-:W4:Y:S04]  /*125c0*/  LDL R181, [R1+0x860] ;  /* 0x0008600001b57983 */ /* 0x000f280000100800 */
[----:B------:R1:W4:Y:S01]  /*125d0*/  @!P0 LDG.E.U8 R21, desc[UR40][R12.64] ;  /* 0x000000280c158981 */ /* 0x000322000c1e1100 */
[----:B------:R-:W-:Y:S02]  /*125e0*/  PRMT R11, RZ, 0x7610, R11 ;  /* 0x00007610ff0b7816 */ /* 0x000fe4000000000b */
[----:B------:R-:W-:Y:S01]  /*125f0*/  PRMT R193, RZ, 0x7610, R193 ;  /* 0x00007610ffc17816 */ /* 0x000fe200000000c1 */
[----:B------:R-:W4:Y:S01]  /*12600*/  LDL R180, [R1+0x294] ;  /* 0x0002940001b47983 */ /* 0x000f220000100800 */
[----:B0-----:R-:W-:-:S03]  /*12610*/  @!P0 IMAD.MOV.U32 R9, RZ, RZ, R175 ;  /* 0x000000ffff098224 */ /* 0x001fc600078e00af */
[----:B------:R-:W4:Y:S01]  /*12620*/  LDL R175, [R1+0x3d4] ;  /* 0x0003d40001af7983 */ /* 0x000f220000100800 */
[----:B------:R-:W-:-:S03]  /*12630*/  @!P0 IMAD.MOV.U32 R8, RZ, RZ, R174 ;  /* 0x000000ffff088224 */ /* 0x000fc600078e00ae */
[----:B------:R-:W4:Y:S04]  /*12640*/  LDL R174, [R1+0x3d8] ;  /* 0x0003d80001ae7983 */ /* 0x000f280000100800 */
[----:B------:R2:W4:Y:S01]  /*12650*/  @!P0 LDG.E.U8 R15, desc[UR40][R8.64] ;  /* 0x00000028080f8981 */ /* 0x000522000c1e1100 */
[----:B-1----:R-:W-:Y:S01]  /*12660*/  PRMT R13, RZ, 0x7610, R13 ;  /* 0x00007610ff0d7816 */ /* 0x002fe2000000000d */
[----:B--2---:R-:W-:Y:S02]  /*12670*/  @!P0 IMAD.MOV.U32 R8, RZ, RZ, R5 ;  /* 0x000000ffff088224 */ /* 0x004fe400078e0005 */
[----:B------:R-:W-:Y:S01]  /*12680*/  @!P0 IMAD.MOV.U32 R9, RZ, RZ, R173 ;  /* 0x000000ffff098224 */ /* 0x000fe200078e00ad */
[----:B------:R-:W2:Y:S04]  /*12690*/  LDL R5, [R1+0x398] ;  /* 0x0003980001057983 */ /* 0x000ea80000100800 */
[----:B------:R-:W2:Y:S04]  /*126a0*/  LDL R173, [R1+0x394] ;  /* 0x0003940001ad7983 */ /* 0x000ea80000100800 */
[----:B------:R0:W2:Y:S02]  /*126b0*/  @!P0 LDG.E.U8 R14, desc[UR40][R8.64] ;  /* 0x00000028080e8981 */ /* 0x0000a4000c1e1100 */
[----:B0-----:R-:W-:-:S02]  /*126c0*/  @!P0 IMAD.MOV.U32 R8, RZ, RZ, R3 ;  /* 0x000000ffff088224 */ /* 0x001fc400078e0003 */
[----:B------:R-:W2:Y:S01]  /*126d0*/  LDL R3, [R1+0x358] ;  /* 0x0003580001037983 */ /* 0x000ea20000100800 */
[----:B------:R-:W-:-:S03]  /*126e0*/  @!P0 IMAD.MOV.U32 R9, RZ, RZ, R4 ;  /* 0x000000ffff098224 */ /* 0x000fc600078e0004 */
[----:B------:R-:W2:Y:S04]  /*126f0*/  LDL R4, [R1+0x354] ;  /* 0x0003540001047983 */ /* 0x000ea80000100800 */
[----:B------:R3:W2:Y:S02]  /*12700*/  @!P0 LDG.E.U8 R13, desc[UR40][R8.64] ;  /* 0x00000028080d8981 */ /* 0x0006a4000c1e1100 */
[----:B---3--:R-:W-:Y:S02]  /*12710*/  @!P0 IMAD.MOV.U32 R8, RZ, RZ, R0 ;  /* 0x000000ffff088224 */ /* 0x008fe400078e0000 */
[----:B------:R-:W3:Y:S01]  /*12720*/  LDL R0, [R1+0x318] ;  /* 0x0003180001007983 */ /* 0x000ee20000100800 */
[----:B----4-:R-:W-:-:S03]  /*12730*/  @!P0 IMAD.MOV.U32 R9, RZ, RZ, R2 ;  /* 0x000000ffff098224 */ /* 0x010fc600078e0002 */
[----:B------:R-:W4:Y:S01]  /*12740*/  LDL R2, [R1+0x314] ;  /* 0x0003140001027983 */ /* 0x000f220000100800 */
[----:B------:R-:W-:-:S06]  /*12750*/  PRMT R12, RZ, 0x7610, R12 ;  /* 0x00007610ff0c7816 */ /* 0x000fcc000000000c */
[----:B------:R0:W4:Y:S02]  /*12760*/  @!P0 LDG.E.U8 R12, desc[UR40][R8.64] ;  /* 0x00000028080c8981 */ /* 0x000124000c1e1100 */
[----:B0-----:R-:W-:Y:S02]  /*12770*/  @!P0 IMAD.MOV.U32 R9, RZ, RZ, R179 ;  /* 0x000000ffff098224 */ /* 0x001fe400078e00b3 */
[----:B------:R-:W-:Y:S01]  /*12780*/  @!P0 IMAD.MOV.U32 R8, RZ, RZ, R178 ;  /* 0x000000ffff088224 */ /* 0x000fe200078e00b2 */
[----:B------:R-:W-:Y:S01]  /*12790*/  PRMT R189, RZ, 0x7610, R189 ;  /* 0x00007610ffbd7816 */ /* 0x000fe200000000bd */
[----:B------:R-:W4:Y:S04]  /*127a0*/  LDL R179, [R1+0x254] ;  /* 0x0002540001b37983 */ /* 0x000f280000100800 */
[----:B------:R0:W4:Y:S01]  /*127b0*/  @!P0 LDG.E.U8 R11, desc[UR40][R8.64] ;  /* 0x00000028080b8981 */ /* 0x000122000c1e1100 */
[----:B------:R-:W-:-:S02]  /*127c0*/  PRMT R10, RZ, 0x7610, R10 ;  /* 0x00007610ff0a7816 */ /* 0x000fc4000000000a */
[----:B------:R-:W-:Y:S01]  /*127d0*/  LOP3.LUT R161, R161, 0xffff, RZ, 0xc0, !PT ;  /* 0x0000ffffa1a17812 */ /* 0x000fe200078ec0ff */
[----:B------:R-:W4:Y:S01]  /*127e0*/  LDL R178, [R1+0x214] ;  /* 0x0002140001b27983 */ /* 0x000f220000100800 */
[----:B0-----:R-:W-:Y:S02]  /*127f0*/  @!P0 IMAD.MOV.U32 R8, RZ, RZ, R176 ;  /* 0x000000ffff088224 */ /* 0x001fe400078e00b0 */
[----:B------:R-:W-:Y:S01]  /*12800*/  @!P0 IMAD.MOV.U32 R9, RZ, RZ, R177 ;  /* 0x000000ffff098224 */ /* 0x000fe200078e00b1 */
[----:B------:R-:W-:Y:S01]  /*12810*/  LOP3.LUT R162, R162, 0xffff, RZ, 0xc0, !PT ;  /* 0x0000ffffa2a27812 */ /* 0x000fe200078ec0ff */
[----:B------:R-:W4:Y:S04]  /*12820*/  LDL R177, [R1+0x1d4] ;  /* 0x0001d40001b17983 */ /* 0x000f280000100800 */
[----:B------:R0:W4:Y:S01]  /*12830*/  @!P0 LDG.E.U8 R193, desc[UR40][R8.64] ;  /* 0x0000002808c18981 */ /* 0x000122000c1e1100 */
[----:B------:R-:W-:-:S02]  /*12840*/  LOP3.LUT R163, R163, 0xffff, RZ, 0xc0, !PT ;  /* 0x0000ffffa3a37812 */ /* 0x000fc400078ec0ff */
[----:B------:R-:W-:Y:S01]  /*12850*/  LOP3.LUT R168, R168, 0xffff, RZ, 0xc0, !PT ;  /* 0x0000ffffa8a87812 */ /* 0x000fe200078ec0ff */
[----:B------:R-:W4:Y:S01]  /*12860*/  LDL R176, [R1+0x1d8] ;  /* 0x0001d80001b07983 */ /* 0x000f220000100800 */
[----:B0-----:R-:W-:Y:S02]  /*12870*/  @!P0 IMAD.MOV.U32 R9, RZ, RZ, R175 ;  /* 0x000000ffff098224 */ /* 0x001fe400078e00af */
[----:B------:R-:W-:-:S05]  /*12880*/  @!P0 IMAD.MOV.U32 R8, RZ, RZ, R174 ;  /* 0x000000ffff088224 */ /* 0x000fca00078e00ae */
[----:B------:R2:W4:Y:S02]  /*12890*/  @!P0 LDG.E.U8 R189, desc[UR40][R8.64] ;  /* 0x0000002808bd8981 */ /* 0x000524000c1e1100 */
[----:B--2---:R-:W-:Y:S02]  /*128a0*/  @!P0 IMAD.MOV.U32 R8, RZ, RZ, R5 ;  /* 0x000000ffff088224 */ /* 0x004fe400078e0005 */
[----:B------:R-:W2:Y:S01]  /*128b0*/  LDL R5, [R1+0x298] ;  /* 0x0002980001057983 */ /* 0x000ea20000100800 */
[----:B------:R-:W-:-:S05]  /*128c0*/  @!P0 IMAD.MOV.U32 R9, RZ, RZ, R173 ;  /* 0x000000ffff098224 */ /* 0x000fca00078e00ad */
[----:B------:R0:W2:Y:S02]  /*128d0*/  @!P0 LDG.E.U8 R10, desc[UR40][R8.64] ;  /* 0x00000028080a8981 */ /* 0x0000a4000c1e1100 */
[----:B0-----:R-:W-:Y:S01]  /*128e0*/  PRMT R9, RZ, 0x7610, R9 ;  /* 0x00007610ff097816 */ /* 0x001fe20000000009 */
[----:B------:R-:W-:Y:S02]  /*128f0*/  @!P0 IMAD.MOV.U32 R174, RZ, RZ, R3 ;  /* 0x000000ffffae8224 */ /* 0x000fe400078e0003 */
        /* <DEDUP_REMOVED lines=8> */
[----:B------:R-:W-:Y:S02]  /*12980*/  LOP3.LUT R169, R169, 0xffff, RZ, 0xc0, !PT ;  /* 0x0000ffffa9a97812 */ /* 0x000fe400078ec0ff */
[----:B------:R-:W-:Y:S02]  /*12990*/  LOP3.LUT R170, R170, 0xffff, RZ, 0xc0, !PT ;  /* 0x0000ffffaaaa7812 */ /* 0x000fe400078ec0ff */
[----:B------:R-:W-:Y:S02]  /*129a0*/  PRMT R161, R161, 0x3340, R162 ;  /* 0x00003340a1a17816 */ /* 0x000fe400000000a2 */
[----:B------:R-:W-:Y:S02]  /*129b0*/  PRMT R168, R163, 0x3340, R168 ;  /* 0x00003340a3a87816 */ /* 0x000fe400000000a8 */
[----:B------:R-:W-:-:S04]  /*129c0*/  PRMT R162, R169, 0x3340, R170 ;  /* 0x00003340a9a27816 */ /* 0x000fc800000000aa */
[----:B------:R-:W-:Y:S01]  /*129d0*/  PRMT R162, R168, 0x5410, R162 ;  /* 0x00005410a8a27816 */ /* 0x000fe200000000a2 */
[----:B---3--:R-:W-:Y:S02]  /*129e0*/  @!P0 IMAD.MOV.U32 R168, RZ, RZ, R0 ;  /* 0x000000ffffa88224 */ /* 0x008fe400078e0000 */
[----:B------:R-:W3:Y:S01]  /*129f0*/  LDL R0, [R1+0x198] ;  /* 0x0001980001007983 */ /* 0x000ee20000100800 */
[----:B----4-:R-:W-:-:S03]  /*12a00*/  @!P0 IMAD.MOV.U32 R169, RZ, RZ, R2 ;  /* 0x000000ffffa98224 */ /* 0x010fc600078e0002 */
        /* <DEDUP_REMOVED lines=11> */
[----:B------:R-:W-:Y:S01]  /*12ac0*/  LOP3.LUT R203, R203, 0xffff, RZ, 0xc0, !PT ;  /* 0x0000ffffcbcb7812 */ /* 0x000fe200078ec0ff */
[----:B------:R-:W4:Y:S01]  /*12ad0*/  LDL R183, [R1+0x30c] ;  /* 0x00030c0001b77983 */ /* 0x000f220000100800 */
[----:B------:R-:W-:Y:S02]  /*12ae0*/  LOP3.LUT R199, R199, 0xffff, RZ, 0xc0, !PT ;  /* 0x0000ffffc7c77812 */ /* 0x000fe400078ec0ff */
[----:B0-----:R-:W-:Y:S01]  /*12af0*/  LOP3.LUT R174, R184, 0xffff, RZ, 0xc0, !PT ;  /* 0x0000ffffb8ae7812 */ /* 0x001fe200078ec0ff */
[----:B------:R-:W4:Y:S01]  /*12b00*/  LDL R187, [R1+0x14c] ;  /* 0x00014c0001bb7983 */ /* 0x000f220000100800 */
[----:B------:R-:W-:Y:S02]  /*12b10*/  LOP3.LUT R175, R182, 0xffff, RZ, 0xc0, !PT ;  /* 0x0000ffffb6af7812 */ /* 0x000fe400078ec0ff */
[----:B------:R-:W-:Y:S01]  /*12b20*/  PRMT R173, R173, 0x3340, R174 ;  /* 0x00003340adad7816 */ /* 0x000fe200000000ae */
[----:B------:R-:W4:Y:S01]  /*12b30*/  LDL R182, [R1+0x310] ;  /* 0x0003100001b67983 */ /* 0x000f220000100800 */
[----:B------:R-:W-:-:S02]  /*12b40*/  PRMT R6, R175, 0x3340, R6 ;  /* 0x00003340af067816 */ /* 0x000fc40000000006 */
[----:B------:R-:W-:Y:S01]  /*12b50*/  PRMT R7, R7, 0x3340, R160 ;  /* 0x0000334007077816 */ /* 0x000fe200000000a0 */
[----:B------:R-:W4:Y:S01]  /*12b60*/  LDL R174, [R1+0x98] ;  /* 0x0000980001ae7983 */ /* 0x000f220000100800 */
[----:B------:R-:W-:Y:S02]  /*12b70*/  PRMT R171, R171, 0x3340, R172 ;  /* 0x00003340abab7816 */ /* 0x000fe400000000ac */
[----:B------:R-:W-:Y:S01]  /*12b80*/  PRMT R163, R203, 0x3340, R199 ;  /* 0x00003340cba37816 */ /* 0x000fe200000000c7 */
[----:B------:R-:W4:Y:S01]  /*12b90*/  LDL R172, [R1+0xd8] ;  /* 0x0000d80001ac7983 */ /* 0x000f220000100800 */
[----:B------:R-:W-:Y:S02]  /*12ba0*/  PRMT R160, R173, 0x5410, R6 ;  /* 0x00005410ada07816 */ /* 0x000fe40000000006 */
[----:B------:R-:W-:Y:S01]  /*12bb0*/  PRMT R161, R7, 0x5410, R161 ;  /* 0x0000541007a17816 */ /* 0x000fe200000000a1 */
[----:B------:R-:W4:Y:S01]  /*12bc0*/  LDL R173, [R1+0xd4] ;  /* 0x0000d40001ad7983 */ /* 0x000f220000100800 */
[----:B------:R-:W-:-:S03]  /*12bd0*/  PRMT R163, R171, 0x5410, R163 ;  /* 0x00005410aba37816 */ /* 0x000fc600000000a3 */
[----:B------:R-:W4:Y:S04]  /*12be0*/  LDL R175, [R1+0x94] ;  /* 0x0000940001af7983 */ /* 0x000f280000100800 */
[----:B------:R2:W-:Y:S01]  /*12bf0*/  STS.128 [R181+UR8], R160 ;  /* 0x000000a0b5007988 */ /* 0x0005e20008000c08 */
[----:B------:R-:W-:Y:S02]  /*12c00*/  PRMT R7, RZ, 0x7610, R7 ;  /* 0x00007610ff077816 */ /* 0x000fe40000000007 */
[----:B------:R-:W-:Y:S01]  /*12c10*/  PRMT R6, RZ, 0x7610, R6 ;  /* 0x00007610ff067816 */ /* 0x000fe20000000006 */
[----:B------:R-:W4:Y:S04]  /*12c20*/  LDL R184, [R1+0x20c] ;  /* 0x00020c0001b87983 */ /* 0x000f280000100800 */
[----:B------:R0:W4:Y:S04]  /*12c30*/  @!P0 LDG.E.U8 R7, desc[UR40][R168.64] ;  /* 0x00000028a8078981 */ /* 0x000128000c1e1100 */
[----:B------:R-:W4:Y:S01]  /*12c40*/  LDL R186, [R1+0x150] ;  /* 0x0001500001ba7983 */ /* 0x000f220000100800 */
[----:B--2---:R-:W-:Y:S01]  /*12c50*/  @!P0 IMAD.MOV.U32 R162, RZ, RZ, R5 ;  /* 0x000000ffffa28224 */ /* 0x004fe200078e0005 */
[----:B------:R-:W-:-:S02]  /*12c60*/  PRMT R160, RZ, 0x7610, R160 ;  /* 0x00007610ffa07816 */ /* 0x000fc400000000a0 */
[----:B------:R-:W2:Y:S01]  /*12c70*/  LDL R5, [R1+0x158] ;  /* 0x0001580001057983 */ /* 0x000ea20000100800 */
[----:B------:R-:W-:Y:S01]  /*12c80*/  @!P0 IMAD.MOV.U32 R163, RZ, RZ, R180 ;  /* 0x000000ffffa38224 */ /* 0x000fe200078e00b4 */
[----:B------:R-:W-:Y:S01]  /*12c90*/  PRMT R161, RZ, 0x7610, R161 ;  /* 0x00007610ffa17816 */ /* 0x000fe200000000a1 */
[----:B0-----:R-:W-:Y:S01]  /*12ca0*/  @!P0 IMAD.MOV.U32 R168, RZ, RZ, R4 ;  /* 0x000000ffffa88224 */ /* 0x001fe200078e0004 */
[----:B------:R-:W2:Y:S01]  /*12cb0*/  LDL R181, [R1+0x2cc] ;  /* 0x0002cc0001b57983 */ /* 0x000ea20000100800 */
[----:B------:R-:W-:-:S03]  /*12cc0*/  @!P0 IMAD.MOV.U32 R169, RZ, RZ, R178 ;  /* 0x000000ffffa98224 */ /* 0x000fc600078e00b2 */
[----:B------:R0:W2:Y:S04]  /*12cd0*/  @!P0 LDG.E.U8 R6, desc[UR40][R162.64] ;  /* 0x00000028a2068981 */ /* 0x0000a8000c1e1100 */
[----:B------:R-:W2:Y:S04]  /*12ce0*/  LDL R4, [R1+0x114] ;  /* 0x0001140001047983 */ /* 0x000ea80000100800 */
[----:B------:R1:W2:Y:S01]  /*12cf0*/  @!P0 LDG.E.U8 R161, desc[UR40][R168.64] ;  /* 0x00000028a8a18981 */ /* 0x0002a2000c1e1100 */
[----:B0-----:R-:W-:Y:S02]  /*12d00*/  @!P0 IMAD.MOV.U32 R162, RZ, RZ, R3 ;  /* 0x000000ffffa28224 */ /* 0x001fe400078e0003 */
[----:B------:R-:W-:Y:S01]  /*12d10*/  @!P0 IMAD.MOV.U32 R163, RZ, RZ, R179 ;  /* 0x000000ffffa38224 */ /* 0x000fe200078e00b3 */
[----:B------:R-:W2:Y:S04]  /*12d20*/  LDL R3, [R1+0x118] ;  /* 0x0001180001037983 */ /* 0x000ea80000100800 */
[----:B------:R0:W2:Y:S01]  /*12d30*/  @!P0 LDG.E.U8 R160, desc[UR40][R162.64] ;  /* 0x00000028a2a08981 */ /* 0x0000a2000c1e1100 */
[----:B-1----:R-:W-:-:S02]  /*12d40*/  @!P0 IMAD.MOV.U32 R168, RZ, RZ, R176 ;  /* 0x000000ffffa88224 */ /* 0x002fc400078e00b0 */
[----:B------:R-:W-:Y:S01]  /*12d50*/  @!P0 IMAD.MOV.U32 R169, RZ, RZ, R177 ;  /* 0x000000ffffa98224 */ /* 0x000fe200078e00b1 */
[----:B------:R-:W2:Y:S04]  /*12d60*/  LDL R176, [R1+0x410] ;  /* 0x0004100001b07983 */ /* 0x000ea80000100800 */
[----:B------:R-:W2:Y:S01]  /*12d70*/  LDL R178, [R1+0x34c] ;  /* 0x00034c0001b27983 */ /* 0x000ea20000100800 */
[----:B0-----:R-:W-:-:S03]  /*12d80*/  PRMT R162, RZ, 0x7610, R162 ;  /* 0x00007610ffa27816 */ /* 0x001fc600000000a2 */
[----:B------:R-:W2:Y:S04]  /*12d90*/  LDL R180, [R1+0x2d0] ;  /* 0x0002d00001b47983 */ /* 0x000ea80000100800 */
[----:B------:R3:W2:Y:S04]  /*12da0*/  @!P0 LDG.E.U8 R162, desc[UR40][R168.64] ;  /* 0x00000028a8a28981 */ /* 0x0006a8000c1e1100 */
[----:B------:R-:W2:Y:S04]  /*12db0*/  LDL R249, [R1+0x10c] ;  /* 0x00010c0001f97983 */ /* 0x000ea80000100800 */
[----:B------:R-:W2:Y:S04]  /*12dc0*/  LDL R191, [R1+0x110] ;  /* 0x0001100001bf7983 */ /* 0x000ea80000100800 */
[----:B------:R-:W2:Y:S01]  /*12dd0*/  LDL R190, [R1+0xcc] ;  /* 0x0000cc0001be7983 */ /* 0x000ea20000100800 */
[----:B------:R-:W-:-:S03]  /*12de0*/  PRMT R188, RZ, 0x7610, R188 ;  /* 0x00007610ffbc7816 */ /* 0x000fc600000000bc */
[----:B------:R-:W2:Y:S01]  /*12df0*/  LDL R250, [R1+0x3c4] ;  /* 0x0003c40001fa7983 */ /* 0x000ea20000100800 */
[----:B---3--:R-:W-:-:S03]  /*12e00*/  @!P0 IMAD.MOV.U32 R168, RZ, RZ, R0 ;  /* 0x000000ffffa88224 */ /* 0x008fc600078e0000 */
[----:B------:R-:W3:Y:S01]  /*12e10*/  LDL R0, [R1+0x58] ;  /* 0x0000580001007983 */ /* 0x000ee20000100800 */
[----:B----4-:R-:W-:-:S03]  /*12e20*/  @!P0 IMAD.MOV.U32 R169, RZ, RZ, R2 ;  /* 0x000000ffffa98224 */ /* 0x010fc600078e0002 */
[----:B------:R-:W4:Y:S01]  /*12e30*/  LDL R2, [R1+0x54] ;  /* 0x0000540001027983 */ /* 0x000f220000100800 */
[----:B------:R-:W-:-:S06]  /*12e40*/  PRMT R163, RZ, 0x7610, R163 ;  /* 0x00007610ffa37816 */ /* 0x000fcc00000000a3 */
[----:B------:R0:W4:Y:S01]  /*12e50*/  @!P0 LDG.E.U8 R163, desc[UR40][R168.64] ;  /* 0x00000028a8a38981 */ /* 0x000122000c1e1100 */
[----:B------:R-:W-:Y:S01]  /*12e60*/  @!P0 IMAD.MOV.U32 R171, RZ, RZ, R170 ;  /* 0x000000ffffab8224 */ /* 0x000fe200078e00aa */
[----:B0-----:R-:W-:Y:S02]  /*12e70*/  PRMT R168, RZ, 0x7610, R168 ;  /* 0x00007610ffa87816 */ /* 0x001fe400000000a8 */
[----:B------:R-:W-:Y:S01]  /*12e80*/  PRMT R169, RZ, 0x7610, R169 ;  /* 0x00007610ffa97816 */ /* 0x000fe200000000a9 */
[----:B--2---:R-:W-:Y:S02]  /*12e90*/  @!P0 IMAD.MOV.U32 R170, RZ, RZ, R5 ;  /* 0x000000ffffaa8224 */ /* 0x004fe400078e0005 */
[----:B------:R-:W2:Y:S04]  /*12ea0*/  LDL R5, [R1+0x414] ;  /* 0x0004140001057983 */ /* 0x000ea80000100800 */
[----:B------:R0:W2:Y:S02]  /*12eb0*/  @!P0 LDG.E.U8 R168, desc[UR40][R170.64] ;  /* 0x00000028aaa88981 */ /* 0x0000a4000c1e1100 */
[----:B0-----:R-:W-:-:S02]  /*12ec0*/  @!P0 IMAD.MOV.U32 R171, RZ, RZ, R4 ;  /* 0x000000ffffab8224 */ /* 0x001fc400078e0004 */
[----:B------:R-:W2:Y:S01]  /*12ed0*/  LDL R4, [R1+0x3cc] ;  /* 0x0003cc0001047983 */ /* 0x000ea20000100800 */
[----:B------:R-:W-:-:S03]  /*12ee0*/  @!P0 IMAD.MOV.U32 R170, RZ, RZ, R3 ;  /* 0x000000ffffaa8224 */ /* 0x000fc600078e0003 */
[----:B------:R-:W2:Y:S04]  /*12ef0*/  LDL R3, [R1+0x3d0] ;  /* 0x0003d00001037983 */ /* 0x000ea80000100800 */
[----:B------:R0:W2:Y:S02]  /*12f00*/  @!P0 LDG.E.U8 R169, desc[UR40][R170.64] ;  /* 0x00000028aaa98981 */ /* 0x0000a4000c1e1100 */
[----:B0-----:R-:W-:-:S06]  /*12f10*/  PRMT R170, RZ, 0x7610, R170 ;  /* 0x00007610ffaa7816 */ /* 0x001fcc00000000aa */
[----:B------:R0:W2:Y:S02]  /*12f20*/  @!P0 LDG.E.U8 R170, desc[UR40][R172.64] ;  /* 0x00000028acaa8981 */ /* 0x0000a4000c1e1100 */
[----:B0-----:R-:W-:Y:S02]  /*12f30*/  @!P0 IMAD.MOV.U32 R172, RZ, RZ, R174 ;  /* 0x000000ffffac8224 */ /* 0x001fe400078e00ae */
[----:B------:R-:W-:Y:S02]  /*12f40*/  @!P0 IMAD.MOV.U32 R173, RZ, RZ, R175 ;  /* 0x000000ffffad8224 */ /* 0x000fe400078e00af */
[----:B---3--:R-:W-:Y:S02]  /*12f50*/  @!P0 IMAD.MOV.U32 R174, RZ, RZ, R0 ;  /* 0x000000ffffae8224 */ /* 0x008fe400078e0000 */
[----:B------:R-:W3:Y:S01]  /*12f60*/  LDL R0, [R1+0x390] ;  /* 0x0003900001007983 */ /* 0x000ee20000100800 */
[----:B----4-:R-:W-:-:S03]  /*12f70*/  @!P0 IMAD.MOV.U32 R175, RZ, RZ, R2 ;  /* 0x000000ffffaf8224 */ /* 0x010fc600078e0002 */
[----:B------:R-:W4:Y:S01]  /*12f80*/  LDL R2, [R1+0x38c] ;  /* 0x00038c0001027983 */ /* 0x000f220000100800 */
[----:B------:R-:W-:-:S06]  /*12f90*/  PRMT R171, RZ, 0x7610, R171 ;  /* 0x00007610ffab7816 */ /* 0x000fcc00000000ab */
[----:B------:R0:W4:Y:S02]  /*12fa0*/  @!P0 LDG.E.U8 R171, desc[UR40][R172.64] ;  /* 0x00000028acab8981 */ /* 0x000124000c1e1100 */
[----:B0-----:R-:W-:-:S06]  /*12fb0*/  PRMT R172, RZ, 0x7610, R172 ;  /* 0x00007610ffac7816 */ /* 0x001fcc00000000ac */
[----:B------:R0:W4:Y:S01]  /*12fc0*/  @!P0 LDG.E.U8 R172, desc[UR40][R174.64] ;  /* 0x00000028aeac8981 */ /* 0x000122000c1e1100 */
[----:B------:R-:W-:Y:S01]  /*12fd0*/  PRMT R173, RZ, 0x7610, R173 ;  /* 0x00007610ffad7816 */ /* 0x000fe200000000ad */
[----:B0-----:R-:W-:Y:S02]  /*12fe0*/  @!P0 IMAD.MOV.U32 R175, RZ, RZ, R176 ;  /* 0x000000ffffaf8224 */ /* 0x001fe400078e00b0 */
[----:B--2---:R-:W-:Y:S02]  /*12ff0*/  @!P0 IMAD.MOV.U32 R174, RZ, RZ, R5 ;  /* 0x000000ffffae8224 */ /* 0x004fe400078e0005 */
[----:B------:R-:W2:Y:S04]  /*13000*/  LDL R5, [R1+0x350] ;  /* 0x0003500001057983 */ /* 0x000ea80000100800 */
[----:B------:R0:W2:Y:S02]  /*13010*/  @!P0 LDG.E.U8 R173, desc[UR40][R174.64] ;  /* 0x00000028aead8981 */ /* 0x0000a4000c1e1100 */
[----:B0-----:R-:W-:Y:S01]  /*13020*/  PRMT R174, RZ, 0x7610, R174 ;  /* 0x00007610ffae7816 */ /* 0x001fe200000000ae */
[----:B------:R-:W-:-:S02]  /*13030*/  @!P0 IMAD.MOV.U32 R177, RZ, RZ, R4 ;  /* 0x000000ffffb18224 */ /* 0x000fc400078e0004 */
        /* <DEDUP_REMOVED lines=8> */
[----:B------:R-:W-:Y:S01]  /*130c0*/  PRMT R175, RZ, 0x7610, R175 ;  /* 0x00007610ffaf7816 */ /* 0x000fe200000000af */
[----:B------:R-:W-:-:S05]  /*130d0*/  @!P0 IMAD.MOV.U32 R179, RZ, RZ, R178 ;  /* 0x000000ffffb38224 */ /* 0x000fca00078e00b2 */
[----:B------:R0:W4:Y:S02]  /*130e0*/  @!P0 LDG.E.U8 R175, desc[UR40][R176.64] ;  /* 0x00000028b0af8981 */ /* 0x000124000c1e1100 */
[----:B0-----:R-:W-:Y:S02]  /*130f0*/  PRMT R176, RZ, 0x7610, R176 ;  /* 0x00007610ffb07816 */ /* 0x001fe400000000b0 */
[----:B------:R-:W-:Y:S01]  /*13100*/  PRMT R177, RZ, 0x7610, R177 ;  /* 0x00007610ffb17816 */ /* 0x000fe200000000b1 */
[----:B--2---:R-:W-:Y:S02]  /*13110*/  @!P0 IMAD.MOV.U32 R178, RZ, RZ, R5 ;  /* 0x000000ffffb28224 */ /* 0x004fe400078e0005 */
[----:B------:R-:W2:Y:S04]  /*13120*/  LDL R5, [R1+0x210] ;  /* 0x0002100001057983 */ /* 0x000ea80000100800 */
[----:B------:R0:W2:Y:S02]  /*13130*/  @!P0 LDG.E.U8 R176, desc[UR40][R178.64] ;  /* 0x00000028b2b08981 */ /* 0x0000a4000c1e1100 */
[----:B0-----:R-:W-:-:S02]  /*13140*/  @!P0 IMAD.MOV.U32 R178, RZ, RZ, R182 ;  /* 0x000000ffffb28224 */ /* 0x001fc400078e00b6 */
[----:B------:R-:W-:-:S05]  /*13150*/  @!P0 IMAD.MOV.U32 R179, RZ, RZ, R183 ;  /* 0x000000ffffb38224 */ /* 0x000fca00078e00b7 */
[----:B------:R0:W2:Y:S02]  /*13160*/  @!P0 LDG.E.U8 R177, desc[UR40][R178.64] ;  /* 0x00000028b2b18981 */ /* 0x0000a4000c1e1100 */
[----:B0-----:R-:W-:-:S06]  /*13170*/  PRMT R178, RZ, 0x7610, R178 ;  /* 0x00007610ffb27816 */ /* 0x001fcc00000000b2 */
[----:B------:R0:W2:Y:S02]  /*13180*/  @!P0 LDG.E.U8 R178, desc[UR40][R180.64] ;  /* 0x00000028b4b28981 */ /* 0x0000a4000c1e1100 */
[----:B0-----:R-:W-:Y:S02]  /*13190*/  @!P0 IMAD.MOV.U32 R180, RZ, RZ, R3 ;  /* 0x000000ffffb48224 */ /* 0x001fe400078e0003 */
[----:B------:R-:W-:Y:S01]  /*131a0*/  @!P0 IMAD.MOV.U32 R181, RZ, RZ, R4 ;  /* 0x000000ffffb58224 */ /* 0x000fe200078e0004 */
[----:B------:R-:W2:Y:S04]  /*131b0*/  LDL R3, [R1+0x1d0] ;  /* 0x0001d00001037983 */ /* 0x000ea80000100800 */
[----:B------:R-:W2:Y:S01]  /*131c0*/  LDL R4, [R1+0x1cc] ;  /* 0x0001cc0001047983 */ /* 0x000ea20000100800 */
[----:B---3--:R-:W-:-:S03]  /*131d0*/  @!P0 IMAD.MOV.U32 R182, RZ, RZ, R0 ;  /* 0x000000ffffb68224 */ /* 0x008fc600078e0000 */
[----:B------:R-:W3:Y:S01]  /*131e0*/  LDL R0, [R1+0x190] ;  /* 0x0001900001007983 */ /* 0x000ee20000100800 */
[----:B----4-:R-:W-:-:S03]  /*131f0*/  @!P0 IMAD.MOV.U32 R183, RZ, RZ, R2 ;  /* 0x000000ffffb78224 */ /* 0x010fc600078e0002 */
[----:B------:R-:W4:Y:S01]  /*13200*/  LDL R2, [R1+0x18c] ;  /* 0x00018c0001027983 */ /* 0x000f220000100800 */
[----:B------:R-:W-:-:S06]  /*13210*/  PRMT R179, RZ, 0x7610, R179 ;  /* 0x00007610ffb37816 */ /* 0x000fcc00000000b3 */
[----:B------:R0:W4:Y:S02]  /*13220*/  @!P0 LDG.E.U8 R179, desc[UR40][R180.64] ;  /* 0x00000028b4b38981 */ /* 0x000124000c1e1100 */
[----:B0-----:R-:W-:Y:S02]  /*13230*/  PRMT R180, RZ, 0x7610, R180 ;  /* 0x00007610ffb47816 */ /* 0x001fe400000000b4 */
[----:B------:R-:W-:-:S04]  /*13240*/  PRMT R181, RZ, 0x7610, R181 ;  /* 0x00007610ffb57816 */ /* 0x000fc800000000b5 */
[----:B------:R0:W4:Y:S02]  /*13250*/  @!P0 LDG.E.U8 R180, desc[UR40][R182.64] ;  /* 0x00000028b6b48981 */ /* 0x000124000c1e1100 */
        /* <DEDUP_REMOVED lines=20> */
[----:B------:R-:W-:Y:S02]  /*133a0*/  @!P0 IMAD.MOV.U32 R187, RZ, RZ, R249 ;  /* 0x000000ffffbb8224 */ /* 0x000fe400078e00f9 */
[----:B------:R-:W-:Y:S01]  /*133b0*/  @!P0 IMAD.MOV.U32 R191, RZ, RZ, R190 ;  /* 0x000000ffffbf8224 */ /* 0x000fe200078e00be */
[----:B------:R-:W4:Y:S04]  /*133c0*/  LDL R249, [R1+0x3c8] ;  /* 0x0003c80001f97983 */ /* 0x000f280000100800 */
[----:B------:R0:W4:Y:S02]  /*133d0*/  @!P0 LDG.E.U8 R185, desc[UR40][R186.64] ;  /* 0x00000028bab98981 */ /* 0x000124000c1e1100 */
[----:B0-----:R-:W-:-:S02]  /*133e0*/  PRMT R186, RZ, 0x7610, R186 ;  /* 0x00007610ffba7816 */ /* 0x001fc400000000ba */
[----:B------:R-:W-:Y:S01]  /*133f0*/  PRMT R187, RZ, 0x7610, R187 ;  /* 0x00007610ffbb7816 */ /* 0x000fe200000000bb */
[----:B--2---:R-:W-:Y:S02]  /*13400*/  @!P0 IMAD.MOV.U32 R190, RZ, RZ, R5 ;  /* 0x000000ffffbe8224 */ /* 0x004fe400078e0005 */
[----:B------:R-:W2:Y:S04]  /*13410*/  LDL R5, [R1+0x384] ;  /* 0x0003840001057983 */ /* 0x000ea80000100800 */
[----:B------:R0:W2:Y:S02]  /*13420*/  @!P0 LDG.E.U8 R186, desc[UR40][R190.64] ;  /* 0x00000028beba8981 */ /* 0x0000a4000c1e1100 */
[----:B0-----:R-:W-:Y:S02]  /*13430*/  @!P0 IMAD.MOV.U32 R190, RZ, RZ, R3 ;  /* 0x000000ffffbe8224 */ /* 0x001fe400078e0003 */
[----:B------:R-:W2:Y:S01]  /*13440*/  LDL R3, [R1+0x344] ;  /* 0x0003440001037983 */ /* 0x000ea20000100800 */
[----:B------:R-:W-:-:S03]  /*13450*/  @!P0 IMAD.MOV.U32 R191, RZ, RZ, R4 ;  /* 0x000000ffffbf8224 */ /* 0x000fc600078e0004 */
[----:B------:R-:W2:Y:S04]  /*13460*/  LDL R4, [R1+0x388] ;  /* 0x0003880001047983 */ /* 0x000ea80000100800 */
[----:B------:R3:W2:Y:S02]  /*13470*/  @!P0 LDG.E.U8 R187, desc[UR40][R190.64] ;  /* 0x00000028bebb8981 */ /* 0x0006a4000c1e1100 */
[----:B---3--:R-:W-:Y:S02]  /*13480*/  @!P0 IMAD.MOV.U32 R190, RZ, RZ, R0 ;  /* 0x000000ffffbe8224 */ /* 0x008fe400078e0000 */
[----:B----4-:R-:W-:Y:S02]  /*13490*/  @!P0 IMAD.MOV.U32 R191, RZ, RZ, R2 ;  /* 0x000000ffffbf8224 */ /* 0x010fe400078e0002 */
[----:B------:R-:W3:Y:S04]  /*134a0*/  LDL R2, [R1+0x348] ;  /* 0x0003480001027983 */ /* 0x000ee80000100800 */
[----:B------:R-:W4:Y:S04]  /*134b0*/  LDL.LU R0, [R1+0x48] ;  /* 0x0000480001007983 */ /* 0x000f280000300800 */
[----:B------:R0:W4:Y:S04]  /*134c0*/  @!P0 LDG.E.U8 R188, desc[UR40][R190.64] ;  /* 0x00000028bebc8981 */ /* 0x000128000c1e1100 */
[----:B------:R-:W0:Y:S04]  /*134d0*/  LDL R190, [R1+0x408] ;  /* 0x0004080001be7983 */ /* 0x000e280000100800 */
[----:B------:R-:W0:Y:S01]  /*134e0*/  LDL R191, [R1+0x40c] ;  /* 0x00040c0001bf7983 */ /* 0x000e220000100800 */
[----:B------:R-:W-:-:S02]  /*134f0*/  PRMT R192, RZ, 0x7610, R192 ;  /* 0x00007610ffc07816 */ /* 0x000fc400000000c0 */
[----:B------:R-:W-:Y:S02]  /*13500*/  PRMT R194, RZ, 0x7610, R194 ;  /* 0x00007610ffc27816 */ /* 0x000fe400000000c2 */
[----:B------:R-:W-:Y:S02]  /*13510*/  PRMT R196, RZ, 0x7610, R196 ;  /* 0x00007610ffc47816 */ /* 0x000fe400000000c4 */
[----:B------:R-:W-:Y:S02]  /*13520*/  PRMT R198, RZ, 0x7610, R198 ;  /* 0x00007610ffc67816 */ /* 0x000fe400000000c6 */
[----:B0-----:R-:W-:-:S04]  /*13530*/  @!P0 LOP3.LUT R191, R191, R190, RZ, 0x3c, !PT ;  /* 0x000000bebfbf8212 */ /* 0x001fc800078e3cff */
[----:B------:R-:W-:-:S04]  /*13540*/  @!P0 LOP3.LUT R190, R191, R190, RZ, 0x3c, !PT ;  /* 0x000000bebfbe8212 */ /* 0x000fc800078e3cff */
[----:B------:R-:W-:-:S05]  /*13550*/  @!P0 LOP3.LUT R191, R191, R190, RZ, 0x3c, !PT ;  /* 0x000000bebfbf8212 */ /* 0x000fca00078e3cff */
[----:B------:R0:W4:Y:S02]  /*13560*/  @!P0 LDG.E.U8 R192, desc[UR40][R190.64] ;  /* 0x00000028bec08981 */ /* 0x000124000c1e1100 */
[----:B0-----:R-:W-:Y:S02]  /*13570*/  @!P0 IMAD.MOV.U32 R190, RZ, RZ, R249 ;  /* 0x000000ffffbe8224 */ /* 0x001fe400078e00f9 */
[----:B------:R-:W-:Y:S01]  /*13580*/  @!P0 IMAD.MOV.U32 R191, RZ, RZ, R250 ;  /* 0x000000ffffbf8224 */ /* 0x000fe200078e00fa */
[----:B------:R-:W-:Y:S01]  /*13590*/  PRMT R199, RZ, 0x7610, R199 ;  /* 0x00007610ffc77816 */ /* 0x000fe200000000c7 */
[----:B------:R-:W4:Y:S04]  /*135a0*/  LDL R250, [R1+0x284] ;  /* 0x0002840001fa7983 */ /* 0x000f280000100800 */
[----:B------:R2:W4:Y:S04]  /*135b0*/  @!P0 LDG.E.U8 R194, desc[UR40][R190.64] ;  /* 0x00000028bec28981 */ /* 0x000528000c1e1100 */
[----:B------:R-:W4:Y:S01]  /*135c0*/  LDL R249, [R1+0x288] ;  /* 0x0002880001f97983 */ /* 0x000f220000100800 */
[----:B--2---:R-:W-:-:S02]  /*135d0*/  @!P0 IMAD.MOV.U32 R190, RZ, RZ, R4 ;  /* 0x000000ffffbe8224 */ /* 0x004fc400078e0004 */
[----:B------:R-:W-:Y:S01]  /*135e0*/  @!P0 IMAD.MOV.U32 R191, RZ, RZ, R5 ;  /* 0x000000ffffbf8224 */ /* 0x000fe200078e0005 */
[----:B------:R-:W2:Y:S04]  /*135f0*/  LDL R4, [R1+0x248] ;  /* 0x0002480001047983 */ /* 0x000ea80000100800 */
[----:B------:R3:W2:Y:S04]  /*13600*/  @!P0 LDG.E.U8 R196, desc[UR40][R190.64] ;  /* 0x00000028bec48981 */ /* 0x0006a8000c1e1100 */
[----:B------:R-:W2:Y:S01]  /*13610*/  LDL R5, [R1+0x244] ;  /* 0x0002440001057983 */ /* 0x000ea20000100800 */
[----:B---3--:R-:W-:-:S02]  /*13620*/  @!P0 IMAD.MOV.U32 R190, RZ, RZ, R2 ;  /* 0x000000ffffbe8224 */ /* 0x008fc400078e0002 */
[----:B------:R-:W-:Y:S01]  /*13630*/  @!P0 IMAD.MOV.U32 R191, RZ, RZ, R3 ;  /* 0x000000ffffbf8224 */ /* 0x000fe200078e0003 */
[----:B------:R-:W3:Y:S04]  /*13640*/  LDL R2, [R1+0x208] ;  /* 0x0002080001027983 */ /* 0x000ee80000100800 */
[----:B------:R0:W3:Y:S04]  /*13650*/  @!P0 LDG.E.U8 R198, desc[UR40][R190.64] ;  /* 0x00000028bec68981 */ /* 0x0000e8000c1e1100 */
[----:B------:R-:W3:Y:S04]  /*13660*/  LDL R3, [R1+0x204] ;  /* 0x0002040001037983 */ /* 0x000ee80000100800 */
[----:B------:R-:W0:Y:S04]  /*13670*/  LDL R190, [R1+0x304] ;  /* 0x0003040001be7983 */ /* 0x000e280000100800 */
[----:B------:R-:W0:Y:S02]  /*13680*/  LDL R191, [R1+0x308] ;  /* 0x0003080001bf7983 */ /* 0x000e240000100800 */
[----:B0-----:R-:W-:-:S04]  /*13690*/  @!P0 LOP3.LUT R191, R191, R190, RZ, 0x3c, !PT ;  /* 0x000000bebfbf8212 */ /* 0x001fc800078e3cff */
[----:B------:R-:W-:-:S04]  /*136a0*/  @!P0 LOP3.LUT R190, R191, R190, RZ, 0x3c, !PT ;  /* 0x000000bebfbe8212 */ /* 0x000fc800078e3cff */
[----:B------:R-:W-:-:S05]  /*136b0*/  @!P0 LOP3.LUT R191, R191, R190, RZ, 0x3c, !PT ;  /* 0x000000bebfbf8212 */ /* 0x000fca00078e3cff */
[----:B------:R0:W3:Y:S04]  /*136c0*/  @!P0 LDG.E.U8 R199, desc[UR40][R190.64] ;  /* 0x00000028bec78981 */ /* 0x0000e8000c1e1100 */
[----:B------:R-:W0:Y:S04]  /*136d0*/  LDL R190, [R1+0x2c4] ;  /* 0x0002c40001be7983 */ /* 0x000e280000100800 */
[----:B------:R-:W0:Y:S01]  /*136e0*/  LDL R191, [R1+0x2c8] ;  /* 0x0002c80001bf7983 */ /* 0x000e220000100800 */
[----:B------:R-:W-:Y:S02]  /*136f0*/  PRMT R202, RZ, 0x7610, R202 ;  /* 0x00007610ffca7816 */ /* 0x000fe400000000ca */
[----:B------:R-:W-:-:S02]  /*13700*/  PRMT R203, RZ, 0x7610, R203 ;  /* 0x00007610ffcb7816 */ /* 0x000fc400000000cb */
[----:B------:R-:W-:Y:S02]  /*13710*/  PRMT R206, RZ, 0x7610, R206 ;  /* 0x00007610ffce7816 */ /* 0x000fe400000000ce */
[----:B------:R-:W-:Y:S02]  /*13720*/  PRMT R208, RZ, 0x7610, R208 ;  /* 0x00007610ffd07816 */ /* 0x000fe400000000d0 */
[----:B0-----:R-:W-:-:S04]  /*13730*/  @!P0 LOP3.LUT R191, R191, R190, RZ, 0x3c, !PT ;  /* 0x000000bebfbf8212 */ /* 0x001fc800078e3cff */
[----:B------:R-:W-:-:S04]  /*13740*/  @!P0 LOP3.LUT R190, R191, R190, RZ, 0x3c, !PT ;  /* 0x000000bebfbe8212 */ /* 0x000fc800078e3cff */
[----:B------:R-:W-:-:S05]  /*13750*/  @!P0 LOP3.LUT R191, R191, R190, RZ, 0x3c, !PT ;  /* 0x000000bebfbf8212 */ /* 0x000fca00078e3cff */
[----:B------:R4:W3:Y:S02]  /*13760*/  @!P0 LDG.E.U8 R202, desc[UR40][R190.64] ;  /* 0x00000028beca8981 */ /* 0x0008e4000c1e1100 */
[----:B----4-:R-:W-:Y:S02]  /*13770*/  @!P0 IMAD.MOV.U32 R190, RZ, RZ, R249 ;  /* 0x000000ffffbe8224 */ /* 0x010fe400078e00f9 */
[----:B------:R-:W-:Y:S01]  /*13780*/  @!P0 IMAD.MOV.U32 R191, RZ, RZ, R250 ;  /* 0x000000ffffbf8224 */ /* 0x000fe200078e00fa */
[----:B------:R-:W-:Y:S01]  /*13790*/  PRMT R210, RZ, 0x7610, R210 ;  /* 0x00007610ffd27816 */ /* 0x000fe200000000d2 */
[----:B------:R-:W4:Y:S04]  /*137a0*/  LDL R250, [R1+0x104] ;  /* 0x0001040001fa7983 */ /* 0x000f280000100800 */
[----:B------:R2:W4:Y:S01]  /*137b0*/  @!P0 LDG.E.U8 R203, desc[UR40][R190.64] ;  /* 0x00000028becb8981 */ /* 0x000522000c1e1100 */
[----:B------:R-:W-:-:S03]  /*137c0*/  PRMT R211, RZ, 0x7610, R211 ;  /* 0x00007610ffd37816 */ /* 0x000fc600000000d3 */
[----:B------:R-:W4:Y:S01]  /*137d0*/  LDL R249, [R1+0x108] ;  /* 0x0001080001f97983 */ /* 0x000f220000100800 */
[----:B--2---:R-:W-:Y:S02]  /*137e0*/  @!P0 IMAD.MOV.U32 R190, RZ, RZ, R4 ;  /* 0x000000ffffbe8224 */ /* 0x004fe400078e0004 */
        /* <DEDUP_REMOVED lines=34> */
[----:B------:R-:W4:Y:S04]  /*13a10*/  LDL R249, [R1+0x340] ;  /* 0x0003400001f97983 */ /* 0x000f280000100800 */
[----:B------:R2:W4:Y:S04]  /*13a20*/  @!P0 LDG.E.U8 R213, desc[UR40][R190.64] ;  /* 0x00000028bed58981 */ /* 0x000528000c1e1100 */
[----:B------:R-:W4:Y:S01]  /*13a30*/  LDL R250, [R1+0x33c] ;  /* 0x00033c0001fa7983 */ /* 0x000f220000100800 */
[----:B--2---:R-:W-:-:S02]  /*13a40*/  @!P0 IMAD.MOV.U32 R190, RZ, RZ, R4 ;  /* 0x000000ffffbe8224 */ /* 0x004fc400078e0004 */
[----:B------:R-:W-:Y:S01]  /*13a50*/  @!P0 IMAD.MOV.U32 R191, RZ, RZ, R5 ;  /* 0x000000ffffbf8224 */ /* 0x000fe200078e0005 */
[----:B------:R-:W2:Y:S04]  /*13a60*/  LDL R4, [R1+0x2fc] ;  /* 0x0002fc0001047983 */ /* 0x000ea80000100800 */
[----:B------:R3:W2:Y:S04]  /*13a70*/  @!P0 LDG.E.U8 R214, desc[UR40][R190.64] ;  /* 0x00000028bed68981 */ /* 0x0006a8000c1e1100 */
[----:B------:R-:W4:Y:S01]  /*13a80*/  LDL R5, [R1+0x37c] ;  /* 0x00037c0001057983 */ /* 0x000f220000100800 */
[----:B---3--:R-:W-:-:S02]  /*13a90*/  @!P0 IMAD.MOV.U32 R190, RZ, RZ, R2 ;  /* 0x000000ffffbe8224 */ /* 0x008fc400078e0002 */
[----:B------:R-:W-:Y:S01]  /*13aa0*/  @!P0 IMAD.MOV.U32 R191, RZ, RZ, R3 ;  /* 0x000000ffffbf8224 */ /* 0x000fe200078e0003 */
[----:B------:R-:W3:Y:S04]  /*13ab0*/  LDL R2, [R1+0x380] ;  /* 0x0003800001027983 */ /* 0x000ee80000100800 */
[----:B------:R0:W2:Y:S04]  /*13ac0*/  @!P0 LDG.E.U8 R215, desc[UR40][R190.64] ;  /* 0x00000028bed78981 */ /* 0x0000a8000c1e1100 */
[----:B------:R-:W2:Y:S04]  /*13ad0*/  LDL R3, [R1+0x300] ;  /* 0x0003000001037983 */ /* 0x000ea80000100800 */
[----:B------:R1:W-:Y:S01]  /*13ae0*/  STL [R1+0x890], R0 ;  /* 0x0008900001007387 */ /* 0x0003e20000100800 */
[----:B0-----:R-:W-:-:S02]  /*13af0*/  @!P0 IMAD.MOV.U32 R190, RZ, RZ, R0 ;  /* 0x000000ffffbe8224 */ /* 0x001fc400078e0000 */
[----:B------:R-:W-:-:S05]  /*13b00*/  @!P0 IMAD.MOV.U32 R191, RZ, RZ, R252 ;  /* 0x000000ffffbf8224 */ /* 0x000fca00078e00fc */
[----:B------:R0:W2:Y:S04]  /*13b10*/  @!P0 LDG.E.U8 R216, desc[UR40][R190.64] ;  /* 0x00000028bed88981 */ /* 0x0000a8000c1e1100 */
[----:B-1----:R-:W2:Y:S04]  /*13b20*/  LDL.LU R0, [R1+0x80] ;  /* 0x0000800001007983 */ /* 0x002ea80000300800 */
[----:B------:R1:W-:Y:S04]  /*13b30*/  STL [R1+0x88c], R252 ;  /* 0x00088cfc01007387 */ /* 0x0003e80000100800 */
[----:B-1----:R-:W2:Y:S04]  /*13b40*/  LDL.LU R252, [R1+0x7c] ;  /* 0x00007c0001fc7983 */ /* 0x002ea80000300800 */
[----:B------:R-:W0:Y:S04]  /*13b50*/  LDL R190, [R1+0x400] ;  /* 0x0004000001be7983 */ /* 0x000e280000100800 */
[----:B------:R-:W0:Y:S01]  /*13b60*/  LDL R191, [R1+0x404] ;  /* 0x0004040001bf7983 */ /* 0x000e220000100800 */
[----:B------:R-:W-:-:S02]  /*13b70*/  PRMT R217, RZ, 0x7610, R217 ;  /* 0x00007610ffd97816 */ /* 0x000fc400000000d9 */
[----:B0-----:R-:W-:-:S04]  /*13b80*/  @!P0 LOP3.LUT R191, R191, R190, RZ, 0x3c, !PT ;  /* 0x000000bebfbf8212 */ /* 0x001fc800078e3cff */
[----:B------:R-:W-:-:S04]  /*13b90*/  @!P0 LOP3.LUT R190, R191, R190, RZ, 0x3c, !PT ;  /* 0x000000bebfbe8212 */ /* 0x000fc800078e3cff */
[----:B------:R-:W-:-:S05]  /*13ba0*/  @!P0 LOP3.LUT R191, R191, R190, RZ, 0x3c, !PT ;  /* 0x000000bebfbf8212 */ /* 0x000fca00078e3cff */
[----:B------:R0:W2:Y:S04]  /*13bb0*/  @!P0 LDG.E.U8 R217, desc[UR40][R190.64] ;  /* 0x00000028bed98981 */ /* 0x0000a8000c1e1100 */
        /* <DEDUP_REMOVED lines=9> */
[----:B------:R3:W2:Y:S02]  /*13c50*/  @!P0 LDG.E.U8 R218, desc[UR40][R190.64] ;  /* 0x00000028beda8981 */ /* 0x0006a4000c1e1100 */
[----:B---3--:R-:W-:Y:S02]  /*13c60*/  @!P0 IMAD.MOV.U32 R190, RZ, RZ, R2 ;  /* 0x000000ffffbe8224 */ /* 0x008fe400078e0002 */
[----:B----4-:R-:W-:Y:S01]  /*13c70*/  @!P0 IMAD.MOV.U32 R191, RZ, RZ, R5 ;  /* 0x000000ffffbf8224 */ /* 0x010fe200078e0005 */
[----:B------:R-:W3:Y:S04]  /*13c80*/  LDL R2, [R1+0x240] ;  /* 0x0002400001027983 */ /* 0x000ee80000100800 */
[----:B------:R0:W4:Y:S04]  /*13c90*/  @!P0 LDG.E.U8 R219, desc[UR40][R190.64] ;  /* 0x00000028bedb8981 */ /* 0x000128000c1e1100 */
[----:B------:R-:W4:Y:S01]  /*13ca0*/  LDL R5, [R1+0x23c] ;  /* 0x00023c0001057983 */ /* 0x000f220000100800 */
[----:B0-----:R-:W-:-:S02]  /*13cb0*/  @!P0 IMAD.MOV.U32 R190, RZ, RZ, R249 ;  /* 0x000000ffffbe8224 */ /* 0x001fc400078e00f9 */
[----:B------:R-:W-:Y:S01]  /*13cc0*/  @!P0 IMAD.MOV.U32 R191, RZ, RZ, R250 ;  /* 0x000000ffffbf8224 */ /* 0x000fe200078e00fa */
[----:B------:R-:W4:Y:S04]  /*13cd0*/  LDL.LU R249, [R1+0x24] ;  /* 0x0000240001f97983 */ /* 0x000f280000300800 */
[----:B------:R2:W4:Y:S02]  /*13ce0*/  @!P0 LDG.E.U8 R220, desc[UR40][R190.64] ;  /* 0x00000028bedc8981 */ /* 0x000524000c1e1100 */
[----:B--2---:R-:W-:Y:S02]  /*13cf0*/  @!P0 IMAD.MOV.U32 R190, RZ, RZ, R3 ;  /* 0x000000ffffbe8224 */ /* 0x004fe400078e0003 */
[----:B------:R-:W-:Y:S02]  /*13d00*/  @!P0 IMAD.MOV.U32 R191, RZ, RZ, R4 ;  /* 0x000000ffffbf8224 */ /* 0x000fe400078e0004 */
[----:B------:R-:W2:Y:S04]  /*13d10*/  LDL R4, [R1+0x1c0] ;  /* 0x0001c00001047983 */ /* 0x000ea80000100800 */
[----:B------:R-:W2:Y:S04]  /*13d20*/  LDL.LU R250, [R1+0x28] ;  /* 0x0000280001fa7983 */ /* 0x000ea80000300800 */
[----:B------:R-:W2:Y:S04]  /*13d30*/  LDL.LU R3, [R1+0x2c] ;  /* 0x00002c0001037983 */ /* 0x000ea80000300800 */
[----:B------:R0:W2:Y:S04]  /*13d40*/  @!P0 LDG.E.U8 R221, desc[UR40][R190.64] ;  /* 0x00000028bedd8981 */ /* 0x0000a8000c1e1100 */
        /* <DEDUP_REMOVED lines=11> */
[----:B0-----:R-:W-:-:S04]  /*13e00*/  @!P0 LOP3.LUT R191, R191, R190, RZ, 0x3c, !PT ;  /* 0x000000bebfbf8212 */ /* 0x001fc800078e3cff */
[----:B------:R-:W-:-:S04]  /*13e10*/  @!P0 LOP3.LUT R190, R191, R190, RZ, 0x3c, !PT ;  /* 0x000000bebfbe8212 */ /* 0x000fc800078e3cff */
[----:B------:R-:W-:-:S05]  /*13e20*/  @!P0 LOP3.LUT R191, R191, R190, RZ, 0x3c, !PT ;  /* 0x000000bebfbf8212 */ /* 0x000fca00078e3cff */
[----:B------:R3:W2:Y:S02]  /*13e30*/  @!P0 LDG.E.U8 R223, desc[UR40][R190.64] ;  /* 0x00000028bedf8981 */ /* 0x0006a4000c1e1100 */
[----:B---3--:R-:W-:Y:S02]  /*13e40*/  @!P0 IMAD.MOV.U32 R190, RZ, RZ, R2 ;  /* 0x000000ffffbe8224 */ /* 0x008fe400078e0002 */
[----:B----4-:R-:W-:Y:S01]  /*13e50*/  @!P0 IMAD.MOV.U32 R191, RZ, RZ, R5 ;  /* 0x000000ffffbf8224 */ /* 0x010fe200078e0005 */
[----:B------:R-:W3:Y:S04]  /*13e60*/  LDL.LU R2, [R1+0x34] ;  /* 0x0000340001027983 */ /* 0x000ee80000300800 */
[----:B------:R-:W4:Y:S04]  /*13e70*/  LDL.LU R5, [R1+0x20] ;  /* 0x0000200001057983 */ /* 0x000f280000300800 */
[----:B------:R0:W4:Y:S04]  /*13e80*/  @!P0 LDG.E.U8 R224, desc[UR40][R190.64] ;  /* 0x00000028bee08981 */ /* 0x000128000c1e1100 */
[----:B------:R-:W0:Y:S04]  /*13e90*/  LDL R190, [R1+0x1fc] ;  /* 0x0001fc0001be7983 */ /* 0x000e280000100800 */
[----:B------:R-:W0:Y:S01]  /*13ea0*/  LDL R191, [R1+0x200] ;  /* 0x0002000001bf7983 */ /* 0x000e220000100800 */
[----:B------:R-:W-:-:S02]  /*13eb0*/  PRMT R225, RZ, 0x7610, R225 ;  /* 0x00007610ffe17816 */ /* 0x000fc400000000e1 */
[----:B0-----:R-:W-:-:S04]  /*13ec0*/  @!P0 LOP3.LUT R191, R191, R190, RZ, 0x3c, !PT ;  /* 0x000000bebfbf8212 */ /* 0x001fc800078e3cff */
[----:B------:R-:W-:-:S04]  /*13ed0*/  @!P0 LOP3.LUT R190, R191, R190, RZ, 0x3c, !PT ;  /* 0x000000bebfbe8212 */ /* 0x000fc800078e3cff */
[----:B------:R-:W-:-:S05]  /*13ee0*/  @!P0 LOP3.LUT R191, R191, R190, RZ, 0x3c, !PT ;  /* 0x000000bebfbf8212 */ /* 0x000fca00078e3cff */
[----:B------:R2:W4:Y:S04]  /*13ef0*/  @!P0 LDG.E.U8 R225, desc[UR40][R190.64] ;  /* 0x00000028bee18981 */ /* 0x000528000c1e1100 */
[----:B------:R-:W3:Y:S01]  /*13f00*/  LDL R191, [R1+0x1bc] ;  /* 0x0001bc0001bf7983 */ /* 0x000ee20000100800 */
[----:B------:R-:W-:Y:S01]  /*13f10*/  PRMT R228, RZ, 0x7610, R228 ;  /* 0x00007610ffe47816 */ /* 0x000fe200000000e4 */
[----:B--2---:R-:W-:-:S05]  /*13f20*/  @!P0 IMAD.MOV.U32 R190, RZ, RZ, R4 ;  /* 0x000000ffffbe8224 */ /* 0x004fca00078e0004 */
[----:B---3--:R0:W2:Y:S04]  /*13f30*/  @!P0 LDG.E.U8 R228, desc[UR40][R190.64] ;  /* 0x00000028bee48981 */ /* 0x0080a8000c1e1100 */
[----:B------:R-:W0:Y:S04]  /*13f40*/  LDL R190, [R1+0x17c] ;  /* 0x00017c0001be7983 */ /* 0x000e280000100800 */
[----:B------:R-:W0:Y:S01]  /*13f50*/  LDL R191, [R1+0x180] ;  /* 0x0001800001bf7983 */ /* 0x000e220000100800 */
[----:B------:R-:W-:Y:S01]  /*13f60*/  PRMT R231, RZ, 0x7610, R231 ;  /* 0x00007610ffe77816 */ /* 0x000fe200000000e7 */
[----:B------:R-:W1:Y:S01]  /*13f70*/  S2R R4, SR_TID.X ;  /* 0x0000000000047919 */ /* 0x000e620000002100 */
[----:B0-----:R-:W-:-:S04]  /*13f80*/  @!P0 LOP3.LUT R191, R191, R190, RZ, 0x3c, !PT ;  /* 0x000000bebfbf8212 */ /* 0x001fc800078e3cff */
[----:B------:R-:W-:-:S04]  /*13f90*/  @!P0 LOP3.LUT R190, R191, R190, RZ, 0x3c, !PT ;  /* 0x000000bebfbe8212 */ /* 0x000fc800078e3cff */
[----:B------:R-:W-:-:S05]  /*13fa0*/  @!P0 LOP3.LUT R191, R191, R190, RZ, 0x3c, !PT ;  /* 0x000000bebfbf8212 */ /* 0x000fca00078e3cff */
[----:B------:R0:W3:Y:S04]  /*13fb0*/  @!P0 LDG.E.U8 R231, desc[UR40][R190.64] ;  /* 0x00000028bee78981 */ /* 0x0000e8000c1e1100 */
[----:B------:R-:W0:Y:S04]  /*13fc0*/  LDL R190, [R1+0x13c] ;  /* 0x00013c0001be7983 */ /* 0x000e280000100800 */
[----:B------:R-:W0:Y:S01]  /*13fd0*/  LDL R191, [R1+0x140] ;  /* 0x0001400001bf7983 */ /* 0x000e220000100800 */
[----:B-1----:R-:W-:Y:S02]  /*13fe0*/  LOP3.LUT R4, R4, 0x7f, RZ, 0xc0, !PT ;  /* 0x0000007f04047812 */ /* 0x002fe400078ec0ff */
[----:B------:R-:W-:-:S03]  /*13ff0*/  PRMT R233, RZ, 0x7610, R233 ;  /* 0x00007610ffe97816 */ /* 0x000fc600000000e9 */
[----:B------:R1:W-:Y:S04]  /*14000*/  STS.U8 [R4+UR8+0x4000], R249 ;  /* 0x004000f904007988 */ /* 0x0003e80008000008 */
[----:B-1----:R-:W2:Y:S01]  /*14010*/  LDL.LU R249, [R1+0x8c0] ;  /* 0x0008c00001f97983 */ /* 0x002ea20000300800 */
[----:B0-----:R-:W-:-:S04]  /*14020*/  @!P0 LOP3.LUT R191, R191, R190, RZ, 0x3c, !PT ;  /* 0x000000bebfbf8212 */ /* 0x001fc800078e3cff */
[----:B------:R-:W-:-:S04]  /*14030*/  @!P0 LOP3.LUT R190, R191, R190, RZ, 0x3c, !PT ;  /* 0x000000bebfbe8212 */ /* 0x000fc800078e3cff */
[----:B------:R-:W-:-:S05]  /*14040*/  @!P0 LOP3.LUT R191, R191, R190, RZ, 0x3c, !PT ;  /* 0x000000bebfbf8212 */ /* 0x000fca00078e3cff */
[----:B------:R0:W3:Y:S04]  /*14050*/  @!P0 LDG.E.U8 R233, desc[UR40][R190.64] ;  /* 0x00000028bee98981 */ /* 0x0000e8000c1e1100 */
[----:B------:R-:W0:Y:S04]  /*14060*/  LDL R190, [R1+0xfc] ;  /* 0x0000fc0001be7983 */ /* 0x000e280000100800 */
[----:B------:R-:W0:Y:S01]  /*14070*/  LDL R191, [R1+0x100] ;  /* 0x0001000001bf7983 */ /* 0x000e220000100800 */
        /* <DEDUP_REMOVED lines=11> */
[----:B-1----:R-:W2:Y:S04]  /*14130*/  LDL.LU R4, [R1+0x8b8] ;  /* 0x0008b80001047983 */ /* 0x002ea80000300800 */
[----:B------:R-:W3:Y:S01]  /*14140*/  LDL.LU R3, [R1+0x8b4] ;  /* 0x0008b40001037983 */ /* 0x000ee20000300800 */
[----:B0-----:R-:W-:-:S04]  /*14150*/  @!P0 LOP3.LUT R191, R191, R190, RZ, 0x3c, !PT ;  /* 0x000000bebfbf8212 */ /* 0x001fc800078e3cff */
[----:B------:R-:W-:-:S04]  /*14160*/  @!P0 LOP3.LUT R190, R191, R190, RZ, 0x3c, !PT ;  /* 0x000000bebfbe8212 */ /* 0x000fc800078e3cff */
[----:B------:R-:W-:-:S05]  /*14170*/  @!P0 LOP3.LUT R191, R191, R190, RZ, 0x3c, !PT ;  /* 0x000000bebfbf8212 */ /* 0x000fca00078e3cff */
[----:B------:R0:W2:Y:S04]  /*14180*/  @!P0 LDG.E.U8 R240, desc[UR40][R190.64] ;  /* 0x00000028bef08981 */ /* 0x0000a8000c1e1100 */
[----:B------:R-:W4:Y:S01]  /*14190*/  LDL.LU R191, [R1+0x30] ;  /* 0x0000300001bf7983 */ /* 0x000f220000300800 */
[----:B0-----:R-:W0:Y:S01]  /*141a0*/  S2R R190, SR_TID.X ;  /* 0x0000000000be7919 */ /* 0x001e220000002100 */
[----:B------:R-:W-:Y:S02]  /*141b0*/  PRMT R251, RZ, 0x7610, R251 ;  /* 0x00007610fffb7816 */ /* 0x000fe400000000fb */
[----:B0-----:R-:W-:-:S05]  /*141c0*/  LOP3.LUT R190, R190, 0x7f, RZ, 0xc0, !PT ;  /* 0x0000007fbebe7812 */ /* 0x001fca00078ec0ff */
[----:B----4-:R0:W-:Y:S02]  /*141d0*/  STS.U8 [R190+UR8+0x4c00], R191 ;  /* 0x004c00bfbe007988 */ /* 0x0101e40008000008 */
[----:B0-----:R-:W-:Y:S02]  /*141e0*/  @!P0 IMAD.MOV.U32 R190, RZ, RZ, R0 ;  /* 0x000000ffffbe8224 */ /* 0x001fe400078e0000 */
[----:B------:R-:W-:-:S05]  /*141f0*/  @!P0 IMAD.MOV.U32 R191, RZ, RZ, R252 ;  /* 0x000000ffffbf8224 */ /* 0x000fca00078e00fc */
[----:B------:R0:W4:Y:S02]  /*14200*/  @!P0 LDG.E.U8 R251, desc[UR40][R190.64] ;  /* 0x00000028befb8981 */ /* 0x000124000c1e1100 */
[----:B0-----:R-:W0:Y:S02]  /*14210*/  S2R R191, SR_TID.X ;  /* 0x0000000000bf7919 */ /* 0x001e240000002100 */
[----:B------:R-:W3:Y:S01]  /*14220*/  LDL.LU R190, [R1+0x1c] ;  /* 0x00001c0001be7983 */ /* 0x000ee20000300800 */
[----:B0-----:R-:W-:-:S05]  /*14230*/  LOP3.LUT R191, R191, 0x7f, RZ, 0xc0, !PT ;  /* 0x0000007fbfbf7812 */ /* 0x001fca00078ec0ff */
[----:B------:R0:W-:Y:S04]  /*14240*/  STS.U8 [R191+UR8+0x5000], R2 ;  /* 0x00500002bf007988 */ /* 0x0001e80008000008 */
[----:B------:R1:W-:Y:S04]  /*14250*/  STS.U8 [R191+UR8+0x5400], R5 ;  /* 0x00540005bf007988 */ /* 0x0003e80008000008 */
[----:B0-----:R-:W2:Y:S04]  /*14260*/  LDL.LU R2, [R1+0x8b0] ;  /* 0x0008b00001027983 */ /* 0x001ea80000300800 */
[----:B-1----:R-:W4:Y:S04]  /*14270*/  LDL.LU R5, [R1+0x8ac] ;  /* 0x0008ac0001057983 */ /* 0x002f280000300800 */
[----:B---3--:R-:W-:Y:S04]  /*14280*/  STS.U8 [R191+UR8+0x5800], R190 ;  /* 0x005800bebf007988 */ /* 0x008fe80008000008 */
[----:B----4-:R0:W-:Y:S04]  /*14290*/  STS.U8 [R191+UR8+0x5c00], R5 ;  /* 0x005c0005bf007988 */ /* 0x0101e80008000008 */
[----:B0-----:R-:W3:Y:S01]  /*142a0*/  LDL.LU R5, [R1+0x8a8] ;  /* 0x0008a80001057983 */ /* 0x001ee20000300800 */
[----:B------:R-:W0:Y:S03]  /*142b0*/  S2R R190, SR_TID.X ;  /* 0x0000000000be7919 */ /* 0x000e260000002100 */
[----:B--2---:R1:W-:Y:S04]  /*142c0*/  STS.U8 [R191+UR8+0x6000], R2 ;  /* 0x00600002bf007988 */ /* 0x0043e80008000008 */
[----:B------:R-:W-:Y:S04]  /*142d0*/  STS.U8 [R191+UR8+0x6400], R3 ;  /* 0x00640003bf007988 */ /* 0x000fe80008000008 */
[----:B------:R-:W-:Y:S04]  /*142e0*/  STS.U8 [R191+UR8+0x6800], R4 ;  /* 0x00680004bf007988 */ /* 0x000fe80008000008 */
[----:B------:R2:W-:Y:S04]  /*142f0*/  STS.U8 [R191+UR8+0x6c00], R250 ;  /* 0x006c00fabf007988 */ /* 0x0005e80008000008 */
[----:B-1----:R-:W4:Y:S01]  /*14300*/  LDL.LU R2, [R1+0x8a4] ;  /* 0x0008a40001027983 */ /* 0x002f220000300800 */
[----:B--2---:R-:W1:Y:S01]  /*14310*/  S2R R250, SR_TID.X ;  /* 0x0000000000fa7919 */ /* 0x004e620000002100 */
[----:B0-----:R-:W-:-:S02]  /*14320*/  LOP3.LUT R190, R190, 0x7f, RZ, 0xc0, !PT ;  /* 0x0000007fbebe7812 */ /* 0x001fc400078ec0ff */
[----:B------:R0:W-:Y:S04]  /*14330*/  STS.U8 [R191+UR8+0x7000], R249 ;  /* 0x007000f9bf007988 */ /* 0x0001e80008000008 */
[----:B------:R-:W-:Y:S04]  /*14340*/  STS.U8 [R191+UR8+0x7400], R248 ;  /* 0x007400f8bf007988 */ /* 0x000fe80008000008 */
[----:B------:R-:W2:Y:S01]  /*14350*/  LDL.LU R3, [R1+0x8a0] ;  /* 0x0008a00001037983 */ /* 0x000ea20000300800 */
[----:B0-----:R-:W-:-:S03]  /*14360*/  LOP3.LUT R249, R190, 0x10, RZ, 0x3c, !PT ;  /* 0x00000010bef97812 */ /* 0x001fc600078e3cff */
[----:B------:R-:W-:Y:S04]  /*14370*/  STS.U8 [R191+UR8+0x7800], R247 ;  /* 0x007800f7bf007988 */ /* 0x000fe80008000008 */
        /* <DEDUP_REMOVED lines=8> */
[----:B------:R-:W-:Y:S01]  /*14400*/  STS.U8 [R249+UR8+0x5c80], R229 ;  /* 0x005c80e5f9007988 */ /* 0x000fe20008000008 */
[----:B-1----:R-:W-:-:S03]  /*14410*/  LOP3.LUT R250, R250, 0x7f, RZ, 0xc0, !PT ;  /* 0x0000007ffafa7812 */ /* 0x002fc600078ec0ff */
[----:B------:R-:W-:Y:S04]  /*14420*/  STS.U8 [R249+UR8+0x6080], R227 ;  /* 0x006080e3f9007988 */ /* 0x000fe80008000008 */
[----:B------:R-:W-:Y:S04]  /*14430*/  STS.U8 [R249+UR8+0x6480], R226 ;  /* 0x006480e2f9007988 */ /* 0x000fe80008000008 */
[----:B------:R-:W-:Y:S04]  /*14440*/  STS.U8 [R249+UR8+0x6880], R209 ;  /* 0x006880d1f9007988 */ /* 0x000fe80008000008 */
[----:B------:R-:W-:Y:S04]  /*14450*/  STS.U8 [R249+UR8+0x6c80], R207 ;  /* 0x006c80cff9007988 */ /* 0x000fe80008000008 */
[----:B------:R-:W-:Y:S01]  /*14460*/  STS.U8 [R249+UR8+0x7080], R205 ;  /* 0x007080cdf9007988 */ /* 0x000fe20008000008 */
[----:B------:R-:W-:-:S03]  /*14470*/  LOP3.LUT R190, R250, 0x20, RZ, 0x3c, !PT ;  /* 0x00000020fabe7812 */ /* 0x000fc600078e3cff */
[----:B------:R-:W-:Y:S04]  /*14480*/  STS.U8 [R249+UR8+0x7480], R204 ;  /* 0x007480ccf9007988 */ /* 0x000fe80008000008 */
[----:B------:R-:W-:Y:S04]  /*14490*/  STS.U8 [R249+UR8+0x7880], R201 ;  /* 0x007880c9f9007988 */ /* 0x000fe80008000008 */
[----:B------:R0:W-:Y:S04]  /*144a0*/  STS.U8 [R249+UR8+0x7c80], R200 ;  /* 0x007c80c8f9007988 */ /* 0x0001e80008000008 */
[----:B------:R-:W4:Y:S01]  /*144b0*/  LDL.LU R4, [R1+0x89c] ;  /* 0x00089c0001047983 */ /* 0x000f220000300800 */
[----:B0-----:R-:W-:-:S02]  /*144c0*/  LOP3.LUT R249, R250, 0x30, RZ, 0x3c, !PT ;  /* 0x00000030faf97812 */ /* 0x001fc400078e3cff */
[----:B------:R-:W0:Y:S01]  /*144d0*/  S2R R250, SR_TID.X ;  /* 0x0000000000fa7919 */ /* 0x000e220000002100 */
        /* <DEDUP_REMOVED lines=15> */
[----:B------:R1:W-:Y:S04]  /*145d0*/  STS.U8 [R190+UR8+0x7d00], R153 ;  /* 0x007d0099be007988 */ /* 0x0003e80008000008 */
[----:B------:R-:W-:Y:S04]  /*145e0*/  STS.U8 [R249+UR8+0x4180], R197 ;  /* 0x004180c5f9007988 */ /* 0x000fe80008000008 */
[----:B------:R-:W-:Y:S04]  /*145f0*/  STS.U8 [R249+UR8+0x4580], R195 ;  /* 0x004580c3f9007988 */ /* 0x000fe80008000008 */
[----:B------:R-:W-:Y:S04]  /*14600*/  STS.U8 [R249+UR8+0x4980], R152 ;  /* 0x00498098f9007988 */ /* 0x000fe80008000008 */
[----:B------:R-:W-:Y:S01]  /*14610*/  STS.U8 [R249+UR8+0x4d80], R23 ;  /* 0x004d8017f9007988 */ /* 0x000fe20008000008 */
[----:B0-----:R-:W-:-:S03]  /*14620*/  LOP3.LUT R250, R250, 0x7f, RZ, 0xc0, !PT ;  /* 0x0000007ffafa7812 */ /* 0x001fc600078ec0ff */
        /* <DEDUP_REMOVED lines=20> */
[----:B------:R-:W-:Y:S01]  /*14770*/  STS.U8 [R190+UR8+0x5e00], R160 ;  /* 0x005e00a0be007988 */ /* 0x000fe20008000008 */
[----:B------:R-:W-:-:S03]  /*14780*/  LOP3.LUT R154, R250, 0x50, RZ, 0x3c, !PT ;  /* 0x00000050fa9a7812 */ /* 0x000fc600078e3cff */
        /* <DEDUP_REMOVED lines=42> */
[----:B---3--:R0:W-:Y:S04]  /*14a30*/  STS.U8 [R7+UR8+0x7f80], R5 ;  /* 0x007f800507007988 */ /* 0x0081e80008000008 */
[----:B0-----:R-:W3:Y:S04]  /*14a40*/  LDL.LU R5, [R1+0x898] ;  /* 0x0008980001057983 */ /* 0x001ee80000300800 */
[----:B------:R-:W2:Y:S04]  /*14a50*/  LDL R6, [R1+0x85c] ;  /* 0x00085c0001067983 */ /* 0x000ea80000100800 */
[----:B------:R-:W4:Y:S04]  /*14a60*/  LDL.LU R246, [R1+0x81c] ;  /* 0x00081c0001f67983 */ /* 0x000f280000300800 */
        /* <DEDUP_REMOVED lines=8> */
[----:B------:R-:W4:Y:S01]  /*14af0*/  LDL.LU R190, [R1+0x7dc] ;  /* 0x0007dc0001be7983 */ /* 0x000f220000300800 */
[----:B---3--:R-:W-:-:S05]  /*14b00*/  VIADD R5, R5, 0x1 ;  /* 0x0000000105057836 */ /* 0x008fca0000000000 */
[----:B------:R0:W-:Y:S01]  /*14b10*/  STL [R1+0x38], R5 ;  /* 0x0000380501007387 */ /* 0x0001e20000100800 */
[----:B--2---:R-:W-:Y:S02]  /*14b20*/  ISETP.NE.U32.AND P0, PT, R5, R6, PT ;  /* 0x000000060500720c */ /* 0x004fe40003f05070 */
[----:B0-----:R-:W0:Y:S02]  /*14b30*/  LDC R5, c[0x0][0x238] ;  /* 0x00008e00ff057b82 */ /* 0x001e240000000800 */
[----:B0-----:R-:W-:-:S05]  /*14b40*/  IMAD.SHL.U32 R5, R5, 0x80, RZ ;  /* 0x0000008005057824 */ /* 0x001fca00078e00ff */
[----:B------:R-:W-:-:S05]  /*14b50*/  IADD3 R3, P4, R5, R3, RZ ;  /* 0x0000000305037210 */ /* 0x000fca0007f9e0ff */
[----:B------:R0:W-:Y:S04]  /*14b60*/  STL [R1+0x814], R3 ;  /* 0x0008140301007387 */ /* 0x0001e80000100800 */
[----:B0-----:R-:W2:Y:S01]  /*14b70*/  LDL.LU R3, [R1+0x894] ;  /* 0x0008940001037983 */ /* 0x001ea20000300800 */
[C---:B----4-:R-:W-:Y:S02]  /*14b80*/  IADD3 R246, P3, R5.reuse, R246, RZ ;  /* 0x000000f605f67210 */ /* 0x050fe40007f7e0ff */
[C---:B------:R-:W-:Y:S02]  /*14b90*/  IADD3 R191, P6, R5.reuse, R191, RZ ;  /* 0x000000bf05bf7210 */ /* 0x040fe40007fde0ff */
[C---:B------:R-:W-:Y:S01]  /*14ba0*/  IADD3 R249, P5, R5.reuse, R249, RZ ;  /* 0x000000f905f97210 */ /* 0x040fe20007fbe0ff */
[----:B------:R0:W-:Y:S01]  /*14bb0*/  STL [R1+0x81c], R246 ;  /* 0x00081cf601007387 */ /* 0x0001e20000100800 */
[----:B------:R-:W-:-:S03]  /*14bc0*/  IADD3 R2, P1, R5, R2, RZ ;  /* 0x0000000205027210 */ /* 0x000fc60007f3e0ff */
[----:B0-----:R-:W3:Y:S04]  /*14bd0*/  LDL.LU R246, [R1+0x800] ;  /* 0x0008000001f67983 */ /* 0x001ee80000300800 */
[----:B------:R0:W-:Y:S04]  /*14be0*/  STL [R1+0x804], R191 ;  /* 0x000804bf01007387 */ /* 0x0001e80000100800 */
[----:B------:R1:W-:Y:S04]  /*14bf0*/  STL [R1+0x80c], R249 ;  /* 0x00080cf901007387 */ /* 0x0003e80000100800 */
[----:B0-----:R-:W4:Y:S04]  /*14c00*/  LDL.LU R191, [R1+0x7d4] ;  /* 0x0007d40001bf7983 */ /* 0x001f280000300800 */
[----:B------:R0:W-:Y:S04]  /*14c10*/  STL [R1+0x7fc], R2 ;  /* 0x0007fc0201007387 */ /* 0x0001e80000100800 */
[----:B------:R-:W4:Y:S04]  /*14c20*/  LDL.LU R245, [R1+0x7f8] ;  /* 0x0007f80001f57983 */ /* 0x000f280000300800 */
[----:B-1----:R-:W4:Y:S01]  /*14c30*/  LDL.LU R249, [R1+0x7cc] ;  /* 0x0007cc0001f97983 */ /* 0x002f220000300800 */
[----:B------:R-:W-:-:S02]  /*14c40*/  IADD3 R4, P2, R5, R4, RZ ;  /* 0x0000000405047210 */ /* 0x000fc40007f5e0ff */
[----:B0-----:R-:W-:-:S05]  /*14c50*/  SHF.R.S32.HI R2, RZ, 0x1f, R5 ;  /* 0x0000001fff027819 */ /* 0x001fca0000011405 */
[C---:B------:R-:W-:Y:S01]  /*14c60*/  IMAD.X R243, R2.reuse, 0x1, R243, P3 ;  /* 0x0000000102f37824 */ /* 0x040fe200018e06f3 */
[C---:B------:R-:W-:Y:S01]  /*14c70*/  IADD3 R244, P3, R5.reuse, R244, RZ ;  /* 0x000000f405f47210 */ /* 0x040fe20007f7e0ff */
[C---:B------:R-:W-:Y:S01]  /*14c80*/  IMAD.X R247, R2.reuse, 0x1, R247, P4 ;  /* 0x0000000102f77824 */ /* 0x040fe200020e06f7 */
[C---:B------:R-:W-:Y:S01]  /*14c90*/  IADD3 R250, P4, R5.reuse, R250, RZ ;  /* 0x000000fa05fa7210 */ /* 0x040fe20007f9e0ff */
[C---:B------:R-:W-:Y:S01]  /*14ca0*/  IMAD.X R248, R2.reuse, 0x1, R248, P5 ;  /* 0x0000000102f87824 */ /* 0x040fe200028e06f8 */
[C---:B------:R-:W-:Y:S01]  /*14cb0*/  IADD3 R190, P5, R5.reuse, R190, RZ ;  /* 0x000000be05be7210 */ /* 0x040fe20007fbe0ff */
[----:B--2---:R-:W-:Y:S01]  /*14cc0*/  IMAD.X R3, R2, 0x1, R3, P2 ;  /* 0x0000000102037824 */ /* 0x004fe200010e0603 */
[----:B------:R-:W-:-:S05]  /*14cd0*/  IADD3 R242, P2, R5, R242, RZ ;  /* 0x000000f205f27210 */ /* 0x000fca0007f5e0ff */
[----:B------:R-:W-:Y:S04]  /*14ce0*/  STL [R1+0x7f4], R242 ;  /* 0x0007f4f201007387 */ /* 0x000fe80000100800 */
[----:B------:R-:W-:Y:S04]  /*14cf0*/  STL [R1+0x818], R243 ;  /* 0x000818f301007387 */ /* 0x000fe80000100800 */
[----:B------:R-:W2:Y:S04]  /*14d00*/  LDL.LU R235, [R1+0x7f0] ;  /* 0x0007f00001eb7983 */ /* 0x000ea80000300800 */
[----:B------:R-:W-:Y:S04]  /*14d10*/  STL [R1+0x7ec], R244 ;  /* 0x0007ecf401007387 */ /* 0x000fe80000100800 */
[----:B------:R-:W2:Y:S04]  /*14d20*/  LDL.LU R236, [R1+0x7c4] ;  /* 0x0007c40001ec7983 */ /* 0x000ea80000300800 */
[----:B------:R-:W-:Y:S04]  /*14d30*/  STL [R1+0x810], R247 ;  /* 0x000810f701007387 */ /* 0x000fe80000100800 */
[----:B------:R-:W2:Y:S04]  /*14d40*/  LDL.LU R200, [R1+0x7e8] ;  /* 0x0007e80001c87983 */ /* 0x000ea80000300800 */
[----:B------:R0:W-:Y:S04]  /*14d50*/  STL [R1+0x7e4], R250 ;  /* 0x0007e4fa01007387 */ /* 0x0001e80000100800 */
[----:B------:R-:W2:Y:S04]  /*14d60*/  LDL.LU R201, [R1+0x7bc] ;  /* 0x0007bc0001c97983 */ /* 0x000ea80000300800 */
[----:B------:R-:W2:Y:S04]  /*14d70*/  LDL.LU R204, [R1+0x7e0] ;  /* 0x0007e00001cc7983 */ /* 0x000ea80000300800 */
[----:B0-----:R-:W2:Y:S04]  /*14d80*/  LDL.LU R250, [R1+0x7b4] ;  /* 0x0007b40001fa7983 */ /* 0x001ea80000300800 */
[----:B------:R-:W2:Y:S04]  /*14d90*/  LDL.LU R205, [R1+0x7d8] ;  /* 0x0007d80001cd7983 */ /* 0x000ea80000300800 */
[----:B------:R-:W2:Y:S04]  /*14da0*/  LDL.LU R207, [R1+0x7ac] ;  /* 0x0007ac0001cf7983 */ /* 0x000ea80000300800 */
[----:B------:R0:W-:Y:S04]  /*14db0*/  STL [R1+0x808], R248 ;  /* 0x000808f801007387 */ /* 0x0001e80000100800 */
[----:B0-----:R-:W2:Y:S04]  /*14dc0*/  LDL.LU R248, [R1+0x7d0] ;  /* 0x0007d00001f87983 */ /* 0x001ea80000300800 */
[----:B------:R-:W2:Y:S04]  /*14dd0*/  LDL.LU R209, [R1+0x7a4] ;  /* 0x0007a40001d17983 */ /* 0x000ea80000300800 */
[----:B------:R-:W2:Y:S04]  /*14de0*/  LDL.LU R226, [R1+0x7c8] ;  /* 0x0007c80001e27983 */ /* 0x000ea80000300800 */
[----:B------:R-:W2:Y:S04]  /*14df0*/  LDL.LU R227, [R1+0x79c] ;  /* 0x00079c0001e37983 */ /* 0x000ea80000300800 */
[----:B------:R0:W-:Y:S04]  /*14e00*/  STL [R1+0x7dc], R190 ;  /* 0x0007dcbe01007387 */ /* 0x0001e80000100800 */
[----:B------:R-:W2:Y:S04]  /*14e10*/  LDL.LU R229, [R1+0x7c0] ;  /* 0x0007c00001e57983 */ /* 0x000ea80000300800 */
[----:B------:R-:W2:Y:S04]  /*14e20*/  LDL.LU R237, [R1+0x794] ;  /* 0x0007940001ed7983 */ /* 0x000ea80000300800 */
[----:B------:R-:W2:Y:S01]  /*14e30*/  LDL.LU R238, [R1+0x7b8] ;  /* 0x0007b80001ee7983 */ /* 0x000ea20000300800 */
[----:B---3--:R-:W-:-:S03]  /*14e40*/  IMAD.X R246, R2, 0x1, R246, P6 ;  /* 0x0000000102f67824 */ /* 0x008fc600030e06f6 */
[----:B------:R-:W3:Y:S04]  /*14e50*/  LDL.LU R241, [R1+0x78c] ;  /* 0x00078c0001f17983 */ /* 0x000ee80000300800 */
[----:B------:R-:W3:Y:S01]  /*14e60*/  LDL.LU R247, [R1+0x7b0] ;  /* 0x0007b00001f77983 */ /* 0x000ee20000300800 */
[----:B----4-:R-:W-:-:S03]  /*14e70*/  IADD3 R191, P6, R5, R191, RZ ;  /* 0x000000bf05bf7210 */ /* 0x010fc60007fde0ff */
[----:B0-----:R-:W4:Y:S04]  /*14e80*/  LDL.LU R190, [R1+0x784] ;  /* 0x0007840001be7983 */ /* 0x001f280000300800 */
[----:B------:R0:W-:Y:S01]  /*14e90*/  STL [R1+0x800], R246 ;  /* 0x000800f601007387 */ /* 0x0001e20000100800 */
[C---:B------:R-:W-:Y:S01]  /*14ea0*/  IMAD.X R245, R2.reuse, 0x1, R245, P1 ;  /* 0x0000000102f57824 */ /* 0x040fe200008e06f5 */
[C---:B------:R-:W-:Y:S02]  /*14eb0*/  IADD3 R249, P1, R5.reuse, R249, RZ ;  /* 0x000000f905f97210 */ /* 0x040fe40007f3e0ff */
[----:B0-----:R-:W4:Y:S04]  /*14ec0*/  LDL.LU R246, [R1+0x7a8] ;  /* 0x0007a80001f67983 */ /* 0x001f280000300800 */
[----:B------:R0:W-:Y:S04]  /*14ed0*/  STL [R1+0x7d4], R191 ;  /* 0x0007d4bf01007387 */ /* 0x0001e80000100800 */
[----:B0-----:R-:W4:Y:S04]  /*14ee0*/  LDL.LU R191, [R1+0x77c] ;  /* 0x00077c0001bf7983 */ /* 0x001f280000300800 */
[----:B------:R-:W4:Y:S04]  /*14ef0*/  LDL.LU R242, [R1+0x7a0] ;  /* 0x0007a00001f27983 */ /* 0x000f280000300800 */
[----:B------:R-:W4:Y:S04]  /*14f00*/  LDL.LU R243, [R1+0x774] ;  /* 0x0007740001f37983 */ /* 0x000f280000300800 */
[----:B------:R0:W-:Y:S04]  /*14f10*/  STL [R1+0x7f8], R245 ;  /* 0x0007f8f501007387 */ /* 0x0001e80000100800 */
[----:B------:R-:W4:Y:S04]  /*14f20*/  LDL.LU R244, [R1+0x798] ;  /* 0x0007980001f47983 */ /* 0x000f280000300800 */
[----:B------:R1:W-:Y:S04]  /*14f30*/  STL [R1+0x7cc], R249 ;  /* 0x0007ccf901007387 */ /* 0x0003e80000100800 */
[----:B0-----:R-:W4:Y:S04]  /*14f40*/  LDL.LU R245, [R1+0x76c] ;  /* 0x00076c0001f57983 */ /* 0x001f280000300800 */
[----:B-1----:R-:W4:Y:S01]  /*14f50*/  LDL.LU R249, [R1+0x790] ;  /* 0x0007900001f97983 */ /* 0x002f220000300800 */
[----:B--2---:R-:W-:Y:S01]  /*14f60*/  IMAD.X R235, R2, 0x1, R235, P2 ;  /* 0x0000000102eb7824 */ /* 0x004fe200010e06eb */
[----:B------:R-:W-:-:S04]  /*14f70*/  IADD3 R236, P2, R5, R236, RZ ;  /* 0x000000ec05ec7210 */ /* 0x000fc80007f5e0ff */
[----:B------:R-:W-:Y:S01]  /*14f80*/  STL [R1+0x7f0], R235 ;  /* 0x0007f0eb01007387 */ /* 0x000fe20000100800 */
[----:B------:R-:W-:-:S03]  /*14f90*/  IMAD.X R200, R2, 0x1, R200, P3 ;  /* 0x0000000102c87824 */ /* 0x000fc600018e06c8 */
[----:B------:R-:W-:Y:S04]  /*14fa0*/  STL [R1+0x7c4], R236 ;  /* 0x0007c4ec01007387 */ /* 0x000fe80000100800 */
[----:B------:R-:W-:Y:S01]  /*14fb0*/  STL [R1+0x7e8], R200 ;  /* 0x0007e8c801007387 */ /* 0x000fe20000100800 */
[C---:B------:R-:W-:Y:S01]  /*14fc0*/  IADD3 R201, P3, R5.reuse, R201, RZ ;  /* 0x000000c905c97210 */ /* 0x040fe20007f7e0ff */
[----:B------:R-:W-:Y:S01]  /*14fd0*/  IMAD.X R204, R2, 0x1, R204, P4 ;  /* 0x0000000102cc7824 */ /* 0x000fe200020e06cc */
[----:B------:R-:W-:-:S05]  /*14fe0*/  IADD3 R250, P4, R5, R250, RZ ;  /* 0x000000fa05fa7210 */ /* 0x000fca0007f9e0ff */
[----:B------:R0:W-:Y:S01]  /*14ff0*/  STL [R1+0x7b4], R250 ;  /* 0x0007b4fa01007387 */ /* 0x0001e20000100800 */
[----:B------:R-:W-:-:S03]  /*15000*/  IMAD.X R205, R2, 0x1, R205, P5 ;  /* 0x0000000102cd7824 */ /* 0x000fc600028e06cd */
[----:B------:R-:W-:Y:S04]  /*15010*/  STL [R1+0x7bc], R201 ;  /* 0x0007bcc901007387 */ /* 0x000fe80000100800 */
[----:B0-----:R-:W2:Y:S01]  /*15020*/  LDL.LU R250, [R1+0x764] ;  /* 0x0007640001fa7983 */ /* 0x001ea20000300800 */
[C---:B------:R-:W-:Y:S01]  /*15030*/  IADD3 R207, P5, R5.reuse, R207, RZ ;  /* 0x000000cf05cf7210 */ /* 0x040fe20007fbe0ff */
[----:B------:R-:W-:Y:S02]  /*15040*/  IMAD.X R248, R2, 0x1, R248, P6 ;  /* 0x0000000102f87824 */ /* 0x000fe400030e06f8 */
[----:B------:R-:W-:Y:S01]  /*15050*/  STL [R1+0x7e0], R204 ;  /* 0x0007e0cc01007387 */ /* 0x000fe20000100800 */
[----:B------:R-:W-:-:S03]  /*15060*/  IADD3 R209, P6, R5, R209, RZ ;  /* 0x000000d105d17210 */ /* 0x000fc60007fde0ff */
[----:B------:R0:W-:Y:S01]  /*15070*/  STL [R1+0x7d0], R248 ;  /* 0x0007d0f801007387 */ /* 0x0001e20000100800 */
[----:B------:R-:W-:-:S03]  /*15080*/  IMAD.X R226, R2, 0x1, R226, P1 ;  /* 0x0000000102e27824 */ /* 0x000fc600008e06e2 */
[----:B------:R-:W-:Y:S01]  /*15090*/  STL [R1+0x7d8], R205 ;  /* 0x0007d8cd01007387 */ /* 0x000fe20000100800 */
[----:B------:R-:W-:-:S03]  /*150a0*/  IADD3 R227, P1, R5, R227, RZ ;  /* 0x000000e305e37210 */ /* 0x000fc60007f3e0ff */
[----:B0-----:R-:W2:Y:S04]  /*150b0*/  LDL.LU R248, [R1+0x788] ;  /* 0x0007880001f87983 */ /* 0x001ea80000300800 */
[----:B------:R-:W-:Y:S01]  /*150c0*/  STL [R1+0x7ac], R207 ;  /* 0x0007accf01007387 */ /* 0x000fe20000100800 */
[----:B------:R-:W-:-:S03]  /*150d0*/  IMAD.X R229, R2, 0x1, R229, P2 ;  /* 0x0000000102e57824 */ /* 0x000fc600010e06e5 */
[----:B------:R-:W-:Y:S01]  /*150e0*/  STL [R1+0x7a4], R209 ;  /* 0x0007a4d101007387 */ /* 0x000fe20000100800 */
[----:B------:R-:W-:-:S03]  /*150f0*/  IADD3 R237, P2, R5, R237, RZ ;  /* 0x000000ed05ed7210 */ /* 0x000fc60007f5e0ff */
[----:B------:R-:W-:Y:S01]  /*15100*/  STL [R1+0x7c8], R226 ;  /* 0x0007c8e201007387 */ /* 0x000fe20000100800 */
[----:B------:R-:W-:-:S03]  /*15110*/  IMAD.X R238, R2, 0x1, R238, P3 ;  /* 0x0000000102ee7824 */ /* 0x000fc600018e06ee */
[----:B------:R-:W-:Y:S01]  /*15120*/  STL [R1+0x79c], R227 ;  /* 0x00079ce301007387 */ /* 0x000fe20000100800 */
[C---:B---3--:R-:W-:Y:S01]  /*15130*/  IADD3 R241, P3, R5.reuse, R241, RZ ;  /* 0x000000f105f17210 */ /* 0x048fe20007f7e0ff */
[----:B------:R-:W-:Y:S02]  /*15140*/  IMAD.X R247, R2, 0x1, R247, P4 ;  /* 0x0000000102f77824 */ /* 0x000fe400020e06f7 */
[----:B------:R-:W-:Y:S01]  /*15150*/  STL [R1+0x7c0], R229 ;  /* 0x0007c0e501007387 */ /* 0x000fe20000100800 */
[----:B----4-:R-:W-:-:S03]  /*15160*/  IADD3 R190, P4, R5, R190, RZ ;  /* 0x000000be05be7210 */ /* 0x010fc60007f9e0ff */
[----:B------:R-:W-:Y:S04]  /*15170*/  STL [R1+0x794], R237 ;  /* 0x000794ed01007387 */ /* 0x000fe80000100800 */
[----:B------:R-:W-:Y:S04]  /*15180*/  STL [R1+0x7b8], R238 ;  /* 0x0007b8ee01007387 */ /* 0x000fe80000100800 */
[----:B------:R0:W-:Y:S04]  /*15190*/  STL [R1+0x7b0], R247 ;  /* 0x0007b0f701007387 */ /* 0x0001e80000100800 */
[----:B------:R-:W-:Y:S01]  /*151a0*/  STL [R1+0x78c], R241 ;  /* 0x00078cf101007387 */ /* 0x000fe20000100800 */
[----:B------:R-:W-:-:S03]  /*151b0*/  IMAD.X R246, R2, 0x1, R246, P5 ;  /* 0x0000000102f67824 */ /* 0x000fc600028e06f6 */
[----:B0-----:R-:W3:Y:S04]  /*151c0*/  LDL.LU R247, [R1+0x75c] ;  /* 0x00075c0001f77983 */ /* 0x001ee80000300800 */
[----:B------:R0:W-:Y:S01]  /*151d0*/  STL [R1+0x784], R190 ;  /* 0x000784be01007387 */ /* 0x0001e20000100800 */
[----:B------:R-:W-:-:S03]  /*151e0*/  IADD3 R191, P5, R5, R191, RZ ;  /* 0x000000bf05bf7210 */ /* 0x000fc60007fbe0ff */
[----:B0-----:R-:W4:Y:S01]  /*151f0*/  LDL.LU R190, [R1+0x780] ;  /* 0x0007800001be7983 */ /* 0x001f220000300800 */
[----:B------:R-:W-:-:S03]  /*15200*/  IMAD.X R242, R2, 0x1, R242, P6 ;  /* 0x0000000102f27824 */ /* 0x000fc600030e06f2 */
        /* <DEDUP_REMOVED lines=8> */
[----:B------:R-:W-:Y:S04]  /*15290*/  STL [R1+0x7a0], R242 ;  /* 0x0007a0f201007387 */ /* 0x000fe80000100800 */
[----:B------:R-:W-:Y:S04]  /*152a0*/  STL [R1+0x774], R243 ;  /* 0x000774f301007387 */ /* 0x000fe80000100800 */
[----:B------:R-:W4:Y:S04]  /*152b0*/  LDL.LU R235, [R1+0x74c] ;  /* 0x00074c0001eb7983 */ /* 0x000f280000300800 */
[----:B------:R-:W-:Y:S04]  /*152c0*/  STL [R1+0x798], R244 ;  /* 0x000798f401007387 */ /* 0x000fe80000100800 */
[----:B------:R-:W4:Y:S04]  /*152d0*/  LDL.LU R236, [R1+0x770] ;  /* 0x0007700001ec7983 */ /* 0x000f280000300800 */
[----:B------:R-:W-:Y:S04]  /*152e0*/  STL [R1+0x76c], R245 ;  /* 0x00076cf501007387 */ /* 0x000fe80000100800 */
[----:B------:R-:W4:Y:S04]  /*152f0*/  LDL.LU R200, [R1+0x744] ;  /* 0x0007440001c87983 */ /* 0x000f280000300800 */
[----:B------:R0:W-:Y:S04]  /*15300*/  STL [R1+0x790], R249 ;  /* 0x000790f901007387 */ /* 0x0001e80000100800 */
[----:B------:R-:W4:Y:S04]  /*15310*/  LDL.LU R201, [R1+0x768] ;  /* 0x0007680001c97983 */ /* 0x000f280000300800 */
[----:B------:R-:W4:Y:S04]  /*15320*/  LDL.LU R204, [R1+0x73c] ;  /* 0x00073c0001cc7983 */ /* 0x000f280000300800 */
[----:B0-----:R-:W4:Y:S04]  /*15330*/  LDL.LU R249, [R1+0x760] ;  /* 0x0007600001f97983 */ /* 0x001f280000300800 */
[----:B------:R-:W4:Y:S04]  /*15340*/  LDL.LU R205, [R1+0x734] ;  /* 0x0007340001cd7983 */ /* 0x000f280000300800 */
[----:B------:R-:W4:Y:S01]  /*15350*/  LDL.LU R207, [R1+0x758] ;  /* 0x0007580001cf7983 */ /* 0x000f220000300800 */
[----:B--2---:R-:W-:-:S05]  /*15360*/  IADD3 R250, P2, R5, R250, RZ ;  /* 0x000000fa05fa7210 */ /* 0x004fca0007f5e0ff */
[----:B------:R0:W-:Y:S04]  /*15370*/  STL [R1+0x764], R250 ;  /* 0x000764fa01007387 */ /* 0x0001e80000100800 */
[----:B0-----:R-:W2:Y:S04]  /*15380*/  LDL.LU R250, [R1+0x72c] ;  /* 0x00072c0001fa7983 */ /* 0x001ea80000300800 */
[----:B------:R-:W2:Y:S01]  /*15390*/  LDL.LU R209, [R1+0x750] ;  /* 0x0007500001d17983 */ /* 0x000ea20000300800 */
[----:B------:R-:W-:-:S03]  /*153a0*/  IMAD.X R248, R2, 0x1, R248, P3 ;  /* 0x0000000102f87824 */ /* 0x000fc600018e06f8 */
[----:B------:R-:W2:Y:S04]  /*153b0*/  LDL.LU R226, [R1+0x724] ;  /* 0x0007240001e27983 */ /* 0x000ea80000300800 */
[----:B------:R-:W2:Y:S04]  /*153c0*/  LDL.LU R227, [R1+0x748] ;  /* 0x0007480001e37983 */ /* 0x000ea80000300800 */
[----:B------:R0:W-:Y:S04]  /*153d0*/  STL [R1+0x788], R248 ;  /* 0x000788f801007387 */ /* 0x0001e80000100800 */
[----:B------:R-:W2:Y:S04]  /*153e0*/  LDL.LU R229, [R1+0x71c] ;  /* 0x00071c0001e57983 */ /* 0x000ea80000300800 */
[----:B------:R-:W2:Y:S04]  /*153f0*/  LDL.LU R237, [R1+0x740] ;  /* 0x0007400001ed7983 */ /* 0x000ea80000300800 */
[----:B------:R-:W2:Y:S04]  /*15400*/  LDL.LU R238, [R1+0x714] ;  /* 0x0007140001ee7983 */ /* 0x000ea80000300800 */
[----:B------:R-:W2:Y:S04]  /*15410*/  LDL.LU R241, [R1+0x738] ;  /* 0x0007380001f17983 */ /* 0x000ea80000300800 */
[----:B------:R-:W2:Y:S04]  /*15420*/  LDL.LU R245, [R1+0x70c] ;  /* 0x00070c0001f57983 */ /* 0x000ea80000300800 */
[----:B0-----:R-:W2:Y:S01]  /*15430*/  LDL.LU R248, [R1+0x730] ;  /* 0x0007300001f87983 */ /* 0x001ea20000300800 */
[----:B---3--:R-:W-:-:S05]  /*15440*/  IADD3 R247, P3, R5, R247, RZ ;  /* 0x000000f705f77210 */ /* 0x008fca0007f7e0ff */
[----:B------:R0:W-:Y:S01]  /*15450*/  STL [R1+0x75c], R247 ;  /* 0x00075cf701007387 */ /* 0x0001e20000100800 */
[----:B----4-:R-:W-:-:S03]  /*15460*/  IMAD.X R190, R2, 0x1, R190, P4 ;  /* 0x0000000102be7824 */ /* 0x010fc600020e06be */
[----:B0-----:R-:W3:Y:S04]  /*15470*/  LDL.LU R247, [R1+0x704] ;  /* 0x0007040001f77983 */ /* 0x001ee80000300800 */
[----:B------:R0:W-:Y:S01]  /*15480*/  STL [R1+0x780], R190 ;  /* 0x000780be01007387 */ /* 0x0001e20000100800 */
[----:B------:R-:W-:-:S03]  /*15490*/  IADD3 R246, P4, R5, R246, RZ ;  /* 0x000000f605f67210 */ /* 0x000fc60007f9e0ff */
[----:B0-----:R-:W4:Y:S04]  /*154a0*/  LDL.LU R190, [R1+0x728] ;  /* 0x0007280001be7983 */ /* 0x001f280000300800 */
[----:B------:R-:W4:Y:S04]  /*154b0*/  LDL.LU R242, [R1+0x6fc] ;  /* 0x0006fc0001f27983 */ /* 0x000f280000300800 */
[----:B------:R-:W4:Y:S01]  /*154c0*/  LDL.LU R243, [R1+0x720] ;  /* 0x0007200001f37983 */ /* 0x000f220000300800 */
[----:B------:R-:W-:-:S03]  /*154d0*/  IMAD.X R191, R2, 0x1, R191, P5 ;  /* 0x0000000102bf7824 */ /* 0x000fc600028e06bf */
[----:B------:R0:W-:Y:S04]  /*154e0*/  STL [R1+0x754], R246 ;  /* 0x000754f601007387 */ /* 0x0001e80000100800 */
[----:B------:R-:W4:Y:S04]  /*154f0*/  LDL.LU R244, [R1+0x6f4] ;  /* 0x0006f40001f47983 */ /* 0x000f280000300800 */
[----:B------:R1:W-:Y:S04]  /*15500*/  STL [R1+0x778], R191 ;  /* 0x000778bf01007387 */ /* 0x0003e80000100800 */
[----:B0-----:R-:W4:Y:S01]  /*15510*/  LDL.LU R246, [R1+0x718] ;  /* 0x0007180001f67983 */ /* 0x001f220000300800 */
[----:B------:R-:W-:-:S03]  /*15520*/  IADD3 R235, P5, R5, R235, RZ ;  /* 0x000000eb05eb7210 */ /* 0x000fc60007fbe0ff */
[----:B-1----:R-:W4:Y:S01]  /*15530*/  LDL.LU R191, [R1+0x6ec] ;  /* 0x0006ec0001bf7983 */ /* 0x002f220000300800 */
[----:B------:R-:W-:-:S03]  /*15540*/  IMAD.X R236, R2, 0x1, R236, P6 ;  /* 0x0000000102ec7824 */ /* 0x000fc600030e06ec */
[----:B------:R-:W-:Y:S01]  /*15550*/  STL [R1+0x74c], R235 ;  /* 0x00074ceb01007387 */ /* 0x000fe20000100800 */
[----:B------:R-:W-:-:S03]  /*15560*/  IADD3 R200, P6, R5, R200, RZ ;  /* 0x000000c805c87210 */ /* 0x000fc60007fde0ff */
[----:B------:R-:W-:Y:S04]  /*15570*/  STL [R1+0x770], R236 ;  /* 0x000770ec01007387 */ /* 0x000fe80000100800 */
[----:B------:R-:W-:Y:S01]  /*15580*/  STL [R1+0x744], R200 ;  /* 0x000744c801007387 */ /* 0x000fe20000100800 */
[C---:B------:R-:W-:Y:S02]  /*15590*/  IMAD.X R201, R2.reuse, 0x1, R201, P1 ;  /* 0x0000000102c97824 */ /* 0x040fe400008e06c9 */
[----:B------:R-:W-:-:S05]  /*155a0*/  IMAD.X R249, R2, 0x1, R249, P2 ;  /* 0x0000000102f97824 */ /* 0x000fca00010e06f9 */
[----:B------:R0:W-:Y:S04]  /*155b0*/  STL [R1+0x760], R249 ;  /* 0x000760f901007387 */ /* 0x0001e80000100800 */
[----:B------:R-:W-:Y:S04]  /*155c0*/  STL [R1+0x768], R201 ;  /* 0x000768c901007387 */ /* 0x000fe80000100800 */
[----:B0-----:R-:W4:Y:S01]  /*155d0*/  LDL.LU R249, [R1+0x710] ;  /* 0x0007100001f97983 */ /* 0x001f220000300800 */
[C---:B------:R-:W-:Y:S01]  /*155e0*/  IADD3 R204, P1, R5.reuse, R204, RZ ;  /* 0x000000cc05cc7210 */ /* 0x040fe20007f3e0ff */
[----:B------:R-:W-:Y:S01]  /*155f0*/  IMAD.X R207, R2, 0x1, R207, P3 ;  /* 0x0000000102cf7824 */ /* 0x000fe200018e06cf */
[----:B------:R-:W-:-:S03]  /*15600*/  IADD3 R205, P2, R5, R205, RZ ;  /* 0x000000cd05cd7210 */ /* 0x000fc60007f5e0ff */
[----:B------:R-:W-:Y:S01]  /*15610*/  STL [R1+0x73c], R204 ;  /* 0x00073ccc01007387 */ /* 0x000fe20000100800 */
[----:B--2---:R-:W-:Y:S01]  /*15620*/  IADD3 R250, P3, R5, R250, RZ ;  /* 0x000000fa05fa7210 */ /* 0x004fe20007f7e0ff */
[----:B------:R-:W-:-:S04]  /*15630*/  IMAD.X R209, R2, 0x1, R209, P4 ;  /* 0x0000000102d17824 */ /* 0x000fc800020e06d1 */
[----:B------:R0:W-:Y:S01]  /*15640*/  STL [R1+0x72c], R250 ;  /* 0x00072cfa01007387 */ /* 0x0001e20000100800 */
[----:B------:R-:W-:-:S03]  /*15650*/  IADD3 R226, P4, R5, R226, RZ ;  /* 0x000000e205e27210 */ /* 0x000fc60007f9e0ff */
[----:B------:R-:W-:Y:S01]  /*15660*/  STL [R1+0x734], R205 ;  /* 0x000734cd01007387 */ /* 0x000fe20000100800 */
[----:B------:R-:W-:-:S03]  /*15670*/  IMAD.X R227, R2, 0x1, R227, P5 ;  /* 0x0000000102e37824 */ /* 0x000fc600028e06e3 */
[----:B0-----:R-:W2:Y:S04]  /*15680*/  LDL.LU R250, [R1+0x6e4] ;  /* 0x0006e40001fa7983 */ /* 0x001ea80000300800 */
[----:B------:R-:W-:Y:S01]  /*15690*/  STL [R1+0x758], R207 ;  /* 0x000758cf01007387 */ /* 0x000fe20000100800 */
[----:B------:R-:W-:-:S03]  /*156a0*/  IADD3 R229, P5, R5, R229, RZ ;  /* 0x000000e505e57210 */ /* 0x000fc60007fbe0ff */
[----:B------:R-:W-:Y:S01]  /*156b0*/  STL [R1+0x750], R209 ;  /* 0x000750d101007387 */ /* 0x000fe20000100800 */
[----:B------:R-:W-:-:S03]  /*156c0*/  IMAD.X R237, R2, 0x1, R237, P6 ;  /* 0x0000000102ed7824 */ /* 0x000fc600030e06ed */
[----:B------:R-:W-:Y:S01]  /*156d0*/  STL [R1+0x724], R226 ;  /* 0x000724e201007387 */ /* 0x000fe20000100800 */
[C---:B------:R-:W-:Y:S01]  /*156e0*/  IADD3 R238, P6, R5.reuse, R238, RZ ;  /* 0x000000ee05ee7210 */ /* 0x040fe20007fde0ff */
[----:B------:R-:W-:Y:S02]  /*156f0*/  IMAD.X R241, R2, 0x1, R241, P1 ;  /* 0x0000000102f17824 */ /* 0x000fe400008e06f1 */
[----:B------:R-:W-:Y:S01]  /*15700*/  STL [R1+0x748], R227 ;  /* 0x000748e301007387 */ /* 0x000fe20000100800 */
[----:B------:R-:W-:-:S03]  /*15710*/  IADD3 R245, P1, R5, R245, RZ ;  /* 0x000000f505f57210 */ /* 0x000fc60007f3e0ff */
[----:B------:R-:W-:Y:S01]  /*15720*/  STL [R1+0x71c], R229 ;  /* 0x00071ce501007387 */ /* 0x000fe20000100800 */
[----:B------:R-:W-:-:S03]  /*15730*/  IMAD.X R248, R2, 0x1, R248, P2 ;  /* 0x0000000102f87824 */ /* 0x000fc600010e06f8 */
[----:B------:R-:W-:Y:S04]  /*15740*/  STL [R1+0x740], R237 ;  /* 0x000740ed01007387 */ /* 0x000fe80000100800 */
[----:B------:R-:W-:Y:S04]  /*15750*/  STL [R1+0x714], R238 ;  /* 0x000714ee01007387 */ /* 0x000fe80000100800 */
[----:B------:R0:W-:Y:S04]  /*15760*/  STL [R1+0x70c], R245 ;  /* 0x00070cf501007387 */ /* 0x0001e80000100800 */
[----:B------:R-:W-:Y:S04]  /*15770*/  STL [R1+0x738], R241 ;  /* 0x000738f101007387 */ /* 0x000fe80000100800 */
[----:B0-----:R-:W2:Y:S04]  /*15780*/  LDL.LU R245, [R1+0x708] ;  /* 0x0007080001f57983 */ /* 0x001ea80000300800 */
[----:B------:R0:W-:Y:S01]  /*15790*/  STL [R1+0x730], R248 ;  /* 0x000730f801007387 */ /* 0x0001e20000100800 */
[----:B---3--:R-:W-:-:S03]  /*157a0*/  IADD3 R247, P2, R5, R247, RZ ;  /* 0x000000f705f77210 */ /* 0x008fc60007f5e0ff */
[----:B0-----:R-:W3:Y:S04]  /*157b0*/  LDL.LU R248, [R1+0x6dc] ;  /* 0x0006dc0001f87983 */ /* 0x001ee80000300800 */
[----:B------:R0:W-:Y:S01]  /*157c0*/  STL [R1+0x704], R247 ;  /* 0x000704f701007387 */ /* 0x0001e20000100800 */
[C---:B----4-:R-:W-:Y:S01]  /*157d0*/  IMAD.X R190, R2.reuse, 0x1, R190, P3 ;  /* 0x0000000102be7824 */ /* 0x050fe200018e06be */
[----:B------:R-:W-:Y:S02]  /*157e0*/  IADD3 R242, P3, R5, R242, RZ ;  /* 0x000000f205f27210 */ /* 0x000fe40007f7e0ff */
[----:B0-----:R-:W4:Y:S01]  /*157f0*/  LDL.LU R247, [R1+0x700] ;  /* 0x0007000001f77983 */ /* 0x001f220000300800 */
[----:B------:R-:W-:-:S03]  /*15800*/  IMAD.X R243, R2, 0x1, R243, P4 ;  /* 0x0000000102f37824 */ /* 0x000fc600020e06f3 */
[----:B------:R0:W-:Y:S01]  /*15810*/  STL [R1+0x728], R190 ;  /* 0x000728be01007387 */ /* 0x0001e20000100800 */
[----:B------:R-:W-:-:S03]  /*15820*/  IADD3 R244, P4, R5, R244, RZ ;  /* 0x000000f405f47210 */ /* 0x000fc60007f9e0ff */
[----:B0-----:R-:W4:Y:S04]  /*15830*/  LDL.LU R190, [R1+0x6d4] ;  /* 0x0006d40001be7983 */ /* 0x001f280000300800 */
[----:B------:R-:W-:Y:S01]  /*15840*/  STL [R1+0x6fc], R242 ;  /* 0x0006fcf201007387 */ /* 0x000fe20000100800 */
[----:B------:R-:W-:-:S03]  /*15850*/  IMAD.X R246, R2, 0x1, R246, P5 ;  /* 0x0000000102f67824 */ /* 0x000fc600028e06f6 */
[----:B------:R-:W-:Y:S01]  /*15860*/  STL [R1+0x720], R243 ;  /* 0x000720f301007387 */ /* 0x000fe20000100800 */
[----:B------:R-:W-:-:S03]  /*15870*/  IADD3 R191, P5, R5, R191, RZ ;  /* 0x000000bf05bf7210 */ /* 0x000fc60007fbe0ff */
[----:B------:R-:W4:Y:S04]  /*15880*/  LDL.LU R236, [R1+0x6f8] ;  /* 0x0006f80001ec7983 */ /* 0x000f280000300800 */
[----:B------:R-:W-:Y:S04]  /*15890*/  STL [R1+0x6f4], R244 ;  /* 0x0006f4f401007387 */ /* 0x000fe80000100800 */
[----:B------:R-:W4:Y:S04]  /*158a0*/  LDL.LU R200, [R1+0x6cc] ;  /* 0x0006cc0001c87983 */ /* 0x000f280000300800 */
[----:B------:R-:W-:Y:S04]  /*158b0*/  STL [R1+0x718], R246 ;  /* 0x000718f601007387 */ /* 0x000fe80000100800 */
[----:B------:R-:W4:Y:S04]  /*158c0*/  LDL.LU R201, [R1+0x6f0] ;  /* 0x0006f00001c97983 */ /* 0x000f280000300800 */
[----:B------:R0:W-:Y:S04]  /*158d0*/  STL [R1+0x6ec], R191 ;  /* 0x0006ecbf01007387 */ /* 0x0001e80000100800 */
[----:B0-----:R-:W4:Y:S04]  /*158e0*/  LDL.LU R191, [R1+0x6c4] ;  /* 0x0006c40001bf7983 */ /* 0x001f280000300800 */
[----:B------:R-:W4:Y:S04]  /*158f0*/  LDL.LU R204, [R1+0x6e8] ;  /* 0x0006e80001cc7983 */ /* 0x000f280000300800 */
[----:B------:R-:W4:Y:S01]  /*15900*/  LDL.LU R205, [R1+0x6bc] ;  /* 0x0006bc0001cd7983 */ /* 0x000f220000300800 */
[----:B------:R-:W-:-:S03]  /*15910*/  IMAD.X R249, R2, 0x1, R249, P6 ;  /* 0x0000000102f97824 */ /* 0x000fc600030e06f9 */
[----:B------:R-:W4:Y:S04]  /*15920*/  LDL.LU R207, [R1+0x6e0] ;  /* 0x0006e00001cf7983 */ /* 0x000f280000300800 */
[----:B------:R0:W-:Y:S04]  /*15930*/  STL [R1+0x710], R249 ;  /* 0x000710f901007387 */ /* 0x0001e80000100800 */
[----:B0-----:R-:W4:Y:S04]  /*15940*/  LDL.LU R249, [R1+0x6b4] ;  /* 0x0006b40001f97983 */ /* 0x001f280000300800 */
[----:B------:R-:W4:Y:S04]  /*15950*/  LDL.LU R209, [R1+0x6d8] ;  /* 0x0006d80001d17983 */ /* 0x000f280000300800 */
[----:B------:R-:W4:Y:S04]  /*15960*/  LDL.LU R226, [R1+0x6ac] ;  /* 0x0006ac0001e27983 */ /* 0x000f280000300800 */
[----:B------:R-:W4:Y:S01]  /*15970*/  LDL.LU R227, [R1+0x6d0] ;  /* 0x0006d00001e37983 */ /* 0x000f220000300800 */
[----:B--2---:R-:W-:-:S05]  /*15980*/  IADD3 R250, P6, R5, R250, RZ ;  /* 0x000000fa05fa7210 */ /* 0x004fca0007fde0ff */
[----:B------:R0:W-:Y:S04]  /*15990*/  STL [R1+0x6e4], R250 ;  /* 0x0006e4fa01007387 */ /* 0x0001e80000100800 */
[----:B------:R-:W2:Y:S04]  /*159a0*/  LDL.LU R229, [R1+0x6a4] ;  /* 0x0006a40001e57983 */ /* 0x000ea80000300800 */
[----:B------:R-:W2:Y:S04]  /*159b0*/  LDL.LU R237, [R1+0x6c8] ;  /* 0x0006c80001ed7983 */ /* 0x000ea80000300800 */
[----:B------:R-:W2:Y:S04]  /*159c0*/  LDL.LU R238, [R1+0x69c] ;  /* 0x00069c0001ee7983 */ /* 0x000ea80000300800 */
[----:B------:R-:W2:Y:S04]  /*159d0*/  LDL.LU R241, [R1+0x6c0] ;  /* 0x0006c00001f17983 */ /* 0x000ea80000300800 */
[----:B------:R-:W2:Y:S04]  /*159e0*/  LDL.LU R246, [R1+0x694] ;  /* 0x0006940001f67983 */ /* 0x000ea80000300800 */
[----:B0-----:R-:W2:Y:S01]  /*159f0*/  LDL.LU R250, [R1+0x6b8] ;  /* 0x0006b80001fa7983 */ /* 0x001ea20000300800 */
[----:B------:R-:W-:-:S05]  /*15a00*/  IMAD.X R245, R2, 0x1, R245, P1 ;  /* 0x0000000102f57824 */ /* 0x000fca00008e06f5 */
[----:B------:R0:W-:Y:S01]  /*15a10*/  STL [R1+0x708], R245 ;  /* 0x000708f501007387 */ /* 0x0001e20000100800 */
[----:B---3--:R-:W-:-:S03]  /*15a20*/  IADD3 R248, P1, R5, R248, RZ ;  /* 0x000000f805f87210 */ /* 0x008fc60007f3e0ff */
[----:B0-----:R-:W3:Y:S04]  /*15a30*/  LDL.LU R245, [R1+0x68c] ;  /* 0x00068c0001f57983 */ /* 0x001ee80000300800 */
[----:B------:R0:W-:Y:S01]  /*15a40*/  STL [R1+0x6dc], R248 ;  /* 0x0006dcf801007387 */ /* 0x0001e20000100800 */
[----:B----4-:R-:W-:-:S03]  /*15a50*/  IMAD.X R247, R2, 0x1, R247, P2 ;  /* 0x0000000102f77824 */ /* 0x010fc600010e06f7 */
[----:B0-----:R-:W4:Y:S04]  /*15a60*/  LDL.LU R248, [R1+0x6b0] ;  /* 0x0006b00001f87983 */ /* 0x001f280000300800 */
[----:B------:R-:W4:Y:S04]  /*15a70*/  LDL.LU R242, [R1+0x684] ;  /* 0x0006840001f27983 */ /* 0x000f280000300800 */
[----:B------:R-:W4:Y:S01]  /*15a80*/  LDL.LU R243, [R1+0x6a8] ;  /* 0x0006a80001f37983 */ /* 0x000f220000300800 */
[----:B------:R-:W-:-:S03]  /*15a90*/  IADD3 R190, P2, R5, R190, RZ ;  /* 0x000000be05be7210 */ /* 0x000fc60007f5e0ff */
[----:B------:R0:W-:Y:S04]  /*15aa0*/  STL [R1+0x700], R247 ;  /* 0x000700f701007387 */ /* 0x0001e80000100800 */
[----:B------:R-:W4:Y:S04]  /*15ab0*/  LDL.LU R244, [R1+0x67c] ;  /* 0x00067c0001f47983 */ /* 0x000f280000300800 */
[----:B------:R1:W-:Y:S04]  /*15ac0*/  STL [R1+0x6d4], R190 ;  /* 0x0006d4be01007387 */ /* 0x0003e80000100800 */
[----:B0-----:R-:W4:Y:S01]  /*15ad0*/  LDL.LU R247, [R1+0x6a0] ;  /* 0x0006a00001f77983 */ /* 0x001f220000300800 */
[----:B------:R-:W-:-:S03]  /*15ae0*/  IMAD.X R236, R2, 0x1, R236, P3 ;  /* 0x0000000102ec7824 */ /* 0x000fc600018e06ec */
[----:B-1----:R-:W4:Y:S01]  /*15af0*/  LDL.LU R190, [R1+0x674] ;  /* 0x0006740001be7983 */ /* 0x002f220000300800 */
[----:B------:R-:W-:-:S03]  /*15b00*/  IADD3 R200, P3, R5, R200, RZ ;  /* 0x000000c805c87210 */ /* 0x000fc60007f7e0ff */
[----:B------:R-:W-:Y:S01]  /*15b10*/  STL [R1+0x6f8], R236 ;  /* 0x0006f8ec01007387 */ /* 0x000fe20000100800 */
[----:B------:R-:W-:Y:S01]  /*15b20*/  IMAD.X R201, R2, 0x1, R201, P4 ;  /* 0x0000000102c97824 */ /* 0x000fe200020e06c9 */
[----:B------:R-:W-:-:S05]  /*15b30*/  IADD3 R191, P4, R5, R191, RZ ;  /* 0x000000bf05bf7210 */ /* 0x000fca0007f9e0ff */
[----:B------:R0:W-:Y:S04]  /*15b40*/  STL [R1+0x6c4], R191 ;  /* 0x0006c4bf01007387 */ /* 0x0001e80000100800 */
[----:B------:R-:W-:Y:S01]  /*15b50*/  STL [R1+0x6cc], R200 ;  /* 0x0006ccc801007387 */ /* 0x000fe20000100800 */
[----:B------:R-:W-:-:S03]  /*15b60*/  IMAD.X R204, R2, 0x1, R204, P5 ;  /* 0x0000000102cc7824 */ /* 0x000fc600028e06cc */
[----:B0-----:R-:W4:Y:S01]  /*15b70*/  LDL.LU R191, [R1+0x698] ;  /* 0x0006980001bf7983 */ /* 0x001f220000300800 */
[----:B------:R-:W-:Y:S01]  /*15b80*/  IMAD.X R207, R2, 0x1, R207, P6 ;  /* 0x0000000102cf7824 */ /* 0x000fe200030e06cf */
[C---:B------:R-:W-:Y:S02]  /*15b90*/  IADD3 R205, P5, R5.reuse, R205, RZ ;  /* 0x000000cd05cd7210 */ /* 0x040fe40007fbe0ff */
[----:B------:R-:W-:Y:S01]  /*15ba0*/  STL [R1+0x6f0], R201 ;  /* 0x0006f0c901007387 */ /* 0x000fe20000100800 */
[----:B------:R-:W-:-:S03]  /*15bb0*/  IADD3 R249, P6, R5, R249, RZ ;  /* 0x000000f905f97210 */ /* 0x000fc60007fde0ff */
[----:B------:R-:W-:Y:S04]  /*15bc0*/  STL [R1+0x6e8], R204 ;  /* 0x0006e8cc01007387 */ /* 0x000fe80000100800 */
[----:B------:R0:W-:Y:S04]  /*15bd0*/  STL [R1+0x6b4], R249 ;  /* 0x0006b4f901007387 */ /* 0x0001e80000100800 */
[----:B------:R-:W-:Y:S04]  /*15be0*/  STL [R1+0x6bc], R205 ;  /* 0x0006bccd01007387 */ /* 0x000fe80000100800 */
[----:B0-----:R-:W4:Y:S01]  /*15bf0*/  LDL.LU R249, [R1+0x66c] ;  /* 0x00066c0001f97983 */ /* 0x001f220000300800 */
[C---:B------:R-:W-:Y:S01]  /*15c00*/  IMAD.X R209, R2.reuse, 0x1, R209, P1 ;  /* 0x0000000102d17824 */ /* 0x040fe200008e06d1 */
[C---:B------:R-:W-:Y:S01]  /*15c10*/  IADD3 R226, P1, R5.reuse, R226, RZ ;  /* 0x000000e205e27210 */ /* 0x040fe20007f3e0ff */
[C---:B------:R-:W-:Y:S01]  /*15c20*/  IMAD.X R227, R2.reuse, 0x1, R227, P2 ;  /* 0x0000000102e37824 */ /* 0x040fe200010e06e3 */
[----:B------:R-:W-:Y:S04]  /*15c30*/  STL [R1+0x6e0], R207 ;  /* 0x0006e0cf01007387 */ /* 0x000fe80000100800 */
[----:B------:R-:W-:Y:S04]  /*15c40*/  STL [R1+0x6d8], R209 ;  /* 0x0006d8d101007387 */ /* 0x000fe80000100800 */
[----:B------:R-:W-:Y:S04]  /*15c50*/  STL [R1+0x6ac], R226 ;  /* 0x0006ace201007387 */ /* 0x000fe80000100800 */
[----:B------:R-:W-:Y:S01]  /*15c60*/  STL [R1+0x6d0], R227 ;  /* 0x0006d0e301007387 */ /* 0x000fe20000100800 */
[----:B--2---:R-:W-:Y:S01]  /*15c70*/  IADD3 R229, P2, R5, R229, RZ ;  /* 0x000000e505e57210 */ /* 0x004fe20007f5e0ff */
[----:B------:R-:W-:-:S04]  /*15c80*/  IMAD.X R237, R2, 0x1, R237, P3 ;  /* 0x0000000102ed7824 */ /* 0x000fc800018e06ed */
[----:B------:R-:W-:Y:S01]  /*15c90*/  STL [R1+0x6a4], R229 ;  /* 0x0006a4e501007387 */ /* 0x000fe20000100800 */
[C---:B------:R-:W-:Y:S01]  /*15ca0*/  IADD3 R238, P3, R5.reuse, R238, RZ ;  /* 0x000000ee05ee7210 */ /* 0x040fe20007f7e0ff */
[----:B------:R-:W-:Y:S02]  /*15cb0*/  IMAD.X R241, R2, 0x1, R241, P4 ;  /* 0x0000000102f17824 */ /* 0x000fe400020e06f1 */
[----:B------:R-:W-:Y:S01]  /*15cc0*/  STL [R1+0x6c8], R237 ;  /* 0x0006c8ed01007387 */ /* 0x000fe20000100800 */
[----:B------:R-:W-:-:S03]  /*15cd0*/  IADD3 R246, P4, R5, R246, RZ ;  /* 0x000000f605f67210 */ /* 0x000fc60007f9e0ff */
[----:B------:R-:W-:Y:S01]  /*15ce0*/  STL [R1+0x69c], R238 ;  /* 0x00069cee01007387 */ /* 0x000fe20000100800 */
[----:B------:R-:W-:-:S03]  /*15cf0*/  IMAD.X R250, R2, 0x1, R250, P5 ;  /* 0x0000000102fa7824 */ /* 0x000fc600028e06fa */
[----:B------:R0:W-:Y:S04]  /*15d00*/  STL [R1+0x694], R246 ;  /* 0x000694f601007387 */ /* 0x0001e80000100800 */
[----:B------:R-:W-:Y:S04]  /*15d10*/  STL [R1+0x6c0], R241 ;  /* 0x0006c0f101007387 */ /* 0x000fe80000100800 */
[----:B0-----:R-:W2:Y:S04]  /*15d20*/  LDL.LU R246, [R1+0x690] ;  /* 0x0006900001f67983 */ /* 0x001ea80000300800 */
[----:B------:R0:W-:Y:S04]  /*15d30*/  STL [R1+0x6b8], R250 ;  /* 0x0006b8fa01007387 */ /* 0x0001e80000100800 */
[----:B0-----:R-:W2:Y:S01]  /*15d40*/  LDL.LU R250, [R1+0x664] ;  /* 0x0006640001fa7983 */ /* 0x001ea20000300800 */
[----:B---3--:R-:W-:-:S05]  /*15d50*/  IADD3 R245, P5, R5, R245, RZ ;  /* 0x000000f505f57210 */ /* 0x008fca0007fbe0ff */
[----:B------:R0:W-:Y:S01]  /*15d60*/  STL [R1+0x68c], R245 ;  /* 0x00068cf501007387 */ /* 0x0001e20000100800 */
[----:B----4-:R-:W-:-:S03]  /*15d70*/  IMAD.X R248, R2, 0x1, R248, P6 ;  /* 0x0000000102f87824 */ /* 0x010fc600030e06f8 */
[----:B0-----:R-:W3:Y:S01]  /*15d80*/  LDL.LU R245, [R1+0x688] ;  /* 0x0006880001f57983 */ /* 0x001ee20000300800 */
[----:B------:R-:W-:-:S03]  /*15d90*/  IADD3 R242, P6, R5, R242, RZ ;  /* 0x000000f205f27210 */ /* 0x000fc60007fde0ff */
[----:B------:R0:W-:Y:S01]  /*15da0*/  STL [R1+0x6b0], R248 ;  /* 0x0006b0f801007387 */ /* 0x0001e20000100800 */
[----:B------:R-:W-:-:S03]  /*15db0*/  IMAD.X R243, R2, 0x1, R243, P1 ;  /* 0x0000000102f37824 */ /* 0x000fc600008e06f3 */
[----:B0-----:R-:W4:Y:S01]  /*15dc0*/  LDL.LU R248, [R1+0x65c] ;  /* 0x00065c0001f87983 */ /* 0x001f220000300800 */
[----:B------:R-:W-:-:S03]  /*15dd0*/  IADD3 R244, P1, R5, R244, RZ ;  /* 0x000000f405f47210 */ /* 0x000fc60007f3e0ff */
[----:B------:R-:W-:Y:S04]  /*15de0*/  STL [R1+0x684], R242 ;  /* 0x000684f201007387 */ /* 0x000fe80000100800 */
[----:B------:R-:W-:Y:S01]  /*15df0*/  STL [R1+0x6a8], R243 ;  /* 0x0006a8f301007387 */ /* 0x000fe20000100800 */
[----:B------:R-:W-:-:S03]  /*15e00*/  IMAD.X R247, R2, 0x1, R247, P2 ;  /* 0x0000000102f77824 */ /* 0x000fc600010e06f7 */
[----:B------:R-:W4:Y:S04]  /*15e10*/  LDL.LU R235, [R1+0x680] ;  /* 0x0006800001eb7983 */ /* 0x000f280000300800 */
[----:B------:R-:W-:Y:S01]  /*15e20*/  STL [R1+0x67c], R244 ;  /* 0x00067cf401007387 */ /* 0x000fe20000100800 */
[----:B------:R-:W-:-:S03]  /*15e30*/  IADD3 R190, P2, R5, R190, RZ ;  /* 0x000000be05be7210 */ /* 0x000fc60007f5e0ff */
[----:B------:R-:W4:Y:S04]  /*15e40*/  LDL.LU R236, [R1+0x654] ;  /* 0x0006540001ec7983 */ /* 0x000f280000300800 */
[----:B------:R-:W-:Y:S04]  /*15e50*/  STL [R1+0x6a0], R247 ;  /* 0x0006a0f701007387 */ /* 0x000fe80000100800 */
[----:B------:R-:W4:Y:S04]  /*15e60*/  LDL.LU R200, [R1+0x678] ;  /* 0x0006780001c87983 */ /* 0x000f280000300800 */
[----:B------:R0:W-:Y:S04]  /*15e70*/  STL [R1+0x674], R190 ;  /* 0x000674be01007387 */ /* 0x0001e80000100800 */
[----:B0-----:R-:W4:Y:S04]  /*15e80*/  LDL.LU R190, [R1+0x64c] ;  /* 0x00064c0001be7983 */ /* 0x001f280000300800 */
[----:B------:R-:W4:Y:S04]  /*15e90*/  LDL.LU R201, [R1+0x670] ;  /* 0x0006700001c97983 */ /* 0x000f280000300800 */
[----:B------:R-:W4:Y:S04]  /*15ea0*/  LDL.LU R204, [R1+0x644] ;  /* 0x0006440001cc7983 */ /* 0x000f280000300800 */
[----:B------:R-:W4:Y:S01]  /*15eb0*/  LDL.LU R205, [R1+0x668] ;  /* 0x0006680001cd7983 */ /* 0x000f220000300800 */
[----:B------:R-:W-:-:S05]  /*15ec0*/  IMAD.X R191, R2, 0x1, R191, P3 ;  /* 0x0000000102bf7824 */ /* 0x000fca00018e06bf */
[----:B------:R0:W-:Y:S04]  /*15ed0*/  STL [R1+0x698], R191 ;  /* 0x000698bf01007387 */ /* 0x0001e80000100800 */
[----:B------:R-:W4:Y:S04]  /*15ee0*/  LDL.LU R207, [R1+0x63c] ;  /* 0x00063c0001cf7983 */ /* 0x000f280000300800 */
[----:B0-----:R-:W4:Y:S04]  /*15ef0*/  LDL.LU R191, [R1+0x660] ;  /* 0x0006600001bf7983 */ /* 0x001f280000300800 */
[----:B------:R-:W4:Y:S04]  /*15f00*/  LDL.LU R209, [R1+0x634] ;  /* 0x0006340001d17983 */ /* 0x000f280000300800 */
[----:B------:R-:W4:Y:S01]  /*15f10*/  LDL.LU R226, [R1+0x658] ;  /* 0x0006580001e27983 */ /* 0x000f220000300800 */
[----:B------:R-:W-:-:S03]  /*15f20*/  IADD3 R249, P3, R5, R249, RZ ;  /* 0x000000f905f97210 */ /* 0x000fc60007f7e0ff */
[----:B------:R-:W4:Y:S04]  /*15f30*/  LDL.LU R227, [R1+0x62c] ;  /* 0x00062c0001e37983 */ /* 0x000f280000300800 */
[----:B------:R0:W-:Y:S04]  /*15f40*/  STL [R1+0x66c], R249 ;  /* 0x00066cf901007387 */ /* 0x0001e80000100800 */
[----:B------:R-:W4:Y:S04]  /*15f50*/  LDL.LU R229, [R1+0x650] ;  /* 0x0006500001e57983 */ /* 0x000f280000300800 */
[----:B------:R-:W4:Y:S04]  /*15f60*/  LDL.LU R237, [R1+0x624] ;  /* 0x0006240001ed7983 */ /* 0x000f280000300800 */
[----:B------:R-:W4:Y:S04]  /*15f70*/  LDL.LU R238, [R1+0x648] ;  /* 0x0006480001ee7983 */ /* 0x000f280000300800 */
[----:B------:R-:W4:Y:S04]  /*15f80*/  LDL.LU R241, [R1+0x61c] ;  /* 0x00061c0001f17983 */ /* 0x000f280000300800 */
[----:B------:R-:W4:Y:S04]  /*15f90*/  LDL.LU R247, [R1+0x640] ;  /* 0x0006400001f77983 */ /* 0x000f280000300800 */
[----:B0-----:R-:W4:Y:S01]  /*15fa0*/  LDL.LU R249, [R1+0x614] ;  /* 0x0006140001f97983 */ /* 0x001f220000300800 */
[----:B--2---:R-:W-:-:S05]  /*15fb0*/  IMAD.X R246, R2, 0x1, R246, P4 ;  /* 0x0000000102f67824 */ /* 0x004fca00020e06f6 */
[----:B------:R0:W-:Y:S01]  /*15fc0*/  STL [R1+0x690], R246 ;  /* 0x000690f601007387 */ /* 0x0001e20000100800 */
[----:B------:R-:W-:-:S03]  /*15fd0*/  IADD3 R250, P4, R5, R250, RZ ;  /* 0x000000fa05fa7210 */ /* 0x000fc60007f9e0ff */
[----:B0-----:R-:W2:Y:S04]  /*15fe0*/  LDL.LU R246, [R1+0x638] ;  /* 0x0006380001f67983 */ /* 0x001ea80000300800 */
[----:B------:R0:W-:Y:S04]  /*15ff0*/  STL [R1+0x664], R250 ;  /* 0x000664fa01007387 */ /* 0x0001e80000100800 */
[----:B0-----:R-:W2:Y:S04]  /*16000*/  LDL.LU R250, [R1+0x60c] ;  /* 0x00060c0001fa7983 */ /* 0x001ea80000300800 */
[----:B------:R-:W2:Y:S01]  /*16010*/  LDL.LU R242, [R1+0x630] ;  /* 0x0006300001f27983 */ /* 0x000ea20000300800 */
[----:B---3--:R-:W-:-:S03]  /*16020*/  IMAD.X R245, R2, 0x1, R245, P5 ;  /* 0x0000000102f57824 */ /* 0x008fc600028e06f5 */
[----:B------:R-:W3:Y:S04]  /*16030*/  LDL.LU R243, [R1+0x604] ;  /* 0x0006040001f37983 */ /* 0x000ee80000300800 */
[----:B------:R0:W-:Y:S04]  /*16040*/  STL [R1+0x688], R245 ;  /* 0x000688f501007387 */ /* 0x0001e80000100800 */
[----:B------:R-:W3:Y:S01]  /*16050*/  LDL.LU R244, [R1+0x628] ;  /* 0x0006280001f47983 */ /* 0x000ee20000300800 */
[----:B----4-:R-:W-:-:S05]  /*16060*/  IADD3 R248, P5, R5, R248, RZ ;  /* 0x000000f805f87210 */ /* 0x010fca0007fbe0ff */
        /* <DEDUP_REMOVED lines=8> */
[----:B------:R0:W-:Y:S01]  /*160f0*/  STL [R1+0x64c], R190 ;  /* 0x00064cbe01007387 */ /* 0x0001e20000100800 */
[----:B------:R-:W-:-:S03]  /*16100*/  IMAD.X R201, R2, 0x1, R201, P2 ;  /* 0x0000000102c97824 */ /* 0x000fc600010e06c9 */
[----:B------:R-:W-:Y:S01]  /*16110*/  STL [R1+0x654], R236 ;  /* 0x000654ec01007387 */ /* 0x000fe20000100800 */
[----:B------:R-:W-:Y:S01]  /*16120*/  IADD3 R204, P2, R5, R204, RZ ;  /* 0x000000cc05cc7210 */ /* 0x000fe20007f5e0ff */
[C---:B------:R-:W-:Y:S02]  /*16130*/  IMAD.X R205, R2.reuse, 0x1, R205, P3 ;  /* 0x0000000102cd7824 */ /* 0x040fe400018e06cd */
[----:B0-----:R-:W4:Y:S04]  /*16140*/  LDL.LU R190, [R1+0x5f4] ;  /* 0x0005f40001be7983 */ /* 0x001f280000300800 */
[----:B------:R-:W-:Y:S04]  /*16150*/  STL [R1+0x678], R200 ;  /* 0x000678c801007387 */ /* 0x000fe80000100800 */
[----:B------:R-:W-:Y:S01]  /*16160*/  STL [R1+0x670], R201 ;  /* 0x000670c901007387 */ /* 0x000fe20000100800 */
[----:B------:R-:W-:-:S03]  /*16170*/  IMAD.X R191, R2, 0x1, R191, P4 ;  /* 0x0000000102bf7824 */ /* 0x000fc600020e06bf */
[----:B------:R-:W-:Y:S04]  /*16180*/  STL [R1+0x644], R204 ;  /* 0x000644cc01007387 */ /* 0x000fe80000100800 */
[----:B------:R0:W-:Y:S01]  /*16190*/  STL [R1+0x660], R191 ;  /* 0x000660bf01007387 */ /* 0x0001e20000100800 */
[----:B------:R-:W-:-:S03]  /*161a0*/  IADD3 R207, P3, R5, R207, RZ ;  /* 0x000000cf05cf7210 */ /* 0x000fc60007f7e0ff */
[----:B------:R-:W-:Y:S01]  /*161b0*/  STL [R1+0x668], R205 ;  /* 0x000668cd01007387 */ /* 0x000fe20000100800 */
[C---:B------:R-:W-:Y:S01]  /*161c0*/  IADD3 R209, P4, R5.reuse, R209, RZ ;  /* 0x000000d105d17210 */ /* 0x040fe20007f9e0ff */
[----:B------:R-:W-:Y:S02]  /*161d0*/  IMAD.X R226, R2, 0x1, R226, P5 ;  /* 0x0000000102e27824 */ /* 0x000fe400028e06e2 */
[----:B0-----:R-:W4:Y:S01]  /*161e0*/  LDL.LU R191, [R1+0x618] ;  /* 0x0006180001bf7983 */ /* 0x001f220000300800 */
[----:B------:R-:W-:-:S03]  /*161f0*/  IADD3 R227, P5, R5, R227, RZ ;  /* 0x000000e305e37210 */ /* 0x000fc60007fbe0ff */
[----:B------:R-:W-:Y:S01]  /*16200*/  STL [R1+0x63c], R207 ;  /* 0x00063ccf01007387 */ /* 0x000fe20000100800 */
[----:B------:R-:W-:-:S03]  /*16210*/  IMAD.X R229, R2, 0x1, R229, P6 ;  /* 0x0000000102e57824 */ /* 0x000fc600030e06e5 */
        /* <DEDUP_REMOVED lines=9> */
[----:B------:R-:W-:Y:S04]  /*162b0*/  STL [R1+0x624], R237 ;  /* 0x000624ed01007387 */ /* 0x000fe80000100800 */
[----:B------:R-:W-:Y:S04]  /*162c0*/  STL [R1+0x648], R238 ;  /* 0x000648ee01007387 */ /* 0x000fe80000100800 */
[----:B------:R0:W-:Y:S04]  /*162d0*/  STL [R1+0x640], R247 ;  /* 0x000640f701007387 */ /* 0x0001e80000100800 */
[----:B------:R-:W-:Y:S04]  /*162e0*/  STL [R1+0x61c], R241 ;  /* 0x00061cf101007387 */ /* 0x000fe80000100800 */
[----:B0-----:R-:W4:Y:S04]  /*162f0*/  LDL.LU R247, [R1+0x5ec] ;  /* 0x0005ec0001f77983 */ /* 0x001f280000300800 */
[----:B------:R0:W-:Y:S04]  /*16300*/  STL [R1+0x614], R249 ;  /* 0x000614f901007387 */ /* 0x0001e80000100800 */
[----:B0-----:R-:W4:Y:S01]  /*16310*/  LDL.LU R249, [R1+0x610] ;  /* 0x0006100001f97983 */ /* 0x001f220000300800 */
[----:B--2---:R-:W-:-:S05]  /*16320*/  IMAD.X R246, R2, 0x1, R246, P3 ;  /* 0x0000000102f67824 */ /* 0x004fca00018e06f6 */
[----:B------:R0:W-:Y:S01]  /*16330*/  STL [R1+0x638], R246 ;  /* 0x000638f601007387 */ /* 0x0001e20000100800 */
[----:B------:R-:W-:-:S03]  /*16340*/  IADD3 R250, P3, R5, R250, RZ ;  /* 0x000000fa05fa7210 */ /* 0x000fc60007f7e0ff */
[----:B0-----:R-:W2:Y:S01]  /*16350*/  LDL.LU R246, [R1+0x5e4] ;  /* 0x0005e40001f67983 */ /* 0x001ea20000300800 */
[----:B------:R-:W-:-:S03]  /*16360*/  IMAD.X R242, R2, 0x1, R242, P4 ;  /* 0x0000000102f27824 */ /* 0x000fc600020e06f2 */
[----:B------:R0:W-:Y:S01]  /*16370*/  STL [R1+0x60c], R250 ;  /* 0x00060cfa01007387 */ /* 0x0001e20000100800 */
[----:B---3--:R-:W-:-:S03]  /*16380*/  IADD3 R243, P4, R5, R243, RZ ;  /* 0x000000f305f37210 */ /* 0x008fc60007f9e0ff */
[----:B0-----:R-:W3:Y:S01]  /*16390*/  LDL.LU R250, [R1+0x608] ;  /* 0x0006080001fa7983 */ /* 0x001ee20000300800 */
[----:B------:R-:W-:-:S03]  /*163a0*/  IMAD.X R244, R2, 0x1, R244, P5 ;  /* 0x0000000102f47824 */ /* 0x000fc600028e06f4 */
[----:B------:R-:W-:Y:S04]  /*163b0*/  STL [R1+0x630], R242 ;  /* 0x000630f201007387 */ /* 0x000fe80000100800 */
[----:B------:R-:W-:Y:S04]  /*163c0*/  STL [R1+0x604], R243 ;  /* 0x000604f301007387 */ /* 0x000fe80000100800 */
[----:B------:R-:W3:Y:S01]  /*163d0*/  LDL.LU R235, [R1+0x5dc] ;  /* 0x0005dc0001eb7983 */ /* 0x000ee20000300800 */
[----:B----4-:R-:W-:-:S03]  /*163e0*/  IADD3 R245, P5, R5, R245, RZ ;  /* 0x000000f505f57210 */ /* 0x010fc60007fbe0ff */
[----:B------:R-:W-:Y:S01]  /*163f0*/  STL [R1+0x628], R244 ;  /* 0x000628f401007387 */ /* 0x000fe20000100800 */
[----:B------:R-:W-:-:S03]  /*16400*/  IMAD.X R248, R2, 0x1, R248, P6 ;  /* 0x0000000102f87824 */ /* 0x000fc600030e06f8 */
        /* <DEDUP_REMOVED lines=8> */
[----:B------:R-:W-:-:S05]  /*16490*/  IADD3 R190, P6, R5, R190, RZ ;  /* 0x000000be05be7210 */ /* 0x000fca0007fde0ff */
[----:B------:R0:W-:Y:S04]  /*164a0*/  STL [R1+0x5f4], R190 ;  /* 0x0005f4be01007387 */ /* 0x0001e80000100800 */
[----:B------:R-:W4:Y:S04]  /*164b0*/  LDL.LU R207, [R1+0x5e8] ;  /* 0x0005e80001cf7983 */ /* 0x000f280000300800 */
[----:B0-----:R-:W4:Y:S04]  /*164c0*/  LDL.LU R190, [R1+0x5bc] ;  /* 0x0005bc0001be7983 */ /* 0x001f280000300800 */
[----:B------:R-:W4:Y:S04]  /*164d0*/  LDL.LU R209, [R1+0x5e0] ;  /* 0x0005e00001d17983 */ /* 0x000f280000300800 */
[----:B------:R-:W4:Y:S04]  /*164e0*/  LDL.LU R226, [R1+0x5b4] ;  /* 0x0005b40001e27983 */ /* 0x000f280000300800 */
[----:B------:R-:W4:Y:S01]  /*164f0*/  LDL.LU R227, [R1+0x5d8] ;  /* 0x0005d80001e37983 */ /* 0x000f220000300800 */
[----:B------:R-:W-:-:S05]  /*16500*/  IMAD.X R191, R2, 0x1, R191, P1 ;  /* 0x0000000102bf7824 */ /* 0x000fca00008e06bf */
[----:B------:R0:W-:Y:S04]  /*16510*/  STL [R1+0x618], R191 ;  /* 0x000618bf01007387 */ /* 0x0001e80000100800 */
[----:B------:R-:W4:Y:S04]  /*16520*/  LDL.LU R229, [R1+0x5ac] ;  /* 0x0005ac0001e57983 */ /* 0x000f280000300800 */
[----:B------:R-:W4:Y:S04]  /*16530*/  LDL.LU R237, [R1+0x5d0] ;  /* 0x0005d00001ed7983 */ /* 0x000f280000300800 */
[----:B------:R-:W4:Y:S04]  /*16540*/  LDL.LU R238, [R1+0x5a4] ;  /* 0x0005a40001ee7983 */ /* 0x000f280000300800 */
[----:B------:R-:W4:Y:S04]  /*16550*/  LDL.LU R241, [R1+0x5c8] ;  /* 0x0005c80001f17983 */ /* 0x000f280000300800 */
[----:B------:R-:W4:Y:S04]  /*16560*/  LDL.LU R245, [R1+0x59c] ;  /* 0x00059c0001f57983 */ /* 0x000f280000300800 */
[----:B0-----:R-:W4:Y:S01]  /*16570*/  LDL.LU R191, [R1+0x5c0] ;  /* 0x0005c00001bf7983 */ /* 0x001f220000300800 */
[----:B------:R-:W-:-:S05]  /*16580*/  IADD3 R247, P1, R5, R247, RZ ;  /* 0x000000f705f77210 */ /* 0x000fca0007f3e0ff */
[----:B------:R0:W-:Y:S01]  /*16590*/  STL [R1+0x5ec], R247 ;  /* 0x0005ecf701007387 */ /* 0x0001e20000100800 */
[----:B------:R-:W-:-:S03]  /*165a0*/  IMAD.X R249, R2, 0x1, R249, P2 ;  /* 0x0000000102f97824 */ /* 0x000fc600010e06f9 */
[----:B0-----:R-:W4:Y:S04]  /*165b0*/  LDL.LU R247, [R1+0x594] ;  /* 0x0005940001f77983 */ /* 0x001f280000300800 */
[----:B------:R0:W-:Y:S04]  /*165c0*/  STL [R1+0x610], R249 ;  /* 0x000610f901007387 */ /* 0x0001e80000100800 */
[----:B0-----:R-:W4:Y:S04]  /*165d0*/  LDL.LU R249, [R1+0x5b8] ;  /* 0x0005b80001f97983 */ /* 0x001f280000300800 */
[----:B------:R-:W4:Y:S04]  /*165e0*/  LDL.LU R242, [R1+0x58c] ;  /* 0x00058c0001f27983 */ /* 0x000f280000300800 */
[----:B------:R-:W4:Y:S01]  /*165f0*/  LDL.LU R243, [R1+0x5b0] ;  /* 0x0005b00001f37983 */ /* 0x000f220000300800 */
[----:B--2---:R-:W-:-:S05]  /*16600*/  IADD3 R246, P2, R5, R246, RZ ;  /* 0x000000f605f67210 */ /* 0x004fca0007f5e0ff */
[----:B------:R0:W-:Y:S04]  /*16610*/  STL [R1+0x5e4], R246 ;  /* 0x0005e4f601007387 */ /* 0x0001e80000100800 */
[----:B------:R-:W2:Y:S01]  /*16620*/  LDL.LU R244, [R1+0x584] ;  /* 0x0005840001f47983 */ /* 0x000ea20000300800 */
[----:B---3--:R-:W-:-:S05]  /*16630*/  IMAD.X R250, R2, 0x1, R250, P3 ;  /* 0x0000000102fa7824 */ /* 0x008fca00018e06fa */
[----:B------:R1:W-:Y:S04]  /*16640*/  STL [R1+0x608], R250 ;  /* 0x000608fa01007387 */ /* 0x0003e80000100800 */
[----:B0-----:R-:W3:Y:S01]  /*16650*/  LDL.LU R246, [R1+0x5a8] ;  /* 0x0005a80001f67983 */ /* 0x001ee20000300800 */
[----:B------:R-:W-:-:S03]  /*16660*/  IADD3 R235, P3, R5, R235, RZ ;  /* 0x000000eb05eb7210 */ /* 0x000fc60007f7e0ff */
[----:B-1----:R-:W3:Y:S01]  /*16670*/  LDL.LU R250, [R1+0x57c] ;  /* 0x00057c0001fa7983 */ /* 0x002ee20000300800 */
[----:B----4-:R-:W-:-:S03]  /*16680*/  IMAD.X R236, R2, 0x1, R236, P4 ;  /* 0x0000000102ec7824 */ /* 0x010fc600020e06ec */
[----:B------:R-:W-:Y:S01]  /*16690*/  STL [R1+0x5dc], R235 ;  /* 0x0005dceb01007387 */ /* 0x000fe20000100800 */
[----:B------:R-:W-:Y:S01]  /*166a0*/  IADD3 R200, P4, R5, R200, RZ ;  /* 0x000000c805c87210 */ /* 0x000fe20007f9e0ff */
[----:B------:R-:W-:-:S05]  /*166b0*/  IMAD.X R248, R2, 0x1, R248, P5 ;  /* 0x0000000102f87824 */ /* 0x000fca00028e06f8 */
[----:B------:R0:W-:Y:S01]  /*166c0*/  STL [R1+0x5f8], R248 ;  /* 0x0005f8f801007387 */ /* 0x0001e20000100800 */
[----:B------:R-:W-:-:S03]  /*166d0*/  IADD3 R201, P5, R5, R201, RZ ;  /* 0x000000c905c97210 */ /* 0x000fc60007fbe0ff */
[----:B------:R-:W-:Y:S01]  /*166e0*/  STL [R1+0x600], R236 ;  /* 0x000600ec01007387 */ /* 0x000fe20000100800 */
[C---:B------:R-:W-:Y:S01]  /*166f0*/  IMAD.X R204, R2.reuse, 0x1, R204, P6 ;  /* 0x0000000102cc7824 */ /* 0x040fe200030e06cc */
[----:B------:R-:W-:Y:S02]  /*16700*/  IADD3 R205, P6, R5, R205, RZ ;  /* 0x000000cd05cd7210 */ /* 0x000fe40007fde0ff */
[----:B0-----:R-:W4:Y:S04]  /*16710*/  LDL.LU R248, [R1+0x5a0] ;  /* 0x0005a00001f87983 */ /* 0x001f280000300800 */
[----:B------:R-:W-:Y:S04]  /*16720*/  STL [R1+0x5d4], R200 ;  /* 0x0005d4c801007387 */ /* 0x000fe80000100800 */
[----:B------:R-:W-:Y:S01]  /*16730*/  STL [R1+0x5cc], R201 ;  /* 0x0005ccc901007387 */ /* 0x000fe20000100800 */
[----:B------:R-:W-:-:S03]  /*16740*/  IMAD.X R207, R2, 0x1, R207, P1 ;  /* 0x0000000102cf7824 */ /* 0x000fc600008e06cf */
[----:B------:R-:W-:Y:S01]  /*16750*/  STL [R1+0x5f0], R204 ;  /* 0x0005f0cc01007387 */ /* 0x000fe20000100800 */
[----:B------:R-:W-:Y:S01]  /*16760*/  IADD3 R190, P1, R5, R190, RZ ;  /* 0x000000be05be7210 */ /* 0x000fe20007f3e0ff */
[----:B------:R-:W-:-:S04]  /*16770*/  IMAD.X R209, R2, 0x1, R209, P2 ;  /* 0x0000000102d17824 */ /* 0x000fc800010e06d1 */
[----:B------:R0:W-:Y:S01]  /*16780*/  STL [R1+0x5bc], R190 ;  /* 0x0005bcbe01007387 */ /* 0x0001e20000100800 */
[----:B------:R-:W-:-:S03]  /*16790*/  IADD3 R226, P2, R5, R226, RZ ;  /* 0x000000e205e27210 */ /* 0x000fc60007f5e0ff */
[----:B------:R-:W-:Y:S01]  /*167a0*/  STL [R1+0x5c4], R205 ;  /* 0x0005c4cd01007387 */ /* 0x000fe20000100800 */
[----:B------:R-:W-:-:S03]  /*167b0*/  IMAD.X R227, R2, 0x1, R227, P3 ;  /* 0x0000000102e37824 */ /* 0x000fc600018e06e3 */
[----:B0-----:R-:W4:Y:S04]  /*167c0*/  LDL.LU R190, [R1+0x574] ;  /* 0x0005740001be7983 */ /* 0x001f280000300800 */
[----:B------:R-:W-:Y:S01]  /*167d0*/  STL [R1+0x5e8], R207 ;  /* 0x0005e8cf01007387 */ /* 0x000fe20000100800 */
        /* <DEDUP_REMOVED lines=11> */
[----:B------:R-:W-:Y:S04]  /*16890*/  STL [R1+0x5a4], R238 ;  /* 0x0005a4ee01007387 */ /* 0x000fe80000100800 */
[----:B------:R0:W-:Y:S04]  /*168a0*/  STL [R1+0x59c], R245 ;  /* 0x00059cf501007387 */ /* 0x0001e80000100800 */
[----:B------:R-:W-:Y:S04]  /*168b0*/  STL [R1+0x5c8], R241 ;  /* 0x0005c8f101007387 */ /* 0x000fe80000100800 */
[----:B0-----:R-:W4:Y:S04]  /*168c0*/  LDL.LU R245, [R1+0x598] ;  /* 0x0005980001f57983 */ /* 0x001f280000300800 */
[----:B------:R0:W-:Y:S04]  /*168d0*/  STL [R1+0x5c0], R191 ;  /* 0x0005c0bf01007387 */ /* 0x0001e80000100800 */
[----:B0-----:R-:W4:Y:S01]  /*168e0*/  LDL.LU R191, [R1+0x56c] ;  /* 0x00056c0001bf7983 */ /* 0x001f220000300800 */
[----:B------:R-:W-:-:S05]  /*168f0*/  IADD3 R247, P6, R5, R247, RZ ;  /* 0x000000f705f77210 */ /* 0x000fca0007fde0ff */
[----:B------:R0:W-:Y:S01]  /*16900*/  STL [R1+0x594], R247 ;  /* 0x000594f701007387 */ /* 0x0001e20000100800 */
[----:B------:R-:W-:-:S03]  /*16910*/  IMAD.X R249, R2, 0x1, R249, P1 ;  /* 0x0000000102f97824 */ /* 0x000fc600008e06f9 */
[----:B0-----:R-:W4:Y:S04]  /*16920*/  LDL.LU R247, [R1+0x590] ;  /* 0x0005900001f77983 */ /* 0x001f280000300800 */
[----:B------:R0:W-:Y:S04]  /*16930*/  STL [R1+0x5b8], R249 ;  /* 0x0005b8f901007387 */ /* 0x0001e80000100800 */
[----:B0-----:R-:W4:Y:S01]  /*16940*/  LDL.LU R249, [R1+0x564] ;  /* 0x0005640001f97983 */ /* 0x001f220000300800 */
[----:B------:R-:W-:Y:S01]  /*16950*/  IADD3 R242, P1, R5, R242, RZ ;  /* 0x000000f205f27210 */ /* 0x000fe20007f3e0ff */
[----:B------:R-:W-:-:S04]  /*16960*/  IMAD.X R243, R2, 0x1, R243, P2 ;  /* 0x0000000102f37824 */ /* 0x000fc800010e06f3 */
[----:B------:R-:W-:Y:S04]  /*16970*/  STL [R1+0x58c], R242 ;  /* 0x00058cf201007387 */ /* 0x000fe80000100800 */
[----:B------:R-:W-:Y:S04]  /*16980*/  STL [R1+0x5b0], R243 ;  /* 0x0005b0f301007387 */ /* 0x000fe80000100800 */
[----:B------:R-:W4:Y:S01]  /*16990*/  LDL.LU R235, [R1+0x588] ;  /* 0x0005880001eb7983 */ /* 0x000f220000300800 */
[----:B--2---:R-:W-:-:S05]  /*169a0*/  IADD3 R244, P2, R5, R244, RZ ;  /* 0x000000f405f47210 */ /* 0x004fca0007f5e0ff */
[----:B------:R-:W-:Y:S04]  /*169b0*/  STL [R1+0x584], R244 ;  /* 0x000584f401007387 */ /* 0x000fe80000100800 */
[----:B------:R-:W2:Y:S01]  /*169c0*/  LDL.LU R236, [R1+0x55c] ;  /* 0x00055c0001ec7983 */ /* 0x000ea20000300800 */
[----:B---3--:R-:W-:Y:S01]  /*169d0*/  IMAD.X R246, R2, 0x1, R246, P3 ;  /* 0x0000000102f67824 */ /* 0x008fe200018e06f6 */
[----:B------:R-:W-:-:S04]  /*169e0*/  IADD3 R250, P3, R5, R250, RZ ;  /* 0x000000fa05fa7210 */ /* 0x000fc80007f7e0ff */
[----:B------:R-:W-:Y:S04]  /*169f0*/  STL [R1+0x5a8], R246 ;  /* 0x0005a8f601007387 */ /* 0x000fe80000100800 */
[----:B------:R-:W3:Y:S04]  /*16a00*/  LDL.LU R200, [R1+0x580] ;  /* 0x0005800001c87983 */ /* 0x000ee80000300800 */
[----:B------:R0:W-:Y:S04]  /*16a10*/  STL [R1+0x57c], R250 ;  /* 0x00057cfa01007387 */ /* 0x0001e80000100800 */
[----:B0-----:R-:W3:Y:S04]  /*16a20*/  LDL.LU R250, [R1+0x554] ;  /* 0x0005540001fa7983 */ /* 0x001ee80000300800 */
[----:B------:R-:W3:Y:S04]  /*16a30*/  LDL.LU R201, [R1+0x578] ;  /* 0x0005780001c97983 */ /* 0x000ee80000300800 */
[----:B------:R-:W3:Y:S04]  /*16a40*/  LDL.LU R204, [R1+0x54c] ;  /* 0x00054c0001cc7983 */ /* 0x000ee80000300800 */
[----:B------:R-:W3:Y:S01]  /*16a50*/  LDL.LU R205, [R1+0x570] ;  /* 0x0005700001cd7983 */ /* 0x000ee20000300800 */
[----:B----4-:R-:W-:-:S05]  /*16a60*/  IMAD.X R248, R2, 0x1, R248, P4 ;  /* 0x0000000102f87824 */ /* 0x010fca00020e06f8 */
[----:B------:R0:W-:Y:S04]  /*16a70*/  STL [R1+0x5a0], R248 ;  /* 0x0005a0f801007387 */ /* 0x0001e80000100800 */
[----:B------:R-:W4:Y:S04]  /*16a80*/  LDL.LU R207, [R1+0x544] ;  /* 0x0005440001cf7983 */ /* 0x000f280000300800 */
[----:B0-----:R-:W4:Y:S04]  /*16a90*/  LDL.LU R248, [R1+0x568] ;  /* 0x0005680001f87983 */ /* 0x001f280000300800 */
[----:B------:R-:W4:Y:S04]  /*16aa0*/  LDL.LU R209, [R1+0x53c] ;  /* 0x00053c0001d17983 */ /* 0x000f280000300800 */
[----:B------:R-:W4:Y:S04]  /*16ab0*/  LDL.LU R226, [R1+0x560] ;  /* 0x0005600001e27983 */ /* 0x000f280000300800 */
[----:B------:R-:W4:Y:S01]  /*16ac0*/  LDL.LU R227, [R1+0x534] ;  /* 0x0005340001e37983 */ /* 0x000f220000300800 */
[----:B------:R-:W-:-:S05]  /*16ad0*/  IADD3 R190, P4, R5, R190, RZ ;  /* 0x000000be05be7210 */ /* 0x000fca0007f9e0ff */
[----:B------:R0:W-:Y:S04]  /*16ae0*/  STL [R1+0x574], R190 ;  /* 0x000574be01007387 */ /* 0x0001e80000100800 */
[----:B------:R-:W4:Y:S04]  /*16af0*/  LDL.LU R229, [R1+0x558] ;  /* 0x0005580001e57983 */ /* 0x000f280000300800 */
[----:B------:R-:W4:Y:S04]  /*16b00*/  LDL.LU R237, [R1+0x52c] ;  /* 0x00052c0001ed7983 */ /* 0x000f280000300800 */
[----:B------:R-:W4:Y:S04]  /*16b10*/  LDL.LU R238, [R1+0x550] ;  /* 0x0005500001ee7983 */ /* 0x000f280000300800 */
[----:B------:R-:W4:Y:S04]  /*16b20*/  LDL.LU R241, [R1+0x524] ;  /* 0x0005240001f17983 */ /* 0x000f280000300800 */
[----:B------:R-:W4:Y:S04]  /*16b30*/  LDL.LU R246, [R1+0x548] ;  /* 0x0005480001f67983 */ /* 0x000f280000300800 */
[----:B0-----:R-:W4:Y:S04]  /*16b40*/  LDL.LU R190, [R1+0x51c] ;  /* 0x00051c0001be7983 */ /* 0x001f280000300800 */
[----:B------:R-:W4:Y:S01]  /*16b50*/  LDL.LU R242, [R1+0x540] ;  /* 0x0005400001f27983 */ /* 0x000f220000300800 */
[----:B------:R-:W-:Y:S01]  /*16b60*/  IMAD.X R245, R2, 0x1, R245, P5 ;  /* 0x0000000102f57824 */ /* 0x000fe200028e06f5 */
[----:B------:R-:W-:-:S05]  /*16b70*/  IADD3 R191, P5, R5, R191, RZ ;  /* 0x000000bf05bf7210 */ /* 0x000fca0007fbe0ff */
[----:B------:R0:W-:Y:S04]  /*16b80*/  STL [R1+0x56c], R191 ;  /* 0x00056cbf01007387 */ /* 0x0001e80000100800 */
[----:B------:R1:W-:Y:S04]  /*16b90*/  STL [R1+0x598], R245 ;  /* 0x000598f501007387 */ /* 0x0003e80000100800 */
[----:B0-----:R-:W4:Y:S01]  /*16ba0*/  LDL.LU R191, [R1+0x514] ;  /* 0x0005140001bf7983 */ /* 0x001f220000300800 */
[----:B------:R-:W-:-:S03]  /*16bb0*/  IMAD.X R247, R2, 0x1, R247, P6 ;  /* 0x0000000102f77824 */ /* 0x000fc600030e06f7 */
[----:B------:R-:W4:Y:S04]  /*16bc0*/  LDL.LU R243, [R1+0x538] ;  /* 0x0005380001f37983 */ /* 0x000f280000300800 */
[----:B------:R-:W4:Y:S04]  /*16bd0*/  LDL.LU R244, [R1+0x50c] ;  /* 0x00050c0001f47983 */ /* 0x000f280000300800 */
[----:B------:R0:W-:Y:S01]  /*16be0*/  STL [R1+0x590], R247 ;  /* 0x000590f701007387 */ /* 0x0001e20000100800 */
[----:B------:R-:W-:-:S03]  /*16bf0*/  IADD3 R249, P6, R5, R249, RZ ;  /* 0x000000f905f97210 */ /* 0x000fc60007fde0ff */
[----:B-1----:R-:W4:Y:S04]  /*16c00*/  LDL.LU R245, [R1+0x530] ;  /* 0x0005300001f57983 */ /* 0x002f280000300800 */
[----:B------:R1:W-:Y:S04]  /*16c10*/  STL [R1+0x564], R249 ;  /* 0x000564f901007387 */ /* 0x0003e80000100800 */
[----:B0-----:R-:W4:Y:S04]  /*16c20*/  LDL.LU R247, [R1+0x504] ;  /* 0x0005040001f77983 */ /* 0x001f280000300800 */
[----:B-1----:R-:W4:Y:S01]  /*16c30*/  LDL.LU R249, [R1+0x528] ;  /* 0x0005280001f97983 */ /* 0x002f220000300800 */
[----:B------:R-:W-:-:S05]  /*16c40*/  IMAD.X R235, R2, 0x1, R235, P1 ;  /* 0x0000000102eb7824 */ /* 0x000fca00008e06eb */
[----:B------:R-:W-:Y:S01]  /*16c50*/  STL [R1+0x588], R235 ;  /* 0x000588eb01007387 */ /* 0x000fe20000100800 */
[C---:B--2---:R-:W-:Y:S01]  /*16c60*/  IADD3 R236, P1, R5.reuse, R236, RZ ;  /* 0x000000ec05ec7210 */ /* 0x044fe20007f3e0ff */
[C---:B---3--:R-:W-:Y:S01]  /*16c70*/  IMAD.X R200, R2.reuse, 0x1, R200, P2 ;  /* 0x0000000102c87824 */ /* 0x048fe200010e06c8 */
[----:B------:R-:W-:Y:S01]  /*16c80*/  IADD3 R250, P2, R5, R250, RZ ;  /* 0x000000fa05fa7210 */ /* 0x000fe20007f5e0ff */
[----:B------:R-:W-:-:S04]  /*16c90*/  IMAD.X R201, R2, 0x1, R201, P3 ;  /* 0x0000000102c97824 */ /* 0x000fc800018e06c9 */
[----:B------:R0:W-:Y:S01]  /*16ca0*/  STL [R1+0x554], R250 ;  /* 0x000554fa01007387 */ /* 0x0001e20000100800 */
[----:B------:R-:W-:-:S03]  /*16cb0*/  IADD3 R204, P3, R5, R204, RZ ;  /* 0x000000cc05cc7210 */ /* 0x000fc60007f7e0ff */
[----:B------:R-:W-:Y:S01]  /*16cc0*/  STL [R1+0x55c], R236 ;  /* 0x00055cec01007387 */ /* 0x000fe20000100800 */
[----:B------:R-:W-:-:S03]  /*16cd0*/  IMAD.X R205, R2, 0x1, R205, P4 ;  /* 0x0000000102cd7824 */ /* 0x000fc600020e06cd */
[----:B0-----:R-:W2:Y:S04]  /*16ce0*/  LDL.LU R250, [R1+0x4fc] ;  /* 0x0004fc0001fa7983 */ /* 0x001ea80000300800 */
[----:B------:R-:W-:Y:S04]  /*16cf0*/  STL [R1+0x580], R200 ;  /* 0x000580c801007387 */ /* 0x000fe80000100800 */
[----:B------:R-:W-:Y:S04]  /*16d00*/  STL [R1+0x578], R201 ;  /* 0x000578c901007387 */ /* 0x000fe80000100800 */
[----:B------:R-:W-:Y:S01]  /*16d10*/  STL [R1+0x54c], R204 ;  /* 0x00054ccc01007387 */ /* 0x000fe20000100800 */
[C---:B----4-:R-:W-:Y:S01]  /*16d20*/  IADD3 R207, P4, R5.reuse, R207, RZ ;  /* 0x000000cf05cf7210 */ /* 0x050fe20007f9e0ff */
[----:B------:R-:W-:Y:S01]  /*16d30*/  IMAD.X R248, R2, 0x1, R248, P5 ;  /* 0x0000000102f87824 */ /* 0x000fe200028e06f8 */
[----:B------:R-:W-:-:S04]  /*16d40*/  IADD3 R209, P5, R5, R209, RZ ;  /* 0x000000d105d17210 */ /* 0x000fc80007fbe0ff */
[----:B------:R0:W-:Y:S01]  /*16d50*/  STL [R1+0x568], R248 ;  /* 0x000568f801007387 */ /* 0x0001e20000100800 */
[----:B------:R-:W-:-:S03]  /*16d60*/  IMAD.X R226, R2, 0x1, R226, P6 ;  /* 0x0000000102e27824 */ /* 0x000fc600030e06e2 */
[----:B------:R-:W-:Y:S01]  /*16d70*/  STL [R1+0x570], R205 ;  /* 0x000570cd01007387 */ /* 0x000fe20000100800 */
[----:B------:R-:W-:-:S03]  /*16d80*/  IADD3 R227, P6, R5, R227, RZ ;  /* 0x000000e305e37210 */ /* 0x000fc60007fde0ff */
[----:B0-----:R-:W3:Y:S04]  /*16d90*/  LDL.LU R248, [R1+0x520] ;  /* 0x0005200001f87983 */ /* 0x001ee80000300800 */
[----:B------:R-:W-:Y:S04]  /*16da0*/  STL [R1+0x544], R207 ;  /* 0x000544cf01007387 */ /* 0x000fe80000100800 */
        /* <DEDUP_REMOVED lines=12> */
[----:B------:R0:W-:Y:S04]  /*16e70*/  STL [R1+0x548], R246 ;  /* 0x000548f601007387 */ /* 0x0001e80000100800 */
[----:B------:R-:W-:Y:S01]  /*16e80*/  STL [R1+0x524], R241 ;  /* 0x000524f101007387 */ /* 0x000fe20000100800 */
[----:B------:R-:W-:-:S03]  /*16e90*/  IMAD.X R242, R2, 0x1, R242, P4 ;  /* 0x0000000102f27824 */ /* 0x000fc600020e06f2 */
[----:B0-----:R-:W4:Y:S04]  /*16ea0*/  LDL.LU R246, [R1+0x4f4] ;  /* 0x0004f40001f67983 */ /* 0x001f280000300800 */
[----:B------:R0:W-:Y:S04]  /*16eb0*/  STL [R1+0x51c], R190 ;  /* 0x00051cbe01007387 */ /* 0x0001e80000100800 */
[----:B0-----:R-:W4:Y:S01]  /*16ec0*/  LDL.LU R190, [R1+0x518] ;  /* 0x0005180001be7983 */ /* 0x001f220000300800 */
[----:B------:R-:W-:Y:S01]  /*16ed0*/  IADD3 R191, P4, R5, R191, RZ ;  /* 0x000000bf05bf7210 */ /* 0x000fe20007f9e0ff */
[----:B------:R-:W-:-:S04]  /*16ee0*/  IMAD.X R243, R2, 0x1, R243, P5 ;  /* 0x0000000102f37824 */ /* 0x000fc800028e06f3 */
[----:B------:R0:W-:Y:S01]  /*16ef0*/  STL [R1+0x514], R191 ;  /* 0x000514bf01007387 */ /* 0x0001e20000100800 */
[----:B------:R-:W-:-:S03]  /*16f00*/  IADD3 R244, P5, R5, R244, RZ ;  /* 0x000000f405f47210 */ /* 0x000fc60007fbe0ff */
[----:B0-----:R-:W4:Y:S01]  /*16f10*/  LDL.LU R191, [R1+0x4ec] ;  /* 0x0004ec0001bf7983 */ /* 0x001f220000300800 */
[----:B------:R-:W-:-:S03]  /*16f20*/  IMAD.X R245, R2, 0x1, R245, P6 ;  /* 0x0000000102f57824 */ /* 0x000fc600030e06f5 */
[----:B------:R-:W-:Y:S04]  /*16f30*/  STL [R1+0x540], R242 ;  /* 0x000540f201007387 */ /* 0x000fe80000100800 */
[----:B------:R-:W-:Y:S01]  /*16f40*/  STL [R1+0x538], R243 ;  /* 0x000538f301007387 */ /* 0x000fe20000100800 */
[----:B------:R-:W-:-:S03]  /*16f50*/  IADD3 R247, P6, R5, R247, RZ ;  /* 0x000000f705f77210 */ /* 0x000fc60007fde0ff */
[----:B------:R-:W-:Y:S01]  /*16f60*/  STL [R1+0x50c], R244 ;  /* 0x00050cf401007387 */ /* 0x000fe20000100800 */
[----:B------:R-:W-:-:S03]  /*16f70*/  IMAD.X R249, R2, 0x1, R249, P1 ;  /* 0x0000000102f97824 */ /* 0x000fc600008e06f9 */
        /* <DEDUP_REMOVED lines=13> */
[----:B0-----:R-:W2:Y:S04]  /*17050*/  LDL.LU R250, [R1+0x4f0] ;  /* 0x0004f00001fa7983 */ /* 0x001ea80000300800 */
[----:B------:R-:W2:Y:S04]  /*17060*/  LDL.LU R207, [R1+0x4c4] ;  /* 0x0004c40001cf7983 */ /* 0x000ea80000300800 */
[----:B------:R-:W2:Y:S04]  /*17070*/  LDL.LU R209, [R1+0x4e8] ;  /* 0x0004e80001d17983 */ /* 0x000ea80000300800 */
[----:B------:R-:W2:Y:S01]  /*17080*/  LDL.LU R226, [R1+0x4bc] ;  /* 0x0004bc0001e27983 */ /* 0x000ea20000300800 */
[----:B---3--:R-:W-:-:S05]  /*17090*/  IMAD.X R248, R2, 0x1, R248, P2 ;  /* 0x0000000102f87824 */ /* 0x008fca00010e06f8 */
[----:B------:R0:W-:Y:S04]  /*170a0*/  STL [R1+0x520], R248 ;  /* 0x000520f801007387 */ /* 0x0001e80000100800 */
[----:B------:R-:W3:Y:S04]  /*170b0*/  LDL.LU R227, [R1+0x4e0] ;  /* 0x0004e00001e37983 */ /* 0x000ee80000300800 */
[----:B------:R-:W3:Y:S04]  /*170c0*/  LDL.LU R229, [R1+0x4b4] ;  /* 0x0004b40001e57983 */ /* 0x000ee80000300800 */
[----:B------:R-:W3:Y:S04]  /*170d0*/  LDL.LU R237, [R1+0x4d8] ;  /* 0x0004d80001ed7983 */ /* 0x000ee80000300800 */
[----:B------:R-:W3:Y:S04]  /*170e0*/  LDL.LU R238, [R1+0x4ac] ;  /* 0x0004ac0001ee7983 */ /* 0x000ee80000300800 */
[----:B------:R-:W3:Y:S04]  /*170f0*/  LDL.LU R247, [R1+0x4d0] ;  /* 0x0004d00001f77983 */ /* 0x000ee80000300800 */
[----:B0-----:R-:W3:Y:S04]  /*17100*/  LDL.LU R248, [R1+0x4a4] ;  /* 0x0004a40001f87983 */ /* 0x001ee80000300800 */
[----:B------:R-:W3:Y:S01]  /*17110*/  LDL.LU R241, [R1+0x4c8] ;  /* 0x0004c80001f17983 */ /* 0x000ee20000300800 */
[----:B----4-:R-:W-:Y:S01]  /*17120*/  IADD3 R246, P2, R5, R246, RZ ;  /* 0x000000f605f67210 */ /* 0x010fe20007f5e0ff */
[----:B------:R-:W-:-:S05]  /*17130*/  IMAD.X R190, R2, 0x1, R190, P3 ;  /* 0x0000000102be7824 */ /* 0x000fca00018e06be */
[----:B------:R0:W-:Y:S04]  /*17140*/  STL [R1+0x518], R190 ;  /* 0x000518be01007387 */ /* 0x0001e80000100800 */
        /* <DEDUP_REMOVED lines=8> */
[----:B-1----:R-:W4:Y:S01]  /*171d0*/  LDL.LU R246, [R1+0x4b0] ;  /* 0x0004b00001f67983 */ /* 0x002f220000300800 */
[----:B------:R-:W-:-:S03]  /*171e0*/  IMAD.X R234, R2, 0x1, R234, P4 ;  /* 0x0000000102ea7824 */ /* 0x000fc600020e06ea */
[----:B0-----:R-:W4:Y:S04]  /*171f0*/  LDL.LU R191, [R1+0x484] ;  /* 0x0004840001bf7983 */ /* 0x001f280000300800 */
[----:B------:R-:W-:Y:S01]  /*17200*/  STL [R1+0x510], R234 ;  /* 0x000510ea01007387 */ /* 0x000fe20000100800 */
[C---:B------:R-:W-:Y:S01]  /*17210*/  IADD3 R235, P4, R5.reuse, R235, RZ ;  /* 0x000000eb05eb7210 */ /* 0x040fe20007f9e0ff */
[----:B------:R-:W-:Y:S01]  /*17220*/  IMAD.X R236, R2, 0x1, R236, P5 ;  /* 0x0000000102ec7824 */ /* 0x000fe200028e06ec */
[----:B------:R-:W-:-:S05]  /*17230*/  IADD3 R249, P5, R5, R249, RZ ;  /* 0x000000f905f97210 */ /* 0x000fca0007fbe0ff */
        /* <DEDUP_REMOVED lines=8> */
[----:B------:R-:W-:Y:S01]  /*172c0*/  STL [R1+0x4d4], R201 ;  /* 0x0004d4c901007387 */ /* 0x000fe20000100800 */
[C---:B--2---:R-:W-:Y:S01]  /*172d0*/  IADD3 R205, P1, R5.reuse, R205, RZ ;  /* 0x000000cd05cd7210 */ /* 0x044fe20007f3e0ff */
[----:B------:R-:W-:Y:S01]  /*172e0*/  IMAD.X R250, R2, 0x1, R250, P2 ;  /* 0x0000000102fa7824 */ /* 0x000fe200010e06fa */
[----:B------:R-:W-:-:S04]  /*172f0*/  IADD3 R207, P2, R5, R207, RZ ;  /* 0x000000cf05cf7210 */ /* 0x000fc80007f5e0ff */
[----:B------:R0:W-:Y:S01]  /*17300*/  STL [R1+0x4f0], R250 ;  /* 0x0004f0fa01007387 */ /* 0x0001e20000100800 */
[----:B------:R-:W-:-:S03]  /*17310*/  IMAD.X R209, R2, 0x1, R209, P3 ;  /* 0x0000000102d17824 */ /* 0x000fc600018e06d1 */
[----:B------:R-:W-:Y:S01]  /*17320*/  STL [R1+0x4f8], R204 ;  /* 0x0004f8cc01007387 */ /* 0x000fe20000100800 */
[----:B------:R-:W-:-:S03]  /*17330*/  IADD3 R226, P3, R5, R226, RZ ;  /* 0x000000e205e27210 */ /* 0x000fc60007f7e0ff */
[----:B0-----:R-:W2:Y:S04]  /*17340*/  LDL.LU R250, [R1+0x47c] ;  /* 0x00047c0001fa7983 */ /* 0x001ea80000300800 */
[----:B------:R-:W-:Y:S04]  /*17350*/  STL [R1+0x4cc], R205 ;  /* 0x0004cccd01007387 */ /* 0x000fe80000100800 */
[----:B------:R-:W-:Y:S04]  /*17360*/  STL [R1+0x4c4], R207 ;  /* 0x0004c4cf01007387 */ /* 0x000fe80000100800 */
[----:B------:R-:W-:Y:S01]  /*17370*/  STL [R1+0x4e8], R209 ;  /* 0x0004e8d101007387 */ /* 0x000fe20000100800 */
[----:B---3--:R-:W-:-:S03]  /*17380*/  IMAD.X R227, R2, 0x1, R227, P4 ;  /* 0x0000000102e37824 */ /* 0x008fc600020e06e3 */
        /* <DEDUP_REMOVED lines=9> */
[----:B------:R0:W-:Y:S04]  /*17420*/  STL [R1+0x4d0], R247 ;  /* 0x0004d0f701007387 */ /* 0x0001e80000100800 */
[----:B------:R-:W-:Y:S01]  /*17430*/  STL [R1+0x4ac], R238 ;  /* 0x0004acee01007387 */ /* 0x000fe20000100800 */
[----:B------:R-:W-:-:S03]  /*17440*/  IMAD.X R241, R2, 0x1, R241, P1 ;  /* 0x0000000102f17824 */ /* 0x000fc600008e06f1 */
[----:B0-----:R-:W3:Y:S04]  /*17450*/  LDL.LU R247, [R1+0x4a0] ;  /* 0x0004a00001f77983 */ /* 0x001ee80000300800 */
[----:B------:R0:W-:Y:S04]  /*17460*/  STL [R1+0x4a4], R248 ;  /* 0x0004a4f801007387 */ /* 0x0001e80000100800 */
[----:B0-----:R-:W3:Y:S01]  /*17470*/  LDL.LU R248, [R1+0x474] ;  /* 0x0004740001f87983 */ /* 0x001ee20000300800 */
[----:B----4-:R-:W-:Y:S01]  /*17480*/  IADD3 R190, P1, R5, R190, RZ ;  /* 0x000000be05be7210 */ /* 0x010fe20007f3e0ff */
[----:B------:R-:W-:-:S04]  /*17490*/  IMAD.X R242, R2, 0x1, R242, P2 ;  /* 0x0000000102f27824 */ /* 0x000fc800010e06f2 */
[----:B------:R0:W-:Y:S01]  /*174a0*/  STL [R1+0x49c], R190 ;  /* 0x00049cbe01007387 */ /* 0x0001e20000100800 */
[C---:B------:R-:W-:Y:S01]  /*174b0*/  IADD3 R243, P2, R5.reuse, R243, RZ ;  /* 0x000000f305f37210 */ /* 0x040fe20007f5e0ff */
[----:B------:R-:W-:Y:S02]  /*174c0*/  IMAD.X R244, R2, 0x1, R244, P3 ;  /* 0x0000000102f47824 */ /* 0x000fe400018e06f4 */
[----:B0-----:R-:W4:Y:S04]  /*174d0*/  LDL.LU R190, [R1+0x498] ;  /* 0x0004980001be7983 */ /* 0x001f280000300800 */
[----:B------:R-:W-:Y:S04]  /*174e0*/  STL [R1+0x4c8], R241 ;  /* 0x0004c8f101007387 */ /* 0x000fe80000100800 */
[----:B------:R-:W-:Y:S01]  /*174f0*/  STL [R1+0x4c0], R242 ;  /* 0x0004c0f201007387 */ /* 0x000fe20000100800 */
[----:B------:R-:W-:-:S03]  /*17500*/  IADD3 R245, P3, R5, R245, RZ ;  /* 0x000000f505f57210 */ /* 0x000fc60007f7e0ff */
        /* <DEDUP_REMOVED lines=28> */
[----:B0-----:R-:W2:Y:S04]  /*176d0*/  LDL.LU R250, [R1+0x450] ;  /* 0x0004500001fa7983 */ /* 0x001ea80000300800 */
[----:B------:R-:W2:Y:S01]  /*176e0*/  LDL.LU R241, [R1+0x834] ;  /* 0x0008340001f17983 */ /* 0x000ea20000300800 */
[----:B---3--:R-:W-:Y:S01]  /*176f0*/  IMAD.X R247, R2, 0x1, R247, P6 ;  /* 0x0000000102f77824 */ /* 0x008fe200030e06f7 */
[----:B------:R-:W-:-:S05]  /*17700*/  IADD3 R248, P6, R5, R248, RZ ;  /* 0x000000f805f87210 */ /* 0x000fca0007fde0ff */
[----:B------:R0:W-:Y:S04]  /*17710*/  STL [R1+0x474], R248 ;  /* 0x000474f801007387 */ /* 0x0001e80000100800 */
        /* <DEDUP_REMOVED lines=8> */
[----:B-1----:R-:W4:Y:S04]  /*177a0*/  LDL.LU R247, [R1+0x820] ;  /* 0x0008200001f77983 */ /* 0x002f280000300800 */
[----:B0-----:R-:W4:Y:S01]  /*177b0*/  LDL.LU R190, [R1+0x430] ;  /* 0x0004300001be7983 */ /* 0x001f220000300800 */
[----:B------:R-:W-:-:S05]  /*177c0*/  IADD3 R234, P1, R5, R234, RZ ;  /* 0x000000ea05ea7210 */ /* 0x000fca0007f3e0ff */
[----:B------:R-:W-:Y:S01]  /*177d0*/  STL [R1+0x46c], R234 ;  /* 0x00046cea01007387 */ /* 0x000fe20000100800 */
[C---:B------:R-:W-:Y:S01]  /*177e0*/  IMAD.X R235, R2.reuse, 0x1, R235, P2 ;  /* 0x0000000102eb7824 */ /* 0x040fe200010e06eb */
[----:B------:R-:W-:Y:S01]  /*177f0*/  IADD3 R236, P2, R5, R236, RZ ;  /* 0x000000ec05ec7210 */ /* 0x000fe20007f5e0ff */
[----:B------:R-:W-:-:S05]  /*17800*/  IMAD.X R191, R2, 0x1, R191, P3 ;  /* 0x0000000102bf7824 */ /* 0x000fca00018e06bf */
[----:B------:R0:W-:Y:S01]  /*17810*/  STL [R1+0x488], R191 ;  /* 0x000488bf01007387 */ /* 0x0001e20000100800 */
[----:B------:R-:W-:-:S03]  /*17820*/  IADD3 R200, P3, R5, R200, RZ ;  /* 0x000000c805c87210 */ /* 0x000fc60007f7e0ff */
[----:B------:R-:W-:Y:S01]  /*17830*/  STL [R1+0x490], R235 ;  /* 0x000490eb01007387 */ /* 0x000fe20000100800 */
[----:B------:R-:W-:-:S03]  /*17840*/  IMAD.X R201, R2, 0x1, R201, P4 ;  /* 0x0000000102c97824 */ /* 0x000fc600020e06c9 */
[----:B0-----:R-:W4:Y:S01]  /*17850*/  LDL.LU R191, [R1+0x41c] ;  /* 0x00041c0001bf7983 */ /* 0x001f220000300800 */
[----:B------:R-:W-:-:S03]  /*17860*/  IADD3 R204, P4, R5, R204, RZ ;  /* 0x000000cc05cc7210 */ /* 0x000fc60007f9e0ff */
[----:B------:R-:W-:Y:S01]  /*17870*/  STL [R1+0x464], R236 ;  /* 0x000464ec01007387 */ /* 0x000fe20000100800 */
[----:B------:R-:W-:-:S03]  /*17880*/  IMAD.X R205, R2, 0x1, R205, P5 ;  /* 0x0000000102cd7824 */ /* 0x000fc600028e06cd */
        /* <DEDUP_REMOVED lines=23> */
[----:B------:R-:W-:Y:S01]  /*17a00*/  STL [R1+0x458], R238 ;  /* 0x000458ee01007387 */ /* 0x000fe20000100800 */
[----:B------:R-:W-:-:S03]  /*17a10*/  IADD3 R241, P4, R241, UR9, RZ ;  /* 0x00000009f1f17c10 */ /* 0x000fc6000ff9e0ff */
[----:B0-----:R-:W2:Y:S04]  /*17a20*/  LDL.LU R246, [R1+0x414] ;  /* 0x0004140001f67983 */ /* 0x001ea80000300800 */
[----:B------:R0:W-:Y:S04]  /*17a30*/  STL [R1+0x450], R250 ;  /* 0x000450fa01007387 */ /* 0x0001e80000100800 */
[----:B0-----:R-:W2:Y:S01]  /*17a40*/  LDL.LU R250, [R1+0x830] ;  /* 0x0008300001fa7983 */ /* 0x001ea20000300800 */
[----:B---3--:R-:W-:Y:S01]  /*17a50*/  IMAD.X R248, R2, 0x1, R248, P5 ;  /* 0x0000000102f87824 */ /* 0x008fe200028e06f8 */
[----:B------:R-:W-:-:S04]  /*17a60*/  IADD3 R242, P5, R242, UR9, RZ ;  /* 0x00000009f2f27c10 */ /* 0x000fc8000ffbe0ff */
[----:B------:R0:W-:Y:S01]  /*17a70*/  STL [R1+0x448], R248 ;  /* 0x000448f801007387 */ /* 0x0001e20000100800 */
[----:B------:R-:W-:Y:S01]  /*17a80*/  IMAD.X R243, R2, 0x1, R243, P6 ;  /* 0x0000000102f37824 */ /* 0x000fe200030e06f3 */
[----:B------:R-:W-:Y:S02]  /*17a90*/  IADD3 R244, P6, R244, UR9, RZ ;  /* 0x00000009f4f47c10 */ /* 0x000fe4000ffde0ff */
[----:B0-----:R-:W3:Y:S04]  /*17aa0*/  LDL.LU R248, [R1+0x40c] ;  /* 0x00040c0001f87983 */ /* 0x001ee80000300800 */
[----:B------:R-:W-:Y:S04]  /*17ab0*/  STL [R1+0x834], R241 ;  /* 0x000834f101007387 */ /* 0x000fe80000100800 */
[----:B------:R-:W-:Y:S01]  /*17ac0*/  STL [R1+0x82c], R242 ;  /* 0x00082cf201007387 */ /* 0x000fe20000100800 */
[----:B----4-:R-:W-:-:S03]  /*17ad0*/  IMAD.X R245, R2, 0x1, R245, P1 ;  /* 0x0000000102f57824 */ /* 0x010fc600008e06f5 */
[----:B------:R-:W-:Y:S01]  /*17ae0*/  STL [R1+0x440], R243 ;  /* 0x000440f301007387 */ /* 0x000fe20000100800 */
[----:B------:R-:W-:-:S03]  /*17af0*/  IADD3 R247, P1, R247, UR9, RZ ;  /* 0x00000009f7f77c10 */ /* 0x000fc6000ff3e0ff */
        /* <DEDUP_REMOVED lines=12> */
[----:B------:R-:W-:-:S05]  /*17bc0*/  IADD3 R191, P2, R191, UR9, RZ ;  /* 0x00000009bfbf7c10 */ /* 0x000fca000ff5e0ff */
        /* <DEDUP_REMOVED lines=15> */
[----:B--2---:R-:W-:-:S02]  /*17cc0*/  IADD3 R246, P3, R246, UR9, RZ ;  /* 0x00000009f6f67c10 */ /* 0x004fc4000ff7e0ff */
[----:B------:R-:W-:-:S05]  /*17cd0*/  IADD3.X R250, R250, UR42, RZ, P4, !PT ;  /* 0x0000002afafa7c10 */ /* 0x000fca000a7fe4ff */
[----:B------:R0:W-:Y:S04]  /*17ce0*/  STL [R1+0x830], R250 ;  /* 0x000830fa01007387 */ /* 0x0001e80000100800 */
[----:B------:R1:W-:Y:S04]  /*17cf0*/  STL [R1+0x414], R246 ;  /* 0x000414f601007387 */ /* 0x0003e80000100800 */
[----:B0-----:R-:W2:Y:S04]  /*17d00*/  LDL.LU R250, [R1+0x3b8] ;  /* 0x0003b80001fa7983 */ /* 0x001ea80000300800 */
[----:B------:R-:W2:Y:S04]  /*17d10*/  LDL.LU R242, [R1+0x3dc] ;  /* 0x0003dc0001f27983 */ /* 0x000ea80000300800 */
[----:B------:R-:W2:Y:S04]  /*17d20*/  LDL.LU R243, [R1+0x3b0] ;  /* 0x0003b00001f37983 */ /* 0x000ea80000300800 */
[----:B------:R-:W2:Y:S01]  /*17d30*/  LDL.LU R244, [R1+0x3d4] ;  /* 0x0003d40001f47983 */ /* 0x000ea20000300800 */
[----:B---3--:R-:W-:-:S05]  /*17d40*/  IADD3 R248, P4, R248, UR9, RZ ;  /* 0x00000009f8f87c10 */ /* 0x008fca000ff9e0ff */
[----:B------:R0:W-:Y:S04]  /*17d50*/  STL [R1+0x40c], R248 ;  /* 0x00040cf801007387 */ /* 0x0001e80000100800 */
[----:B------:R-:W3:Y:S04]  /*17d60*/  LDL.LU R245, [R1+0x3a8] ;  /* 0x0003a80001f57983 */ /* 0x000ee80000300800 */
[----:B-1----:R-:W3:Y:S04]  /*17d70*/  LDL.LU R246, [R1+0x3cc] ;  /* 0x0003cc0001f67983 */ /* 0x002ee80000300800 */
[----:B0-----:R-:W3:Y:S01]  /*17d80*/  LDL.LU R248, [R1+0x3a0] ;  /* 0x0003a00001f87983 */ /* 0x001ee20000300800 */
[----:B----4-:R-:W-:-:S05]  /*17d90*/  IADD3.X R234, R234, UR42, RZ, P5, !PT ;  /* 0x0000002aeaea7c10 */ /* 0x010fca000affe4ff */
[----:B------:R-:W-:Y:S01]  /*17da0*/  STL [R1+0x424], R234 ;  /* 0x000424ea01007387 */ /* 0x000fe20000100800 */
[----:B------:R-:W-:Y:S02]  /*17db0*/  IADD3 R235, P5, R235, UR9, RZ ;  /* 0x00000009ebeb7c10 */ /* 0x000fe4000ffbe0ff */
[----:B------:R-:W-:Y:S02]  /*17dc0*/  IADD3.X R236, R236, UR42, RZ, P6, !PT ;  /* 0x0000002aecec7c10 */ /* 0x000fe4000b7fe4ff */
[----:B------:R-:W-:-:S05]  /*17dd0*/  IADD3 R190, P6, R190, UR9, RZ ;  /* 0x00000009bebe7c10 */ /* 0x000fca000ffde0ff */
[----:B------:R0:W-:Y:S01]  /*17de0*/  STL [R1+0x3fc], R190 ;  /* 0x0003fcbe01007387 */ /* 0x0001e20000100800 */
[----:B------:R-:W-:-:S03]  /*17df0*/  IADD3.X R200, R200, UR42, RZ, P1, !PT ;  /* 0x0000002ac8c87c10 */ /* 0x000fc60008ffe4ff */
[----:B------:R-:W-:Y:S01]  /*17e00*/  STL [R1+0x404], R235 ;  /* 0x000404eb01007387 */ /* 0x000fe20000100800 */
[----:B------:R-:W-:Y:S02]  /*17e10*/  IADD3 R201, P1, R201, UR9, RZ ;  /* 0x00000009c9c97c10 */ /* 0x000fe4000ff3e0ff */
[----:B------:R-:W-:Y:S01]  /*17e20*/  IADD3.X R204, R204, UR42, RZ, P2, !PT ;  /* 0x0000002acccc7c10 */ /* 0x000fe200097fe4ff */
[----:B0-----:R-:W4:Y:S04]  /*17e30*/  LDL.LU R190, [R1+0x3c4] ;  /* 0x0003c40001be7983 */ /* 0x001f280000300800 */
[----:B------:R-:W-:Y:S04]  /*17e40*/  STL [R1+0x824], R236 ;  /* 0x000824ec01007387 */ /* 0x000fe80000100800 */
[----:B------:R-:W-:Y:S04]  /*17e50*/  STL [R1+0x420], R200 ;  /* 0x000420c801007387 */ /* 0x000fe80000100800 */
[----:B------:R-:W-:Y:S01]  /*17e60*/  STL [R1+0x3f4], R201 ;  /* 0x0003f4c901007387 */ /* 0x000fe20000100800 */
[----:B------:R-:W-:-:S02]  /*17e70*/  IADD3.X R191, R191, UR42, RZ, P3, !PT ;  /* 0x0000002abfbf7c10 */ /* 0x000fc40009ffe4ff */
[----:B------:R-:W-:-:S03]  /*17e80*/  IADD3 R205, P2, R205, UR9, RZ ;  /* 0x00000009cdcd7c10 */ /* 0x000fc6000ff5e0ff */
[----:B------:R0:W-:Y:S01]  /*17e90*/  STL [R1+0x410], R191 ;  /* 0x000410bf01007387 */ /* 0x0001e20000100800 */
[----:B------:R-:W-:-:S03]  /*17ea0*/  IADD3 R207, P3, R207, UR9, RZ ;  /* 0x00000009cfcf7c10 */ /* 0x000fc6000ff7e0ff */
[----:B------:R-:W-:Y:S01]  /*17eb0*/  STL [R1+0x418], R204 ;  /* 0x000418cc01007387 */ /* 0x000fe20000100800 */
[----:B------:R-:W-:Y:S02]  /*17ec0*/  IADD3.X R209, R209, UR42, RZ, P4, !PT ;  /* 0x0000002ad1d17c10 */ /* 0x000fe4000a7fe4ff */
[----:B------:R-:W-:Y:S01]  /*17ed0*/  IADD3 R226, P4, R226, UR9, RZ ;  /* 0x00000009e2e27c10 */ /* 0x000fe2000ff9e0ff */
[----:B0-----:R-:W4:Y:S04]  /*17ee0*/  LDL.LU R191, [R1+0x398] ;  /* 0x0003980001bf7983 */ /* 0x001f280000300800 */
[----:B------:R-:W-:Y:S01]  /*17ef0*/  STL [R1+0x3e8], R205 ;  /* 0x0003e8cd01007387 */ /* 0x000fe20000100800 */
[----:B------:R-:W-:-:S03]  /*17f00*/  IADD3.X R227, R227, UR42, RZ, P5, !PT ;  /* 0x0000002ae3e37c10 */ /* 0x000fc6000affe4ff */
[----:B------:R-:W-:Y:S01]  /*17f10*/  STL [R1+0x3e0], R207 ;  /* 0x0003e0cf01007387 */ /* 0x000fe20000100800 */
[----:B------:R-:W-:-:S03]  /*17f20*/  IADD3 R229, P5, R229, UR9, RZ ;  /* 0x00000009e5e57c10 */ /* 0x000fc6000ffbe0ff */
        /* <DEDUP_REMOVED lines=8> */
[----:B------:R-:W-:Y:S04]  /*17fb0*/  STL [R1+0x3f8], R237 ;  /* 0x0003f8ed01007387 */ /* 0x000fe80000100800 */
[----:B------:R0:W-:Y:S04]  /*17fc0*/  STL [R1+0x3f0], R247 ;  /* 0x0003f0f701007387 */ /* 0x0001e80000100800 */
[----:B------:R-:W-:Y:S04]  /*17fd0*/  STL [R1+0x3c8], R238 ;  /* 0x0003c8ee01007387 */ /* 0x000fe80000100800 */
[----:B0-----:R-:W4:Y:S04]  /*17fe0*/  LDL.LU R247, [R1+0x3bc] ;  /* 0x0003bc0001f77983 */ /* 0x001f280000300800 */
[----:B------:R0:W-:Y:S04]  /*17ff0*/  STL [R1+0x3c0], R249 ;  /* 0x0003c0f901007387 */ /* 0x0001e80000100800 */
[----:B0-----:R-:W4:Y:S01]  /*18000*/  LDL.LU R249, [R1+0x390] ;  /* 0x0003900001f97983 */ /* 0x001f220000300800 */
[----:B------:R-:W-:-:S02]  /*18010*/  IADD3.X R241, R241, UR42, RZ, P2, !PT ;  /* 0x0000002af1f17c10 */ /* 0x000fc400097fe4ff */
[----:B--2---:R-:W-:Y:S02]  /*18020*/  IADD3 R250, P2, R250, UR9, RZ ;  /* 0x00000009fafa7c10 */ /* 0x004fe4000ff5e0ff */
[----:B------:R-:W-:-:S03]  /*18030*/  IADD3.X R242, R242, UR42, RZ, P3, !PT ;  /* 0x0000002af2f27c10 */ /* 0x000fc60009ffe4ff */
[----:B------:R0:W-:Y:S01]  /*18040*/  STL [R1+0x3b8], R250 ;  /* 0x0003b8fa01007387 */ /* 0x0001e20000100800 */
[----:B------:R-:W-:Y:S02]  /*18050*/  IADD3 R243, P3, R243, UR9, RZ ;  /* 0x00000009f3f37c10 */ /* 0x000fe4000ff7e0ff */
[----:B------:R-:W-:Y:S01]  /*18060*/  IADD3.X R244, R244, UR42, RZ, P4, !PT ;  /* 0x0000002af4f47c10 */ /* 0x000fe2000a7fe4ff */
[----:B0-----:R-:W2:Y:S04]  /*18070*/  LDL.LU R250, [R1+0x3b4] ;  /* 0x0003b40001fa7983 */ /* 0x001ea80000300800 */
[----:B------:R-:W-:Y:S04]  /*18080*/  STL [R1+0x3e4], R241 ;  /* 0x0003e4f101007387 */ /* 0x000fe80000100800 */
[----:B------:R-:W-:Y:S04]  /*18090*/  STL [R1+0x3dc], R242 ;  /* 0x0003dcf201007387 */ /* 0x000fe80000100800 */
[----:B------:R-:W-:Y:S01]  /*180a0*/  STL [R1+0x3b0], R243 ;  /* 0x0003b0f301007387 */ /* 0x000fe20000100800 */
[----:B---3--:R-:W-:-:S03]  /*180b0*/  IADD3 R245, P4, R245, UR9, RZ ;  /* 0x00000009f5f57c10 */ /* 0x008fc6000ff9e0ff */
[----:B------:R-:W-:Y:S01]  /*180c0*/  STL [R1+0x3d4], R244 ;  /* 0x0003d4f401007387 */ /* 0x000fe20000100800 */
[----:B------:R-:W-:-:S03]  /*180d0*/  IADD3.X R246, R246, UR42, RZ, P5, !PT ;  /* 0x0000002af6f67c10 */ /* 0x000fc6000affe4ff */
[----:B------:R-:W3:Y:S01]  /*180e0*/  LDL.LU R234, [R1+0x388] ;  /* 0x0003880001ea7983 */ /* 0x000ee20000300800 */
[----:B------:R-:W-:-:S03]  /*180f0*/  IADD3 R248, P5, R248, UR9, RZ ;  /* 0x00000009f8f87c10 */ /* 0x000fc6000ffbe0ff */
[----:B------:R-:W-:Y:S04]  /*18100*/  STL [R1+0x3a8], R245 ;  /* 0x0003a8f501007387 */ /* 0x000fe80000100800 */
[----:B------:R-:W3:Y:S04]  /*18110*/  LDL.LU R235, [R1+0x3ac] ;  /* 0x0003ac0001eb7983 */ /* 0x000ee80000300800 */
[----:B------:R-:W-:Y:S04]  /*18120*/  STL [R1+0x3cc], R246 ;  /* 0x0003ccf601007387 */ /* 0x000fe80000100800 */
[----:B------:R-:W3:Y:S04]  /*18130*/  LDL.LU R236, [R1+0x380] ;  /* 0x0003800001ec7983 */ /* 0x000ee80000300800 */
[----:B------:R-:W-:Y:S04]  /*18140*/  STL [R1+0x3a0], R248 ;  /* 0x0003a0f801007387 */ /* 0x000fe80000100800 */
[----:B------:R-:W3:Y:S04]  /*18150*/  LDL.LU R200, [R1+0x3a4] ;  /* 0x0003a40001c87983 */ /* 0x000ee80000300800 */
[----:B------:R-:W3:Y:S04]  /*18160*/  LDL.LU R201, [R1+0x378] ;  /* 0x0003780001c97983 */ /* 0x000ee80000300800 */
[----:B------:R-:W3:Y:S04]  /*18170*/  LDL.LU R204, [R1+0x39c] ;  /* 0x00039c0001cc7983 */ /* 0x000ee80000300800 */
[----:B------:R-:W3:Y:S01]  /*18180*/  LDL.LU R205, [R1+0x370] ;  /* 0x0003700001cd7983 */ /* 0x000ee20000300800 */
[----:B----4-:R-:W-:-:S05]  /*18190*/  IADD3.X R190, R190, UR42, RZ, P6, !PT ;  /* 0x0000002abebe7c10 */ /* 0x010fca000b7fe4ff */
[----:B------:R0:W-:Y:S04]  /*181a0*/  STL [R1+0x3c4], R190 ;  /* 0x0003c4be01007387 */ /* 0x0001e80000100800 */
[----:B------:R-:W4:Y:S04]  /*181b0*/  LDL.LU R207, [R1+0x394] ;  /* 0x0003940001cf7983 */ /* 0x000f280000300800 */
[----:B0-----:R-:W4:Y:S04]  /*181c0*/  LDL.LU R190, [R1+0x368] ;  /* 0x0003680001be7983 */ /* 0x001f280000300800 */
[----:B------:R-:W4:Y:S04]  /*181d0*/  LDL.LU R209, [R1+0x38c] ;  /* 0x00038c0001d17983 */ /* 0x000f280000300800 */
[----:B------:R-:W4:Y:S04]  /*181e0*/  LDL.LU R226, [R1+0x360] ;  /* 0x0003600001e27983 */ /* 0x000f280000300800 */
[----:B------:R-:W4:Y:S01]  /*181f0*/  LDL.LU R227, [R1+0x384] ;  /* 0x0003840001e37983 */ /* 0x000f220000300800 */
[----:B------:R-:W-:-:S05]  /*18200*/  IADD3 R191, P6, R191, UR9, RZ ;  /* 0x00000009bfbf7c10 */ /* 0x000fca000ffde0ff */
        /* <DEDUP_REMOVED lines=8> */
[----:B------:R-:W-:-:S02]  /*18290*/  IADD3.X R247, R247, UR42, RZ, P1, !PT ;  /* 0x0000002af7f77c10 */ /* 0x000fc40008ffe4ff */
[----:B------:R-:W-:-:S05]  /*182a0*/  IADD3 R249, P1, R249, UR9, RZ ;  /* 0x00000009f9f97c10 */ /* 0x000fca000ff3e0ff */
[----:B------:R0:W-:Y:S04]  /*182b0*/  STL [R1+0x390], R249 ;  /* 0x000390f901007387 */ /* 0x0001e80000100800 */
[----:B------:R1:W-:Y:S04]  /*182c0*/  STL [R1+0x3bc], R247 ;  /* 0x0003bcf701007387 */ /* 0x0003e80000100800 */
[----:B0-----:R-:W4:Y:S04]  /*182d0*/  LDL.LU R249, [R1+0x364] ;  /* 0x0003640001f97983 */ /* 0x001f280000300800 */
[----:B------:R-:W4:Y:S04]  /*182e0*/  LDL.LU R243, [R1+0x338] ;  /* 0x0003380001f37983 */ /* 0x000f280000300800 */
[----:B------:R-:W4:Y:S04]  /*182f0*/  LDL.LU R244, [R1+0x35c] ;  /* 0x00035c0001f47983 */ /* 0x000f280000300800 */
[----:B------:R-:W4:Y:S01]  /*18300*/  LDL.LU R245, [R1+0x330] ;  /* 0x0003300001f57983 */ /* 0x000f220000300800 */
[----:B--2---:R-:W-:-:S05]  /*18310*/  IADD3.X R250, R250, UR42, RZ, P2, !PT ;  /* 0x0000002afafa7c10 */ /* 0x004fca00097fe4ff */
[----:B------:R0:W-:Y:S04]  /*18320*/  STL [R1+0x3b4], R250 ;  /* 0x0003b4fa01007387 */ /* 0x0001e80000100800 */
[----:B------:R-:W2:Y:S04]  /*18330*/  LDL.LU R246, [R1+0x354] ;  /* 0x0003540001f67983 */ /* 0x000ea80000300800 */
[----:B-1----:R-:W2:Y:S04]  /*18340*/  LDL.LU R247, [R1+0x328] ;  /* 0x0003280001f77983 */ /* 0x002ea80000300800 */
[----:B0-----:R-:W2:Y:S01]  /*18350*/  LDL.LU R250, [R1+0x34c] ;  /* 0x00034c0001fa7983 */ /* 0x001ea20000300800 */
[----:B---3--:R-:W-:-:S02]  /*18360*/  IADD3 R234, P2, R234, UR9, RZ ;  /* 0x00000009eaea7c10 */ /* 0x008fc4000ff5e0ff */
        /* <DEDUP_REMOVED lines=12> */
[----:B----4-:R-:W-:Y:S02]  /*18430*/  IADD3.X R207, R207, UR42, RZ, P6, !PT ;  /* 0x0000002acfcf7c10 */ /* 0x010fe4000b7fe4ff */
[----:B------:R-:W-:Y:S02]  /*18440*/  IADD3 R190, P6, R190, UR9, RZ ;  /* 0x00000009bebe7c10 */ /* 0x000fe4000ffde0ff */
[----:B------:R-:W-:-:S03]  /*18450*/  IADD3.X R209, R209, UR42, RZ, P1, !PT ;  /* 0x0000002ad1d17c10 */ /* 0x000fc60008ffe4ff */
[----:B------:R0:W-:Y:S01]  /*18460*/  STL [R1+0x368], R190 ;  /* 0x000368be01007387 */ /* 0x0001e20000100800 */
[----:B------:R-:W-:-:S03]  /*18470*/  IADD3 R226, P1, R226, UR9, RZ ;  /* 0x00000009e2e27c10 */ /* 0x000fc6000ff3e0ff */
[----:B------:R-:W-:Y:S01]  /*18480*/  STL [R1+0x370], R205 ;  /* 0x000370cd01007387 */ /* 0x000fe20000100800 */
[----:B------:R-:W-:-:S03]  /*18490*/  IADD3.X R227, R227, UR42, RZ, P2, !PT ;  /* 0x0000002ae3e37c10 */ /* 0x000fc600097fe4ff */
[----:B0-----:R-:W3:Y:S04]  /*184a0*/  LDL.LU R190, [R1+0x320] ;  /* 0x0003200001be7983 */ /* 0x001ee80000300800 */
[----:B------:R-:W-:Y:S04]  /*184b0*/  STL [R1+0x394], R207 ;  /* 0x000394cf01007387 */ /* 0x000fe80000100800 */
        /* <DEDUP_REMOVED lines=12> */
[----:B------:R0:W-:Y:S04]  /*18580*/  STL [R1+0x348], R248 ;  /* 0x000348f801007387 */ /* 0x0001e80000100800 */
[----:B------:R-:W-:Y:S04]  /*18590*/  STL [R1+0x374], R241 ;  /* 0x000374f101007387 */ /* 0x000fe80000100800 */
[----:B0-----:R-:W4:Y:S04]  /*185a0*/  LDL.LU R248, [R1+0x344] ;  /* 0x0003440001f87983 */ /* 0x001f280000300800 */
[----:B------:R0:W-:Y:S04]  /*185b0*/  STL [R1+0x36c], R191 ;  /* 0x00036cbf01007387 */ /* 0x0001e80000100800 */
[----:B0-----:R-:W4:Y:S01]  /*185c0*/  LDL.LU R191, [R1+0x318] ;  /* 0x0003180001bf7983 */ /* 0x001f220000300800 */
[----:B------:R-:W-:-:S05]  /*185d0*/  IADD3.X R249, R249, UR42, RZ, P6, !PT ;  /* 0x0000002af9f97c10 */ /* 0x000fca000b7fe4ff */
[----:B------:R0:W-:Y:S04]  /*185e0*/  STL [R1+0x364], R249 ;  /* 0x000364f901007387 */ /* 0x0001e80000100800 */
[----:B0-----:R-:W4:Y:S01]  /*185f0*/  LDL.LU R249, [R1+0x33c] ;  /* 0x00033c0001f97983 */ /* 0x001f220000300800 */
[----:B------:R-:W-:Y:S02]  /*18600*/  IADD3 R242, P5, R242, UR9, RZ ;  /* 0x00000009f2f27c10 */ /* 0x000fe4000ffbe0ff */
[----:B------:R-:W-:Y:S02]  /*18610*/  IADD3 R243, P6, R243, UR9, RZ ;  /* 0x00000009f3f37c10 */ /* 0x000fe4000ffde0ff */
[----:B------:R-:W-:Y:S02]  /*18620*/  IADD3.X R244, R244, UR42, RZ, P1, !PT ;  /* 0x0000002af4f47c10 */ /* 0x000fe40008ffe4ff */
[----:B------:R-:W-:Y:S01]  /*18630*/  IADD3 R245, P1, R245, UR9, RZ ;  /* 0x00000009f5f57c10 */ /* 0x000fe2000ff3e0ff */
[----:B------:R-:W-:Y:S04]  /*18640*/  STL [R1+0x340], R242 ;  /* 0x000340f201007387 */ /* 0x000fe80000100800 */
[----:B------:R-:W-:Y:S04]  /*18650*/  STL [R1+0x338], R243 ;  /* 0x000338f301007387 */ /* 0x000fe80000100800 */
[----:B------:R-:W-:Y:S04]  /*18660*/  STL [R1+0x35c], R244 ;  /* 0x00035cf401007387 */ /* 0x000fe80000100800 */
[----:B------:R-:W-:Y:S04]  /*18670*/  STL [R1+0x330], R245 ;  /* 0x000330f501007387 */ /* 0x000fe80000100800 */
[----:B------:R-:W4:Y:S01]  /*18680*/  LDL.LU R232, [R1+0x310] ;  /* 0x0003100001e87983 */ /* 0x000f220000300800 */
[----:B--2---:R-:W-:-:S02]  /*18690*/  IADD3.X R246, R246, UR42, RZ, P2, !PT ;  /* 0x0000002af6f67c10 */ /* 0x004fc400097fe4ff */
[----:B------:R-:W-:-:S03]  /*186a0*/  IADD3 R247, P2, R247, UR9, RZ ;  /* 0x00000009f7f77c10 */ /* 0x000fc6000ff5e0ff */
[----:B------:R-:W-:Y:S01]  /*186b0*/  STL [R1+0x354], R246 ;  /* 0x000354f601007387 */ /* 0x000fe20000100800 */
[----:B------:R-:W-:-:S03]  /*186c0*/  IADD3.X R250, R250, UR42, RZ, P3, !PT ;  /* 0x0000002afafa7c10 */ /* 0x000fc60009ffe4ff */
[----:B------:R-:W2:Y:S04]  /*186d0*/  LDL.LU R234, [R1+0x334] ;  /* 0x0003340001ea7983 */ /* 0x000ea80000300800 */
[----:B------:R-:W-:Y:S04]  /*186e0*/  STL [R1+0x328], R247 ;  /* 0x000328f701007387 */ /* 0x000fe80000100800 */
[----:B------:R-:W2:Y:S04]  /*186f0*/  LDL.LU R235, [R1+0x308] ;  /* 0x0003080001eb7983 */ /* 0x000ea80000300800 */
[----:B------:R0:W-:Y:S04]  /*18700*/  STL [R1+0x34c], R250 ;  /* 0x00034cfa01007387 */ /* 0x0001e80000100800 */
[----:B------:R-:W2:Y:S04]  /*18710*/  LDL.LU R236, [R1+0x32c] ;  /* 0x00032c0001ec7983 */ /* 0x000ea80000300800 */
[----:B------:R-:W2:Y:S04]  /*18720*/  LDL.LU R200, [R1+0x300] ;  /* 0x0003000001c87983 */ /* 0x000ea80000300800 */
[----:B------:R-:W2:Y:S04]  /*18730*/  LDL.LU R201, [R1+0x324] ;  /* 0x0003240001c97983 */ /* 0x000ea80000300800 */
[----:B------:R-:W2:Y:S04]  /*18740*/  LDL.LU R204, [R1+0x2f8] ;  /* 0x0002f80001cc7983 */ /* 0x000ea80000300800 */
[----:B------:R-:W2:Y:S04]  /*18750*/  LDL.LU R205, [R1+0x31c] ;  /* 0x00031c0001cd7983 */ /* 0x000ea80000300800 */
[----:B------:R-:W2:Y:S04]  /*18760*/  LDL.LU R207, [R1+0x2f0] ;  /* 0x0002f00001cf7983 */ /* 0x000ea80000300800 */
[----:B0-----:R-:W2:Y:S04]  /*18770*/  LDL.LU R250, [R1+0x314] ;  /* 0x0003140001fa7983 */ /* 0x001ea80000300800 */
[----:B------:R-:W2:Y:S04]  /*18780*/  LDL.LU R209, [R1+0x2e8] ;  /* 0x0002e80001d17983 */ /* 0x000ea80000300800 */
[----:B------:R-:W2:Y:S04]  /*18790*/  LDL.LU R226, [R1+0x30c] ;  /* 0x00030c0001e27983 */ /* 0x000ea80000300800 */
[----:B------:R-:W2:Y:S01]  /*187a0*/  LDL.LU R227, [R1+0x2e0] ;  /* 0x0002e00001e37983 */ /* 0x000ea20000300800 */
[----:B---3--:R-:W-:-:S05]  /*187b0*/  IADD3 R190, P3, R190, UR9, RZ ;  /* 0x00000009bebe7c10 */ /* 0x008fca000ff7e0ff */
        /* <DEDUP_REMOVED lines=8> */
[----:B----4-:R-:W-:-:S02]  /*18840*/  IADD3.X R248, R248, UR42, RZ, P4, !PT ;  /* 0x0000002af8f87c10 */ /* 0x010fc4000a7fe4ff */
[----:B------:R-:W-:-:S05]  /*18850*/  IADD3 R191, P4, R191, UR9, RZ ;  /* 0x00000009bfbf7c10 */ /* 0x000fca000ff9e0ff */
[----:B------:R0:W-:Y:S04]  /*18860*/  STL [R1+0x318], R191 ;  /* 0x000318bf01007387 */ /* 0x0001e80000100800 */
[----:B------:R1:W-:Y:S04]  /*18870*/  STL [R1+0x344], R248 ;  /* 0x000344f801007387 */ /* 0x0003e80000100800 */
[----:B0-----:R-:W4:Y:S04]  /*18880*/  LDL.LU R191, [R1+0x2c0] ;  /* 0x0002c00001bf7983 */ /* 0x001f280000300800 */
[----:B------:R-:W4:Y:S04]  /*18890*/  LDL.LU R243, [R1+0x2e4] ;  /* 0x0002e40001f37983 */ /* 0x000f280000300800 */
[----:B------:R-:W4:Y:S04]  /*188a0*/  LDL.LU R244, [R1+0x2b8] ;  /* 0x0002b80001f47983 */ /* 0x000f280000300800 */
[----:B------:R-:W4:Y:S01]  /*188b0*/  LDL.LU R245, [R1+0x2dc] ;  /* 0x0002dc0001f57983 */ /* 0x000f220000300800 */
[----:B------:R-:W-:-:S05]  /*188c0*/  IADD3.X R249, R249, UR42, RZ, P5, !PT ;  /* 0x0000002af9f97c10 */ /* 0x000fca000affe4ff */
[----:B------:R0:W-:Y:S04]  /*188d0*/  STL [R1+0x33c], R249 ;  /* 0x00033cf901007387 */ /* 0x0001e80000100800 */
[----:B------:R-:W4:Y:S04]  /*188e0*/  LDL.LU R246, [R1+0x2b0] ;  /* 0x0002b00001f67983 */ /* 0x000f280000300800 */
[----:B-1----:R-:W4:Y:S04]  /*188f0*/  LDL.LU R248, [R1+0x2d4] ;  /* 0x0002d40001f87983 */ /* 0x002f280000300800 */
[----:B0-----:R-:W4:Y:S01]  /*18900*/  LDL.LU R249, [R1+0x2a8] ;  /* 0x0002a80001f97983 */ /* 0x001f220000300800 */
[----:B------:R-:W-:-:S05]  /*18910*/  IADD3 R232, P5, R232, UR9, RZ ;  /* 0x00000009e8e87c10 */ /* 0x000fca000ffbe0ff */
[----:B------:R-:W-:Y:S01]  /*18920*/  STL [R1+0x310], R232 ;  /* 0x000310e801007387 */ /* 0x000fe20000100800 */
[----:B--2---:R-:W-:Y:S02]  /*18930*/  IADD3.X R234, R234, UR42, RZ, P6, !PT ;  /* 0x0000002aeaea7c10 */ /* 0x004fe4000b7fe4ff */
        /* <DEDUP_REMOVED lines=12> */
[----:B------:R-:W-:Y:S02]  /*18a00*/  IADD3 R207, P3, R207, UR9, RZ ;  /* 0x00000009cfcf7c10 */ /* 0x000fe4000ff7e0ff */
[----:B------:R-:W-:Y:S02]  /*18a10*/  IADD3.X R250, R250, UR42, RZ, P4, !PT ;  /* 0x0000002afafa7c10 */ /* 0x000fe4000a7fe4ff */
[----:B------:R-:W-:-:S03]  /*18a20*/  IADD3 R209, P4, R209, UR9, RZ ;  /* 0x00000009d1d17c10 */ /* 0x000fc6000ff9e0ff */
[----:B------:R0:W-:Y:S01]  /*18a30*/  STL [R1+0x314], R250 ;  /* 0x000314fa01007387 */ /* 0x0001e20000100800 */
[----:B------:R-:W-:-:S03]  /*18a40*/  IADD3.X R226, R226, UR42, RZ, P5, !PT ;  /* 0x0000002ae2e27c10 */ /* 0x000fc6000affe4ff */
[----:B------:R-:W-:Y:S01]  /*18a50*/  STL [R1+0x31c], R205 ;  /* 0x00031ccd01007387 */ /* 0x000fe20000100800 */
[----:B------:R-:W-:-:S03]  /*18a60*/  IADD3 R227, P5, R227, UR9, RZ ;  /* 0x00000009e3e37c10 */ /* 0x000fc6000ffbe0ff */
[----:B0-----:R-:W2:Y:S04]  /*18a70*/  LDL.LU R250, [R1+0x2cc] ;  /* 0x0002cc0001fa7983 */ /* 0x001ea80000300800 */
[----:B------:R-:W-:Y:S04]  /*18a80*/  STL [R1+0x2f0], R207 ;  /* 0x0002f0cf01007387 */ /* 0x000fe80000100800 */
[----:B------:R-:W-:Y:S04]  /*18a90*/  STL [R1+0x2e8], R209 ;  /* 0x0002e8d101007387 */ /* 0x000fe80000100800 */
[----:B------:R-:W-:Y:S04]  /*18aa0*/  STL [R1+0x30c], R226 ;  /* 0x00030ce201007387 */ /* 0x000fe80000100800 */
[----:B------:R-:W-:Y:S01]  /*18ab0*/  STL [R1+0x2e0], R227 ;  /* 0x0002e0e301007387 */ /* 0x000fe20000100800 */
[----:B---3--:R-:W-:-:S02]  /*18ac0*/  IADD3.X R229, R229, UR42, RZ, P6, !PT ;  /* 0x0000002ae5e57c10 */ /* 0x008fc4000b7fe4ff */
[----:B------:R-:W-:-:S03]  /*18ad0*/  IADD3 R237, P6, R237, UR9, RZ ;  /* 0x00000009eded7c10 */ /* 0x000fc6000ffde0ff */
[----:B------:R-:W-:Y:S01]  /*18ae0*/  STL [R1+0x304], R229 ;  /* 0x000304e501007387 */ /* 0x000fe20000100800 */
[----:B------:R-:W-:-:S03]  /*18af0*/  IADD3.X R238, R238, UR42, RZ, P1, !PT ;  /* 0x0000002aeeee7c10 */ /* 0x000fc60008ffe4ff */
[----:B------:R-:W-:Y:S01]  /*18b00*/  STL [R1+0x2d8], R237 ;  /* 0x0002d8ed01007387 */ /* 0x000fe20000100800 */
[----:B------:R-:W-:Y:S02]  /*18b10*/  IADD3 R241, P1, R241, UR9, RZ ;  /* 0x00000009f1f17c10 */ /* 0x000fe4000ff3e0ff */
[----:B------:R-:W-:Y:S01]  /*18b20*/  IADD3.X R247, R247, UR42, RZ, P2, !PT ;  /* 0x0000002af7f77c10 */ /* 0x000fe200097fe4ff */
[----:B------:R-:W-:Y:S01]  /*18b30*/  STL [R1+0x2fc], R238 ;  /* 0x0002fcee01007387 */ /* 0x000fe20000100800 */
[----:B------:R-:W-:-:S03]  /*18b40*/  IADD3 R190, P2, R190, UR9, RZ ;  /* 0x00000009bebe7c10 */ /* 0x000fc6000ff5e0ff */
[----:B------:R0:W-:Y:S04]  /*18b50*/  STL [R1+0x2f4], R247 ;  /* 0x0002f4f701007387 */ /* 0x0001e80000100800 */
[----:B------:R-:W-:Y:S01]  /*18b60*/  STL [R1+0x2d0], R241 ;  /* 0x0002d0f101007387 */ /* 0x000fe20000100800 */
[----:B------:R-:W-:-:S03]  /*18b70*/  IADD3.X R242, R242, UR42, RZ, P3, !PT ;  /* 0x0000002af2f27c10 */ /* 0x000fc60009ffe4ff */
[----:B0-----:R-:W3:Y:S04]  /*18b80*/  LDL.LU R247, [R1+0x2a0] ;  /* 0x0002a00001f77983 */ /* 0x001ee80000300800 */
[----:B------:R0:W-:Y:S04]  /*18b90*/  STL [R1+0x2c8], R190 ;  /* 0x0002c8be01007387 */ /* 0x0001e80000100800 */
[----:B0-----:R-:W3:Y:S01]  /*18ba0*/  LDL.LU R190, [R1+0x2c4] ;  /* 0x0002c40001be7983 */ /* 0x001ee20000300800 */
[----:B----4-:R-:W-:Y:S02]  /*18bb0*/  IADD3 R191, P3, R191, UR9, RZ ;  /* 0x00000009bfbf7c10 */ /* 0x010fe4000ff7e0ff */
[----:B------:R-:W-:-:S03]  /*18bc0*/  IADD3.X R243, R243, UR42, RZ, P4, !PT ;  /* 0x0000002af3f37c10 */ /* 0x000fc6000a7fe4ff */
[----:B------:R0:W-:Y:S01]  /*18bd0*/  STL [R1+0x2c0], R191 ;  /* 0x0002c0bf01007387 */ /* 0x0001e20000100800 */
[----:B------:R-:W-:Y:S02]  /*18be0*/  IADD3 R244, P4, R244, UR9, RZ ;  /* 0x00000009f4f47c10 */ /* 0x000fe4000ff9e0ff */
[----:B------:R-:W-:Y:S01]  /*18bf0*/  IADD3.X R245, R245, UR42, RZ, P5, !PT ;  /* 0x0000002af5f57c10 */ /* 0x000fe2000affe4ff */
[----:B0-----:R-:W4:Y:S04]  /*18c00*/  LDL.LU R191, [R1+0x298] ;  /* 0x0002980001bf7983 */ /* 0x001f280000300800 */
[----:B------:R-:W-:Y:S04]  /*18c10*/  STL [R1+0x2ec], R242 ;  /* 0x0002ecf201007387 */ /* 0x000fe80000100800 */
[----:B------:R-:W-:Y:S01]  /*18c20*/  STL [R1+0x2e4], R243 ;  /* 0x0002e4f301007387 */ /* 0x000fe20000100800 */
[----:B------:R-:W-:-:S03]  /*18c30*/  IADD3 R246, P5, R246, UR9, RZ ;  /* 0x00000009f6f67c10 */ /* 0x000fc6000ffbe0ff */
[----:B------:R-:W-:Y:S01]  /*18c40*/  STL [R1+0x2b8], R244 ;  /* 0x0002b8f401007387 */ /* 0x000fe20000100800 */
[----:B------:R-:W-:-:S03]  /*18c50*/  IADD3.X R248, R248, UR42, RZ, P6, !PT ;  /* 0x0000002af8f87c10 */ /* 0x000fc6000b7fe4ff */
[----:B------:R-:W-:Y:S01]  /*18c60*/  STL [R1+0x2dc], R245 ;  /* 0x0002dcf501007387 */ /* 0x000fe20000100800 */
[----:B------:R-:W-:-:S03]  /*18c70*/  IADD3 R249, P6, R249, UR9, RZ ;  /* 0x00000009f9f97c10 */ /* 0x000fc6000ffde0ff */
        /* <DEDUP_REMOVED lines=8> */
[----:B------:R-:W4:Y:S04]  /*18d00*/  LDL.LU R201, [R1+0x280] ;  /* 0x0002800001c97983 */ /* 0x000f280000300800 */
[----:B------:R-:W4:Y:S04]  /*18d10*/  LDL.LU R204, [R1+0x2a4] ;  /* 0x0002a40001cc7983 */ /* 0x000f280000300800 */
[----:B------:R-:W4:Y:S04]  /*18d20*/  LDL.LU R205, [R1+0x278] ;  /* 0x0002780001cd7983 */ /* 0x000f280000300800 */
[----:B------:R-:W4:Y:S04]  /*18d30*/  LDL.LU R207, [R1+0x29c] ;  /* 0x00029c0001cf7983 */ /* 0x000f280000300800 */
[----:B0-----:R-:W4:Y:S04]  /*18d40*/  LDL.LU R249, [R1+0x270] ;  /* 0x0002700001f97983 */ /* 0x001f280000300800 */
[----:B------:R-:W4:Y:S04]  /*18d50*/  LDL.LU R209, [R1+0x294] ;  /* 0x0002940001d17983 */ /* 0x000f280000300800 */
[----:B------:R-:W4:Y:S04]  /*18d60*/  LDL.LU R226, [R1+0x268] ;  /* 0x0002680001e27983 */ /* 0x000f280000300800 */
[----:B------:R-:W4:Y:S01]  /*18d70*/  LDL.LU R227, [R1+0x28c] ;  /* 0x00028c0001e37983 */ /* 0x000f220000300800 */
[----:B--2---:R-:W-:-:S05]  /*18d80*/  IADD3.X R250, R250, UR42, RZ, P1, !PT ;  /* 0x0000002afafa7c10 */ /* 0x004fca0008ffe4ff */
        /* <DEDUP_REMOVED lines=8> */
[----:B---3--:R-:W-:-:S02]  /*18e10*/  IADD3 R247, P1, R247, UR9, RZ ;  /* 0x00000009f7f77c10 */ /* 0x008fc4000ff3e0ff */
[----:B------:R-:W-:-:S05]  /*18e20*/  IADD3.X R190, R190, UR42, RZ, P2, !PT ;  /* 0x0000002abebe7c10 */ /* 0x000fca00097fe4ff */
[----:B------:R0:W-:Y:S04]  /*18e30*/  STL [R1+0x2c4], R190 ;  /* 0x0002c4be01007387 */ /* 0x0001e80000100800 */
[----:B------:R1:W-:Y:S04]  /*18e40*/  STL [R1+0x2a0], R247 ;  /* 0x0002a0f701007387 */ /* 0x0003e80000100800 */
[----:B0-----:R-:W3:Y:S04]  /*18e50*/  LDL.LU R190, [R1+0x26c] ;  /* 0x00026c0001be7983 */ /* 0x001ee80000300800 */
[----:B------:R-:W3:Y:S04]  /*18e60*/  LDL.LU R243, [R1+0x240] ;  /* 0x0002400001f37983 */ /* 0x000ee80000300800 */
[----:B------:R-:W3:Y:S04]  /*18e70*/  LDL.LU R244, [R1+0x264] ;  /* 0x0002640001f47983 */ /* 0x000ee80000300800 */
[----:B------:R-:W3:Y:S01]  /*18e80*/  LDL.LU R245, [R1+0x238] ;  /* 0x0002380001f57983 */ /* 0x000ee20000300800 */
[----:B----4-:R-:W-:-:S05]  /*18e90*/  IADD3 R191, P2, R191, UR9, RZ ;  /* 0x00000009bfbf7c10 */ /* 0x010fca000ff5e0ff */
[----:B------:R0:W-:Y:S04]  /*18ea0*/  STL [R1+0x298], R191 ;  /* 0x000298bf01007387 */ /* 0x0001e80000100800 */
[----:B------:R-:W4:Y:S04]  /*18eb0*/  LDL.LU R246, [R1+0x25c] ;  /* 0x00025c0001f67983 */ /* 0x000f280000300800 */
[----:B-1----:R-:W4:Y:S04]  /*18ec0*/  LDL.LU R247, [R1+0x230] ;  /* 0x0002300001f77983 */ /* 0x002f280000300800 */
[----:B0-----:R-:W4:Y:S01]  /*18ed0*/  LDL.LU R191, [R1+0x254] ;  /* 0x0002540001bf7983 */ /* 0x001f220000300800 */
[----:B------:R-:W-:-:S02]  /*18ee0*/  IADD3.X R232, R232, UR42, RZ, P3, !PT ;  /* 0x0000002ae8e87c10 */ /* 0x000fc40009ffe4ff */
        /* <DEDUP_REMOVED lines=14> */
[----:B------:R-:W-:Y:S01]  /*18fd0*/  IADD3 R249, P1, R249, UR9, RZ ;  /* 0x00000009f9f97c10 */ /* 0x000fe2000ff3e0ff */
[----:B------:R-:W-:Y:S04]  /*18fe0*/  STL [R1+0x2a4], R204 ;  /* 0x0002a4cc01007387 */ /* 0x000fe80000100800 */
[----:B------:R0:W-:Y:S04]  /*18ff0*/  STL [R1+0x270], R249 ;  /* 0x000270f901007387 */ /* 0x0001e80000100800 */
[----:B------:R-:W-:Y:S04]  /*19000*/  STL [R1+0x278], R205 ;  /* 0x000278cd01007387 */ /* 0x000fe80000100800 */
[----:B0-----:R-:W4:Y:S01]  /*19010*/  LDL.LU R249, [R1+0x228] ;  /* 0x0002280001f97983 */ /* 0x001f220000300800 */
[----:B------:R-:W-:-:S02]  /*19020*/  IADD3.X R209, R209, UR42, RZ, P2, !PT ;  /* 0x0000002ad1d17c10 */ /* 0x000fc400097fe4ff */
[----:B------:R-:W-:Y:S02]  /*19030*/  IADD3 R226, P2, R226, UR9, RZ ;  /* 0x00000009e2e27c10 */ /* 0x000fe4000ff5e0ff */
[----:B------:R-:W-:Y:S01]  /*19040*/  IADD3.X R227, R227, UR42, RZ, P3, !PT ;  /* 0x0000002ae3e37c10 */ /* 0x000fe20009ffe4ff */
[----:B------:R-:W-:Y:S04]  /*19050*/  STL [R1+0x29c], R207 ;  /* 0x00029ccf01007387 */ /* 0x000fe80000100800 */
[----:B------:R-:W-:Y:S04]  /*19060*/  STL [R1+0x294], R209 ;  /* 0x000294d101007387 */ /* 0x000fe80000100800 */
[----:B------:R-:W-:Y:S04]  /*19070*/  STL [R1+0x268], R226 ;  /* 0x000268e201007387 */ /* 0x000fe80000100800 */
[----:B------:R-:W-:Y:S01]  /*19080*/  STL [R1+0x28c], R227 ;  /* 0x00028ce301007387 */ /* 0x000fe20000100800 */
[----:B--2---:R-:W-:-:S02]  /*19090*/  IADD3 R229, P3, R229, UR9, RZ ;  /* 0x00000009e5e57c10 */ /* 0x004fc4000ff7e0ff */
[----:B------:R-:W-:-:S03]  /*190a0*/  IADD3.X R237, R237, UR42, RZ, P4, !PT ;  /* 0x0000002aeded7c10 */ /* 0x000fc6000a7fe4ff */
[----:B------:R-:W-:Y:S01]  /*190b0*/  STL [R1+0x260], R229 ;  /* 0x000260e501007387 */ /* 0x000fe20000100800 */
[----:B------:R-:W-:Y:S02]  /*190c0*/  IADD3 R238, P4, R238, UR9, RZ ;  /* 0x00000009eeee7c10 */ /* 0x000fe4000ff9e0ff */
[----:B------:R-:W-:Y:S01]  /*190d0*/  IADD3.X R241, R241, UR42, RZ, P5, !PT ;  /* 0x0000002af1f17c10 */ /* 0x000fe2000affe4ff */
[----:B------:R-:W-:Y:S01]  /*190e0*/  STL [R1+0x284], R237 ;  /* 0x000284ed01007387 */ /* 0x000fe20000100800 */
[----:B------:R-:W-:-:S03]  /*190f0*/  IADD3 R248, P5, R248, UR9, RZ ;  /* 0x00000009f8f87c10 */ /* 0x000fc6000ffbe0ff */
[----:B------:R-:W-:Y:S01]  /*19100*/  STL [R1+0x258], R238 ;  /* 0x000258ee01007387 */ /* 0x000fe20000100800 */
[----:B------:R-:W-:-:S03]  /*19110*/  IADD3.X R250, R250, UR42, RZ, P6, !PT ;  /* 0x0000002afafa7c10 */ /* 0x000fc6000b7fe4ff */
[----:B------:R0:W-:Y:S04]  /*19120*/  STL [R1+0x250], R248 ;  /* 0x000250f801007387 */ /* 0x0001e80000100800 */
[----:B------:R-:W-:Y:S01]  /*19130*/  STL [R1+0x27c], R241 ;  /* 0x00027cf101007387 */ /* 0x000fe20000100800 */
[----:B------:R-:W-:-:S03]  /*19140*/  IADD3 R242, P6, R242, UR9, RZ ;  /* 0x00000009f2f27c10 */ /* 0x000fc6000ffde0ff */
[----:B0-----:R-:W2:Y:S04]  /*19150*/  LDL.LU R248, [R1+0x24c] ;  /* 0x00024c0001f87983 */ /* 0x001ea80000300800 */
[----:B------:R0:W-:Y:S04]  /*19160*/  STL [R1+0x274], R250 ;  /* 0x000274fa01007387 */ /* 0x0001e80000100800 */
[----:B0-----:R-:W2:Y:S01]  /*19170*/  LDL.LU R250, [R1+0x220] ;  /* 0x0002200001fa7983 */ /* 0x001ea20000300800 */
[----:B---3--:R-:W-:Y:S02]  /*19180*/  IADD3.X R190, R190, UR42, RZ, P1, !PT ;  /* 0x0000002abebe7c10 */ /* 0x008fe40008ffe4ff */
[----:B------:R-:W-:-:S03]  /*19190*/  IADD3 R243, P1, R243, UR9, RZ ;  /* 0x00000009f3f37c10 */ /* 0x000fc6000ff3e0ff */
[----:B------:R0:W-:Y:S01]  /*191a0*/  STL [R1+0x26c], R190 ;  /* 0x00026cbe01007387 */ /* 0x0001e20000100800 */
[----:B------:R-:W-:Y:S02]  /*191b0*/  IADD3.X R244, R244, UR42, RZ, P2, !PT ;  /* 0x0000002af4f47c10 */ /* 0x000fe400097fe4ff */
[----:B------:R-:W-:Y:S01]  /*191c0*/  IADD3 R245, P2, R245, UR9, RZ ;  /* 0x00000009f5f57c10 */ /* 0x000fe2000ff5e0ff */
[----:B0-----:R-:W3:Y:S04]  /*191d0*/  LDL.LU R190, [R1+0x244] ;  /* 0x0002440001be7983 */ /* 0x001ee80000300800 */
[----:B------:R-:W-:Y:S04]  /*191e0*/  STL [R1+0x248], R242 ;  /* 0x000248f201007387 */ /* 0x000fe80000100800 */
[----:B------:R-:W-:Y:S01]  /*191f0*/  STL [R1+0x240], R243 ;  /* 0x000240f301007387 */ /* 0x000fe20000100800 */
[----:B----4-:R-:W-:-:S03]  /*19200*/  IADD3.X R246, R246, UR42, RZ, P3, !PT ;  /* 0x0000002af6f67c10 */ /* 0x010fc60009ffe4ff */
[----:B------:R-:W-:Y:S01]  /*19210*/  STL [R1+0x264], R244 ;  /* 0x000264f401007387 */ /* 0x000fe20000100800 */
[----:B------:R-:W-:-:S03]  /*19220*/  IADD3 R247, P3, R247, UR9, RZ ;  /* 0x00000009f7f77c10 */ /* 0x000fc6000ff7e0ff */
[----:B------:R-:W-:Y:S01]  /*19230*/  STL [R1+0x238], R245 ;  /* 0x000238f501007387 */ /* 0x000fe20000100800 */
[----:B------:R-:W-:-:S03]  /*19240*/  IADD3.X R191, R191, UR42, RZ, P4, !PT ;  /* 0x0000002abfbf7c10 */ /* 0x000fc6000a7fe4ff */
        /* <DEDUP_REMOVED lines=25> */
[----:B--2---:R-:W-:-:S02]  /*193e0*/  IADD3.X R248, R248, UR42, RZ, P5, !PT ;  /* 0x0000002af8f87c10 */ /* 0x004fc4000affe4ff */
[----:B------:R-:W-:-:S05]  /*193f0*/  IADD3 R250, P5, R250, UR9, RZ ;  /* 0x00000009fafa7c10 */ /* 0x000fca000ffbe0ff */
[----:B------:R0:W-:Y:S04]  /*19400*/  STL [R1+0x220], R250 ;  /* 0x000220fa01007387 */ /* 0x0001e80000100800 */
[----:B------:R1:W-:Y:S04]  /*19410*/  STL [R1+0x24c], R248 ;  /* 0x00024cf801007387 */ /* 0x0003e80000100800 */
[----:B0-----:R-:W2:Y:S04]  /*19420*/  LDL.LU R250, [R1+0x1c8] ;  /* 0x0001c80001fa7983 */ /* 0x001ea80000300800 */
[----:B------:R-:W2:Y:S04]  /*19430*/  LDL.LU R244, [R1+0x1ec] ;  /* 0x0001ec0001f47983 */ /* 0x000ea80000300800 */
[----:B------:R-:W2:Y:S04]  /*19440*/  LDL.LU R245, [R1+0x1c0] ;  /* 0x0001c00001f57983 */ /* 0x000ea80000300800 */
[----:B------:R-:W2:Y:S01]  /*19450*/  LDL.LU R246, [R1+0x1e4] ;  /* 0x0001e40001f67983 */ /* 0x000ea20000300800 */
[----:B---3--:R-:W-:-:S05]  /*19460*/  IADD3.X R190, R190, UR42, RZ, P6, !PT ;  /* 0x0000002abebe7c10 */ /* 0x008fca000b7fe4ff */
[----:B------:R0:W-:Y:S04]  /*19470*/  STL [R1+0x244], R190 ;  /* 0x000244be01007387 */ /* 0x0001e80000100800 */
[----:B------:R-:W3:Y:S04]  /*19480*/  LDL.LU R247, [R1+0x1b8] ;  /* 0x0001b80001f77983 */ /* 0x000ee80000300800 */
[----:B-1----:R-:W3:Y:S04]  /*19490*/  LDL.LU R248, [R1+0x1dc] ;  /* 0x0001dc0001f87983 */ /* 0x002ee80000300800 */
[----:B0-----:R-:W3:Y:S01]  /*194a0*/  LDL.LU R190, [R1+0x1b0] ;  /* 0x0001b00001be7983 */ /* 0x001ee20000300800 */
[----:B----4-:R-:W-:-:S02]  /*194b0*/  IADD3 R232, P6, R232, UR9, RZ ;  /* 0x00000009e8e87c10 */ /* 0x010fc4000ffde0ff */
        /* <DEDUP_REMOVED lines=14> */
[----:B------:R-:W-:Y:S02]  /*195a0*/  IADD3.X R191, R191, UR42, RZ, P5, !PT ;  /* 0x0000002abfbf7c10 */ /* 0x000fe4000affe4ff */
[----:B------:R-:W-:-:S03]  /*195b0*/  IADD3 R207, P4, R207, UR9, RZ ;  /* 0x00000009cfcf7c10 */ /* 0x000fc6000ff9e0ff */
[----:B------:R0:W-:Y:S01]  /*195c0*/  STL [R1+0x21c], R191 ;  /* 0x00021cbf01007387 */ /* 0x0001e20000100800 */
[----:B------:R-:W-:-:S03]  /*195d0*/  IADD3 R209, P5, R209, UR9, RZ ;  /* 0x00000009d1d17c10 */ /* 0x000fc6000ffbe0ff */
[----:B------:R-:W-:Y:S01]  /*195e0*/  STL [R1+0x224], R205 ;  /* 0x000224cd01007387 */ /* 0x000fe20000100800 */
[----:B------:R-:W-:Y:S02]  /*195f0*/  IADD3.X R226, R226, UR42, RZ, P6, !PT ;  /* 0x0000002ae2e27c10 */ /* 0x000fe4000b7fe4ff */
[----:B------:R-:W-:Y:S01]  /*19600*/  IADD3 R227, P6, R227, UR9, RZ ;  /* 0x00000009e3e37c10 */ /* 0x000fe2000ffde0ff */
[----:B0-----:R-:W4:Y:S04]  /*19610*/  LDL.LU R191, [R1+0x1d4] ;  /* 0x0001d40001bf7983 */ /* 0x001f280000300800 */
[----:B------:R-:W-:Y:S04]  /*19620*/  STL [R1+0x1f8], R207 ;  /* 0x0001f8cf01007387 */ /* 0x000fe80000100800 */
        /* <DEDUP_REMOVED lines=11> */
[----:B------:R-:W-:Y:S04]  /*196e0*/  STL [R1+0x204], R238 ;  /* 0x000204ee01007387 */ /* 0x000fe80000100800 */
[----:B------:R0:W-:Y:S04]  /*196f0*/  STL [R1+0x1d0], R249 ;  /* 0x0001d0f901007387 */ /* 0x0001e80000100800 */
[----:B------:R-:W-:Y:S04]  /*19700*/  STL [R1+0x1d8], R241 ;  /* 0x0001d8f101007387 */ /* 0x000fe80000100800 */
[----:B0-----:R-:W4:Y:S01]  /*19710*/  LDL.LU R249, [R1+0x1a8] ;  /* 0x0001a80001f97983 */ /* 0x001f220000300800 */
[----:B------:R-:W-:-:S03]  /*19720*/  IADD3.X R243, R243, UR42, RZ, P4, !PT ;  /* 0x0000002af3f37c10 */ /* 0x000fc6000a7fe4ff */
[----:B------:R-:W-:Y:S01]  /*19730*/  STL [R1+0x1fc], R242 ;  /* 0x0001fcf201007387 */ /* 0x000fe20000100800 */
        /* <DEDUP_REMOVED lines=8> */
[----:B------:R-:W-:Y:S04]  /*197c0*/  STL [R1+0x1c0], R245 ;  /* 0x0001c0f501007387 */ /* 0x000fe80000100800 */
[----:B------:R-:W-:Y:S04]  /*197d0*/  STL [R1+0x1e4], R246 ;  /* 0x0001e4f601007387 */ /* 0x000fe80000100800 */
[----:B------:R-:W2:Y:S01]  /*197e0*/  LDL.LU R230, [R1+0x1a0] ;  /* 0x0001a00001e67983 */ /* 0x000ea20000300800 */
[----:B---3--:R-:W-:-:S02]  /*197f0*/  IADD3 R247, P6, R247, UR9, RZ ;  /* 0x00000009f7f77c10 */ /* 0x008fc4000ffde0ff */
[----:B------:R-:W-:-:S03]  /*19800*/  IADD3.X R248, R248, UR42, RZ, P1, !PT ;  /* 0x0000002af8f87c10 */ /* 0x000fc60008ffe4ff */
[----:B------:R-:W-:Y:S01]  /*19810*/  STL [R1+0x1b8], R247 ;  /* 0x0001b8f701007387 */ /* 0x000fe20000100800 */
[----:B------:R-:W-:-:S03]  /*19820*/  IADD3 R190, P1, R190, UR9, RZ ;  /* 0x00000009bebe7c10 */ /* 0x000fc6000ff3e0ff */
[----:B------:R-:W3:Y:S04]  /*19830*/  LDL.LU R232, [R1+0x1c4] ;  /* 0x0001c40001e87983 */ /* 0x000ee80000300800 */
[----:B------:R-:W-:Y:S04]  /*19840*/  STL [R1+0x1dc], R248 ;  /* 0x0001dcf801007387 */ /* 0x000fe80000100800 */
[----:B------:R-:W3:Y:S04]  /*19850*/  LDL.LU R234, [R1+0x198] ;  /* 0x0001980001ea7983 */ /* 0x000ee80000300800 */
[----:B------:R0:W-:Y:S04]  /*19860*/  STL [R1+0x1b0], R190 ;  /* 0x0001b0be01007387 */ /* 0x0001e80000100800 */
[----:B------:R-:W3:Y:S04]  /*19870*/  LDL.LU R235, [R1+0x1bc] ;  /* 0x0001bc0001eb7983 */ /* 0x000ee80000300800 */
[----:B------:R-:W3:Y:S04]  /*19880*/  LDL.LU R236, [R1+0x190] ;  /* 0x0001900001ec7983 */ /* 0x000ee80000300800 */
[----:B------:R-:W3:Y:S04]  /*19890*/  LDL.LU R200, [R1+0x1b4] ;  /* 0x0001b40001c87983 */ /* 0x000ee80000300800 */
[----:B------:R-:W3:Y:S04]  /*198a0*/  LDL.LU R201, [R1+0x188] ;  /* 0x0001880001c97983 */ /* 0x000ee80000300800 */
[----:B------:R-:W3:Y:S04]  /*198b0*/  LDL.LU R204, [R1+0x1ac] ;  /* 0x0001ac0001cc7983 */ /* 0x000ee80000300800 */
[----:B------:R-:W3:Y:S04]  /*198c0*/  LDL.LU R205, [R1+0x180] ;  /* 0x0001800001cd7983 */ /* 0x000ee80000300800 */
[----:B0-----:R-:W3:Y:S04]  /*198d0*/  LDL.LU R190, [R1+0x1a4] ;  /* 0x0001a40001be7983 */ /* 0x001ee80000300800 */
[----:B------:R-:W3:Y:S04]  /*198e0*/  LDL.LU R207, [R1+0x178] ;  /* 0x0001780001cf7983 */ /* 0x000ee80000300800 */
[----:B------:R-:W3:Y:S04]  /*198f0*/  LDL.LU R209, [R1+0x19c] ;  /* 0x00019c0001d17983 */ /* 0x000ee80000300800 */
[----:B------:R-:W3:Y:S01]  /*19900*/  LDL.LU R226, [R1+0x170] ;  /* 0x0001700001e27983 */ /* 0x000ee20000300800 */
[----:B----4-:R-:W-:-:S05]  /*19910*/  IADD3.X R191, R191, UR42, RZ, P2, !PT ;  /* 0x0000002abfbf7c10 */ /* 0x010fca00097fe4ff */
        /* <DEDUP_REMOVED lines=8> */
[----:B------:R-:W4:Y:S01]  /*199a0*/  LDL.LU R243, [R1+0x150] ;  /* 0x0001500001f37983 */ /* 0x000f220000300800 */
[----:B------:R-:W-:-:S05]  /*199b0*/  IADD3 R249, P2, R249, UR9, RZ ;  /* 0x00000009f9f97c10 */ /* 0x000fca000ff5e0ff */
        /* <DEDUP_REMOVED lines=9> */
[----:B0-----:R-:W2:Y:S01]  /*19a50*/  LDL.LU R250, [R1+0x15c] ;  /* 0x00015c0001fa7983 */ /* 0x001ea20000300800 */
[----:B------:R-:W-:-:S05]  /*19a60*/  IADD3 R230, P3, R230, UR9, RZ ;  /* 0x00000009e6e67c10 */ /* 0x000fca000ff7e0ff */
[----:B------:R-:W-:Y:S01]  /*19a70*/  STL [R1+0x1a0], R230 ;  /* 0x0001a0e601007387 */ /* 0x000fe20000100800 */
[----:B---3--:R-:W-:Y:S02]  /*19a80*/  IADD3.X R232, R232, UR42, RZ, P4, !PT ;  /* 0x0000002ae8e87c10 */ /* 0x008fe4000a7fe4ff */
        /* <DEDUP_REMOVED lines=19> */
[----:B0-----:R-:W3:Y:S04]  /*19bc0*/  LDL.LU R190, [R1+0x130] ;  /* 0x0001300001be7983 */ /* 0x001ee80000300800 */
[----:B------:R-:W-:Y:S04]  /*19bd0*/  STL [R1+0x180], R205 ;  /* 0x000180cd01007387 */ /* 0x000fe80000100800 */
[----:B------:R-:W-:Y:S04]  /*19be0*/  STL [R1+0x178], R207 ;  /* 0x000178cf01007387 */ /* 0x000fe80000100800 */
[----:B------:R-:W-:Y:S01]  /*19bf0*/  STL [R1+0x19c], R209 ;  /* 0x00019cd101007387 */ /* 0x000fe20000100800 */
[----:B----4-:R-:W-:-:S03]  /*19c00*/  IADD3.X R227, R227, UR42, RZ, P4, !PT ;  /* 0x0000002ae3e37c10 */ /* 0x010fc6000a7fe4ff */
        /* <DEDUP_REMOVED lines=11> */
[----:B------:R0:W-:Y:S04]  /*19cc0*/  STL [R1+0x17c], R191 ;  /* 0x00017cbf01007387 */ /* 0x0001e80000100800 */
[----:B------:R-:W-:Y:S04]  /*19cd0*/  STL [R1+0x184], R241 ;  /* 0x000184f101007387 */ /* 0x000fe80000100800 */
[----:B0-----:R-:W4:Y:S04]  /*19ce0*/  LDL.LU R191, [R1+0x154] ;  /* 0x0001540001bf7983 */ /* 0x001f280000300800 */
[----:B------:R-:W-:Y:S01]  /*19cf0*/  STL [R1+0x158], R242 ;  /* 0x000158f201007387 */ /* 0x000fe20000100800 */
        /* <DEDUP_REMOVED lines=39> */
[----:B------:R-:W3:Y:S01]  /*19f70*/  LDL.LU R243, [R1+0xfc] ;  /* 0x0000fc0001f37983 */ /* 0x000ee20000300800 */
[----:B----4-:R-:W-:-:S05]  /*19f80*/  IADD3.X R191, R191, UR42, RZ, P6, !PT ;  /* 0x0000002abfbf7c10 */ /* 0x010fca000b7fe4ff */
        /* <DEDUP_REMOVED lines=9> */
[----:B0-----:R-:W4:Y:S01]  /*1a020*/  LDL.LU R249, [R1+0xb8] ;  /* 0x0000b80001f97983 */ /* 0x001f220000300800 */
[----:B------:R-:W-:-:S05]  /*1a030*/  IADD3.X R230, R230, UR42, RZ, P1, !PT ;  /* 0x0000002ae6e67c10 */ /* 0x000fca0008ffe4ff */
[----:B------:R-:W-:Y:S01]  /*1a040*/  STL [R1+0x14c], R230 ;  /* 0x00014ce601007387 */ /* 0x000fe20000100800 */
[----:B--2---:R-:W-:Y:S02]  /*1a050*/  IADD3 R232, P1, R232, UR9, RZ ;  /* 0x00000009e8e87c10 */ /* 0x004fe4000ff3e0ff */
        /* <DEDUP_REMOVED lines=13> */
[----:B------:R-:W-:Y:S01]  /*1a130*/  STL [R1+0x134], R201 ;  /* 0x000134c901007387 */ /* 0x000fe20000100800 */
[----:B------:R-:W-:-:S03]  /*1a140*/  IADD3.X R207, R207, UR42, RZ, P6, !PT ;  /* 0x0000002acfcf7c10 */ /* 0x000fc6000b7fe4ff */
[----:B------:R0:W-:Y:S01]  /*1a150*/  STL [R1+0x100], R250 ;  /* 0x000100fa01007387 */ /* 0x0001e20000100800 */
[----:B------:R-:W-:-:S03]  /*1a160*/  IADD3 R209, P6, R209, UR9, RZ ;  /* 0x00000009d1d17c10 */ /* 0x000fc6000ffde0ff */
[----:B------:R-:W-:Y:S01]  /*1a170*/  STL [R1+0x108], R204 ;  /* 0x000108cc01007387 */ /* 0x000fe20000100800 */
[----:B------:R-:W-:-:S03]  /*1a180*/  IADD3.X R226, R226, UR42, RZ, P1, !PT ;  /* 0x0000002ae2e27c10 */ /* 0x000fc60008ffe4ff */
[----:B0-----:R-:W2:Y:S04]  /*1a190*/  LDL.LU R250, [R1+0xdc] ;  /* 0x0000dc0001fa7983 */ /* 0x001ea80000300800 */
[----:B------:R-:W-:Y:S04]  /*1a1a0*/  STL [R1+0x12c], R205 ;  /* 0x00012ccd01007387 */ /* 0x000fe80000100800 */
[----:B------:R-:W-:Y:S04]  /*1a1b0*/  STL [R1+0x124], R207 ;  /* 0x000124cf01007387 */ /* 0x000fe80000100800 */
[----:B------:R-:W-:Y:S04]  /*1a1c0*/  STL [R1+0xf8], R209 ;  /* 0x0000f8d101007387 */ /* 0x000fe80000100800 */
[----:B------:R-:W-:Y:S01]  /*1a1d0*/  STL [R1+0x11c], R226 ;  /* 0x00011ce201007387 */ /* 0x000fe20000100800 */
[----:B---3--:R-:W-:-:S02]  /*1a1e0*/  IADD3 R227, P1, R227, UR9, RZ ;  /* 0x00000009e3e37c10 */ /* 0x008fc4000ff3e0ff */
        /* <DEDUP_REMOVED lines=11> */
[----:B------:R0:W-:Y:S04]  /*1a2a0*/  STL [R1+0xd8], R190 ;  /* 0x0000d8be01007387 */ /* 0x0001e80000100800 */
[----:B------:R-:W-:Y:S04]  /*1a2b0*/  STL [R1+0xe0], R241 ;  /* 0x0000e0f101007387 */ /* 0x000fe80000100800 */
[----:B0-----:R-:W3:Y:S04]  /*1a2c0*/  LDL.LU R190, [R1+0xb0] ;  /* 0x0000b00001be7983 */ /* 0x001ee80000300800 */
[----:B------:R-:W-:Y:S01]  /*1a2d0*/  STL [R1+0x104], R242 ;  /* 0x000104f201007387 */ /* 0x000fe20000100800 */
[----:B----4-:R-:W-:-:S02]  /*1a2e0*/  IADD3 R191, P5, R191, UR9, RZ ;  /* 0x00000009bfbf7c10 */ /* 0x010fc4000ffbe0ff */
[----:B------:R-:W-:-:S03]  /*1a2f0*/  IADD3.X R244, R244, UR42, RZ, P6, !PT ;  /* 0x0000002af4f47c10 */ /* 0x000fc6000b7fe4ff */
[----:B------:R0:W-:Y:S01]  /*1a300*/  STL [R1+0xd0], R191 ;  /* 0x0000d0bf01007387 */ /* 0x0001e20000100800 */
[----:B------:R-:W-:Y:S02]  /*1a310*/  IADD3 R245, P6, R245, UR9, RZ ;  /* 0x00000009f5f57c10 */ /* 0x000fe4000ffde0ff */
[----:B------:R-:W-:Y:S01]  /*1a320*/  IADD3.X R246, R246, UR42, RZ, P1, !PT ;  /* 0x0000002af6f67c10 */ /* 0x000fe20008ffe4ff */
[----:B0-----:R-:W4:Y:S04]  /*1a330*/  LDL.LU R191, [R1+0xd4] ;  /* 0x0000d40001bf7983 */ /* 0x001f280000300800 */
[----:B------:R0:W-:Y:S01]  /*1a340*/  STL [R1+0xfc], R243 ;  /* 0x0000fcf301007387 */ /* 0x0001e20000100800 */
[----:B------:R-:W-:-:S03]  /*1a350*/  IADD3 R247, P1, R247, UR9, RZ ;  /* 0x00000009f7f77c10 */ /* 0x000fc6000ff3e0ff */
[----:B------:R1:W-:Y:S01]  /*1a360*/  STL [R1+0xf4], R244 ;  /* 0x0000f4f401007387 */ /* 0x0003e20000100800 */
[----:B------:R-:W-:-:S03]  /*1a370*/  IADD3.X R248, R248, UR42, RZ, P2, !PT ;  /* 0x0000002af8f87c10 */ /* 0x000fc600097fe4ff */
[----:B------:R1:W-:Y:S01]  /*1a380*/  STL [R1+0xc8], R245 ;  /* 0x0000c8f501007387 */ /* 0x0003e20000100800 */
[----:B------:R-:W-:-:S03]  /*1a390*/  IADD3 R249, P2, R249, UR9, RZ ;  /* 0x00000009f9f97c10 */ /* 0x000fc6000ff5e0ff */
[----:B------:R1:W-:Y:S04]  /*1a3a0*/  STL [R1+0xec], R246 ;  /* 0x0000ecf601007387 */ /* 0x0003e80000100800 */
[----:B------:R-:W4:Y:S04]  /*1a3b0*/  LDL.LU R230, [R1+0xa8] ;  /* 0x0000a80001e67983 */ /* 0x000f280000300800 */
[----:B------:R3:W-:Y:S04]  /*1a3c0*/  STL [R1+0xc0], R247 ;  /* 0x0000c0f701007387 */ /* 0x0007e80000100800 */
[----:B------:R-:W4:Y:S04]  /*1a3d0*/  LDL.LU R232, [R1+0xcc] ;  /* 0x0000cc0001e87983 */ /* 0x000f280000300800 */
[----:B------:R3:W-:Y:S04]  /*1a3e0*/  STL [R1+0xe4], R248 ;  /* 0x0000e4f801007387 */ /* 0x0007e80000100800 */
        /* <DEDUP_REMOVED lines=8> */
[----:B------:R-:W4:Y:S04]  /*1a470*/  LDL.LU R207, [R1+0xac] ;  /* 0x0000ac0001cf7983 */ /* 0x000f280000300800 */
        /* <DEDUP_REMOVED lines=15> */
[----:B------:R0:W-:Y:S06]  /*1a570*/  MEMBAR.ALL.CTA ;  /* 0x0000000000007992 */ /* 0x0001ec0000008000 */
[----:B0-----:R-:W0:Y:S01]  /*1a580*/  FENCE.VIEW.ASYNC.S ;  /* 0x00000000000073c6 */ /* 0x001e220000000000 */
[----:B------:R-:W-:-:S03]  /*1a590*/  UMOV UR13, 0x40000040 ;  /* 0x40000040000d7882 */ /* 0x000fc60000000000 */
[----:B------:R-:W4:Y:S04]  /*1a5a0*/  LDL.LU R209, [R1+0xa4] ;  /* 0x0000a40001d17983 */ /* 0x000f280000300800 */
[----:B------:R-:W4:Y:S04]  /*1a5b0*/  LDL.LU R226, [R1+0x78] ;  /* 0x0000780001e27983 */ /* 0x000f280000300800 */
[----:B------:R-:W4:Y:S01]  /*1a5c0*/  LDL.LU R227, [R1+0x9c] ;  /* 0x00009c0001e37983 */ /* 0x000f220000300800 */
[----:B0-----:R-:W-:Y:S06]  /*1a5d0*/  BAR.SYNC.DEFER_BLOCKING 0x0 ;  /* 0x0000000000007b1d */ /* 0x001fec0000010000 */
[----:B------:R-:W-:-:S06]  /*1a5e0*/  WARPGROUP.ARRIVE ;  /* 0x00000000000079c5 */ /* 0x000fcc0000000000 */
[----:B------:R-:W-:Y:S01]  /*1a5f0*/  QGMMA.64x128x32.F32.E5M2.E5M2 R88, gdesc[UR12], R88 ;  /* 0x01e000000c5879f3 */ /* 0x000fe20008703858 */
[----:B--2---:R-:W-:-:S05]  /*1a600*/  IADD3.X R250, R250, UR42, RZ, P3, !PT ;  /* 0x0000002afafa7c10 */ /* 0x004fca0009ffe4ff */
[----:B------:R0:W-:Y:S04]  /*1a610*/  STL [R1+0xdc], R250 ;  /* 0x0000dcfa01007387 */ /* 0x0001e80000100800 */
[----:B------:R-:W2:Y:S04]  /*1a620*/  LDL.LU R229, [R1+0x70] ;  /* 0x0000700001e57983 */ /* 0x000ea80000300800 */
[----:B------:R-:W2:Y:S04]  /*1a630*/  LDL.LU R237, [R1+0x94] ;  /* 0x0000940001ed7983 */ /* 0x000ea80000300800 */
[----:B------:R-:W2:Y:S04]  /*1a640*/  LDL.LU R238, [R1+0x68] ;  /* 0x0000680001ee7983 */ /* 0x000ea80000300800 */
[----:B------:R-:W2:Y:S04]  /*1a650*/  LDL.LU R241, [R1+0x8c] ;  /* 0x00008c0001f17983 */ /* 0x000ea80000300800 */
[----:B------:R-:W2:Y:S04]  /*1a660*/  LDL.LU R242, [R1+0x60] ;  /* 0x0000600001f27983 */ /* 0x000ea80000300800 */
[----:B------:R-:W2:Y:S04]  /*1a670*/  LDL.LU R243, [R1+0x84] ;  /* 0x0000840001f37983 */ /* 0x000ea80000300800 */
[----:B-1----:R-:W2:Y:S04]  /*1a680*/  LDL.LU R244, [R1+0x58] ;  /* 0x0000580001f47983 */ /* 0x002ea80000300800 */
[----:B------:R-:W2:Y:S04]  /*1a690*/  LDL.LU R245, [R1+0x50] ;  /* 0x0000500001f57983 */ /* 0x000ea80000300800 */
[----:B------:R-:W2:Y:S01]  /*1a6a0*/  LDL.LU R246, [R1+0x74] ;  /* 0x0000740001f67983 */ /* 0x000ea20000300800 */
[----:B---3--:R-:W-:-:S05]  /*1a6b0*/  IADD3 R190, P3, R190, UR9, RZ ;  /* 0x00000009bebe7c10 */ /* 0x008fca000ff7e0ff */
[----:B------:R1:W-:Y:S04]  /*1a6c0*/  STL [R1+0xb0], R190 ;  /* 0x0000b0be01007387 */ /* 0x0003e80000100800 */
[----:B------:R-:W3:Y:S04]  /*1a6d0*/  LDL.LU R247, [R1+0x6c] ;  /* 0x00006c0001f77983 */ /* 0x000ee80000300800 */
[----:B------:R-:W3:Y:S04]  /*1a6e0*/  LDL.LU R248, [R1+0x40] ;  /* 0x0000400001f87983 */ /* 0x000ee80000300800 */
[----:B------:R-:W3:Y:S01]  /*1a6f0*/  LDL.LU R249, [R1+0x64] ;  /* 0x0000640001f97983 */ /* 0x000ee20000300800 */
[----:B------:R-:W-:Y:S01]  /*1a700*/  QGMMA.64x128x32.F32.E5M2.E5M2 R88, gdesc[UR4], R88 ;  /* 0x01e00000045879f3 */ /* 0x000fe20008703858 */
[----:B----4-:R-:W-:-:S05]  /*1a710*/  IADD3.X R191, R191, UR42, RZ, P4, !PT ;  /* 0x0000002abfbf7c10 */ /* 0x010fca000a7fe4ff */
[----:B------:R4:W-:Y:S04]  /*1a720*/  STL [R1+0xd4], R191 ;  /* 0x0000d4bf01007387 */ /* 0x0009e80000100800 */
[----:B0-----:R-:W3:Y:S04]  /*1a730*/  LDL.LU R250, [R1+0x5c] ;  /* 0x00005c0001fa7983 */ /* 0x001ee80000300800 */
[----:B-1----:R-:W3:Y:S04]  /*1a740*/  LDL.LU R190, [R1+0x54] ;  /* 0x0000540001be7983 */ /* 0x002ee80000300800 */
[----:B----4-:R-:W4:Y:S01]  /*1a750*/  LDL.LU R191, [R1+0x4c] ;  /* 0x00004c0001bf7983 */ /* 0x010f220000300800 */
[----:B------:R-:W-:-:S02]  /*1a760*/  IADD3 R230, P4, R230, UR9, RZ ;  /* 0x00000009e6e67c10 */ /* 0x000fc4000ff9e0ff */
        /* <DEDUP_REMOVED lines=20> */
[----:B0-----:R-:W3:Y:S01]  /*1a8b0*/  LDL.LU R0, [R1+0x890] ;  /* 0x0008900001007983 */ /* 0x001ee20000300800 */
[----:B------:R-:W-:Y:S01]  /*1a8c0*/  QGMMA.64x128x32.F32.E5M2.E5M2 R88, gdesc[UR16], R88 ;  /* 0x01e00000105879f3 */ /* 0x000fe20008703858 */
[----:B------:R-:W-:Y:S01]  /*1a8d0*/  UMOV UR26, UR14 ;  /* 0x0000000e001a7c82 */ /* 0x000fe20008000000 */
[----:B------:R-:W-:Y:S01]  /*1a8e0*/  UMOV UR27, UR15 ;  /* 0x0000000f001b7c82 */ /* 0x000fe20008000000 */
[----:B------:R-:W-:Y:S01]  /*1a8f0*/  STL [R1+0xac], R207 ;  /* 0x0000accf01007387 */ /* 0x000fe20000100800 */
[----:B------:R-:W-:-:S08]  /*1a900*/  IADD3.X R252, R252, UR42, RZ, P3, !PT ;  /* 0x0000002afcfc7c10 */ /* 0x000fd00009ffe4ff */
[----:B------:R-:W-:-:S12]  /*1a910*/  QGMMA.64x128x32.F32.E5M2.E5M2 R88, gdesc[UR20], R88 ;  /* 0x01e00000145879f3 */ /* 0x000fd80008703858 */
[----:B------:R-:W-:Y:S01]  /*1a920*/  QGMMA.64x128x32.F32.E5M2.E5M2 R24, gdesc[UR24], R24 ;  /* 0x01e00000181879f3 */ /* 0x000fe20008703818 */
[----:B------:R-:W-:Y:S02]  /*1a930*/  IADD3.X R209, R209, UR42, RZ, P4, !PT ;  /* 0x0000002ad1d17c10 */ /* 0x000fe4000a7fe4ff */
[----:B------:R-:W-:Y:S02]  /*1a940*/  IADD3 R226, P4, R226, UR9, RZ ;  /* 0x00000009e2e27c10 */ /* 0x000fe4000ff9e0ff */
[----:B------:R-:W-:Y:S02]  /*1a950*/  IADD3.X R227, R227, UR42, RZ, P5, !PT ;  /* 0x0000002ae3e37c10 */ /* 0x000fe4000affe4ff */
[----:B--2---:R-:W-:Y:S01]  /*1a960*/  IADD3 R229, P5, R229, UR9, RZ ;  /* 0x00000009e5e57c10 */ /* 0x004fe2000ffbe0ff */
[----:B------:R-:W-:Y:S01]  /*1a970*/  STL [R1+0xa4], R209 ;  /* 0x0000a4d101007387 */ /* 0x000fe20000100800 */
[----:B------:R-:W-:Y:S02]  /*1a980*/  IADD3.X R237, R237, UR42, RZ, P6, !PT ;  /* 0x0000002aeded7c10 */ /* 0x000fe4000b7fe4ff */
[----:B------:R-:W-:Y:S01]  /*1a990*/  IADD3 R238, P6, R238, UR9, RZ ;  /* 0x00000009eeee7c10 */ /* 0x000fe2000ffde0ff */
[----:B------:R-:W-:Y:S01]  /*1a9a0*/  STL [R1+0x78], R226 ;  /* 0x000078e201007387 */ /* 0x000fe20000100800 */
[----:B------:R-:W-:-:S02]  /*1a9b0*/  IADD3.X R241, R241, UR42, RZ, P1, !PT ;  /* 0x0000002af1f17c10 */ /* 0x000fc40008ffe4ff */
[----:B------:R-:W-:Y:S01]  /*1a9c0*/  IADD3 R242, P1, R242, UR9, RZ ;  /* 0x00000009f2f27c10 */ /* 0x000fe2000ff3e0ff */
        /* <DEDUP_REMOVED lines=9> */
[----:B------:R-:W-:Y:S04]  /*1aa60*/  STL [R1+0x60], R242 ;  /* 0x000060f201007387 */ /* 0x000fe80000100800 */
[----:B------:R0:W-:Y:S04]  /*1aa70*/  STL [R1+0x7c], R252 ;  /* 0x00007cfc01007387 */ /* 0x0001e80000100800 */
[----:B------:R-:W-:Y:S01]  /*1aa80*/  STL [R1+0x84], R243 ;  /* 0x000084f301007387 */ /* 0x000fe20000100800 */
[----:B------:R-:W-:Y:S01]  /*1aa90*/  UMOV UR30, UR6 ;  /* 0x00000006001e7c82 */ /* 0x000fe20008000000 */
[----:B------:R-:W-:-:S02]  /*1aaa0*/  UMOV UR31, UR7 ;  /* 0x00000007001f7c82 */ /* 0x000fc40008000000 */
[----:B0-----:R-:W2:Y:S04]  /*1aab0*/  LDL.LU R252, [R1+0x88c] ;  /* 0x00088c0001fc7983 */ /* 0x001ea80000300800 */
[----:B------:R-:W-:Y:S01]  /*1aac0*/  STL [R1+0x58], R244 ;  /* 0x000058f401007387 */ /* 0x000fe20000100800 */
[----:B------:R-:W-:Y:S01]  /*1aad0*/  QGMMA.64x128x32.F32.E5M2.E5M2 R24, gdesc[UR28], R24 ;  /* 0x01e000001c1879f3 */ /* 0x000fe20008703818 */
[----:B---3--:R-:W-:-:S05]  /*1aae0*/  IADD3 R0, P4, R0, UR9, RZ ;  /* 0x0000000900007c10 */ /* 0x008fca000ff9e0ff */
[----:B------:R0:W-:Y:S04]  /*1aaf0*/  STL [R1+0x48], R0 ;  /* 0x0000480001007387 */ /* 0x0001e80000100800 */
[----:B------:R-:W-:Y:S04]  /*1ab00*/  STL [R1+0x50], R245 ;  /* 0x000050f501007387 */ /* 0x000fe80000100800 */
[----:B0-----:R-:W3:Y:S01]  /*1ab10*/  LDL.LU R0, [R1+0x888] ;  /* 0x0008880001007983 */ /* 0x001ee20000300800 */
[----:B------:R-:W-:Y:S01]  /*1ab20*/  UMOV UR34, UR18 ;  /* 0x0000001200227c82 */ /* 0x000fe20008000000 */
[----:B------:R-:W-:-:S02]  /*1ab30*/  UMOV UR35, UR19 ;  /* 0x0000001300237c82 */ /* 0x000fc40008000000 */
[----:B------:R-:W-:Y:S01]  /*1ab40*/  QGMMA.64x128x32.F32.E5M2.E5M2 R24, gdesc[UR32], R24 ;  /* 0x01e00000201879f3 */ /* 0x000fe20008703818 */
[----:B------:R-:W-:Y:S01]  /*1ab50*/  UMOV UR38, UR22 ;  /* 0x0000001600267c82 */ /* 0x000fe20008000000 */
[----:B------:R-:W-:Y:S01]  /*1ab60*/  UMOV UR39, UR23 ;  /* 0x0000001700277c82 */ /* 0x000fe20008000000 */
[----:B------:R-:W-:Y:S02]  /*1ab70*/  IADD3.X R247, R247, UR42, RZ, P5, !PT ;  /* 0x0000002af7f77c10 */ /* 0x000fe4000affe4ff */
[----:B------:R-:W-:Y:S02]  /*1ab80*/  IADD3 R248, P5, R248, UR9, RZ ;  /* 0x00000009f8f87c10 */ /* 0x000fe4000ffbe0ff */
[----:B------:R-:W-:Y:S01]  /*1ab90*/  IADD3.X R249, R249, UR42, RZ, P6, !PT ;  /* 0x0000002af9f97c10 */ /* 0x000fe2000b7fe4ff */
[----:B------:R-:W-:Y:S01]  /*1aba0*/  STL [R1+0x74], R246 ;  /* 0x000074f601007387 */ /* 0x000fe20000100800 */
[----:B------:R-:W-:Y:S02]  /*1abb0*/  IADD3.X R250, R250, UR42, RZ, P1, !PT ;  /* 0x0000002afafa7c10 */ /* 0x000fe40008ffe4ff */
[----:B------:R-:W-:Y:S01]  /*1abc0*/  IADD3.X R190, R190, UR42, RZ, P2, !PT ;  /* 0x0000002abebe7c10 */ /* 0x000fe200097fe4ff */
[----:B------:R-:W-:Y:S01]  /*1abd0*/  STL [R1+0x6c], R247 ;  /* 0x00006cf701007387 */ /* 0x000fe20000100800 */
[----:B----4-:R-:W-:-:S03]  /*1abe0*/  IADD3.X R191, R191, UR42, RZ, P3, !PT ;  /* 0x0000002abfbf7c10 */ /* 0x010fc60009ffe4ff */
[----:B------:R-:W-:Y:S04]  /*1abf0*/  STL [R1+0x40], R248 ;  /* 0x000040f801007387 */ /* 0x000fe80000100800 */
[----:B------:R-:W-:Y:S01]  /*1ac00*/  STL [R1+0x64], R249 ;  /* 0x000064f901007387 */ /* 0x000fe20000100800 */
[----:B------:R-:W-:Y:S03]  /*1ac10*/  QGMMA.64x128x32.F32.E5M2.E5M2 R24, gdesc[UR36], R24, gsb0 ;  /* 0x01e00000241879f3 */ /* 0x000fe60008003818 */
[----:B------:R-:W-:Y:S04]  /*1ac20*/  STL [R1+0x5c], R250 ;  /* 0x00005cfa01007387 */ /* 0x000fe80000100800 */
[----:B------:R-:W-:Y:S01]  /*1ac30*/  STL [R1+0x54], R190 ;  /* 0x000054be01007387 */ /* 0x000fe20000100800 */
[----:B--2---:R-:W-:-:S02]  /*1ac40*/  IADD3.X R252, R252, UR42, RZ, P4, !PT ;  /* 0x0000002afcfc7c10 */ /* 0x004fc4000a7fe4ff */
[----:B---3--:R-:W-:-:S05]  /*1ac50*/  IADD3.X R0, R0, UR42, RZ, P5, !PT ;  /* 0x0000002a00007c10 */ /* 0x008fca000affe4ff */
[----:B------:R0:W-:Y:S04]  /*1ac60*/  STL [R1+0x3c], R0 ;  /* 0x00003c0001007387 */ /* 0x0001e80000100800 */
[----:B------:R1:W-:Y:S04]  /*1ac70*/  STL [R1+0x4c], R191 ;  /* 0x00004cbf01007387 */ /* 0x0003e80000100800 */
[----:B0-----:R1:W5:Y:S04]  /*1ac80*/  LDL.LU R0, [R1+0x884] ;  /* 0x0008840001007983 */ /* 0x0013680000300800 */
[----:B------:R1:W-:Y:S01]  /*1ac90*/  STL [R1+0x44], R252 ;  /* 0x000044fc01007387 */ /* 0x0003e20000100800 */
[----:B------:R-:W-:-:S02]  /*1aca0*/  WARPGROUP.DEPBAR.LE gsb0, 0x0 ;  /* 0x00008000000079c5 */ /* 0x000fc40000010000 */
[----:B------:R-:W-:Y:S05]  /*1acb0*/  @P0 BRA `(.L_x_2) ;  /* 0xffffff1400f40947 */ /* 0x000fea000383ffff */
.L_x_1:
[----:B------:R-:W2:Y:S01]  /*1acc0*/  LDL.LU R9, [R1+0x880] ;  /* 0x0008800001097983 */ /* 0x000ea20000300800 */
[----:B------:R-:W0:Y:S01]  /*1acd0*/  S2R R8, SR_TID.X ;  /* 0x0000000000087919 */ /* 0x000e220000002100 */
[----:B------:R-:W-:Y:S01]  /*1ace0*/  F2FP.SATFINITE.E5M2.F32.PACK_AB_MERGE_C R4, R89, R88, RZ ;  /* 0x000000585904723e */ /* 0x000fe200048060ff */
[----:B------:R-:W-:Y:S01]  /*1acf0*/  ULDC.64 UR6, c[0x0][0x228] ;  /* 0x00008a0000067ab9 */ /* 0x000fe20000000a00 */
[----:B------:R-:W-:Y:S01]  /*1ad00*/  F2FP.SATFINITE.E5M2.F32.PACK_AB_MERGE_C R5, R91, R90, RZ ;  /* 0x0000005a5b05723e */ /* 0x000fe200048060ff */
[----:B------:R-:W3:Y:S01]  /*1ad10*/  LDL.LU R16, [R1+0x87c] ;  /* 0x00087c0001107983 */ /* 0x000ee20000300800 */
[----:B------:R-:W-:Y:S01]  /*1ad20*/  F2FP.SATFINITE.E5M2.F32.PACK_AB_MERGE_C R93, R93, R92, RZ ;  /* 0x0000005c5d5d723e */ /* 0x000fe200048060ff */
[----:B-----5:R-:W-:Y:S01]  /*1ad30*/  VIADD R10, R0, 0x7f ;  /* 0x0000007f000a7836 */ /* 0x020fe20000000000 */
[----:B------:R-:W-:Y:S01]  /*1ad40*/  F2FP.SATFINITE.E5M2.F32.PACK_AB_MERGE_C R94, R95, R94, RZ ;  /* 0x0000005e5f5e723e */ /* 0x000fe200048060ff */
[----:B------:R-:W4:Y:S01]  /*1ad50*/  S2R R11, SR_TID.X ;  /* 0x00000000000b7919 */ /* 0x000f220000002100 */
[----:B------:R-:W-:Y:S01]  /*1ad60*/  F2FP.SATFINITE.E5M2.F32.PACK_AB_MERGE_C R6, R25, R24, RZ ;  /* 0x000000181906723e */ /* 0x000fe200048060ff */
[----:B------:R-:W-:Y:S01]  /*1ad70*/  ULDC UR4, c[0x0][0x22c] ;  /* 0x00008b0000047ab9 */ /* 0x000fe20000000800 */
[----:B------:R-:W-:Y:S01]  /*1ad80*/  F2FP.SATFINITE.E5M2.F32.PACK_AB_MERGE_C R7, R27, R26, RZ ;  /* 0x0000001a1b07723e */ /* 0x000fe200048060ff */
[----:B------:R-:W-:Y:S01]  /*1ad90*/  ULDC UR5, c[0x0][0x22c] ;  /* 0x00008b0000057ab9 */ /* 0x000fe20000000800 */
[----:B------:R-:W-:-:S02]  /*1ada0*/  F2FP.SATFINITE.E5M2.F32.PACK_AB_MERGE_C R29, R29, R28, RZ ;  /* 0x0000001c1d1d723e */ /* 0x000fc400048060ff */
[----:B------:R-:W-:Y:S02]  /*1adb0*/  F2FP.SATFINITE.E5M2.F32.PACK_AB_MERGE_C R30, R31, R30, RZ ;  /* 0x0000001e1f1e723e */ /* 0x000fe400048060ff */
[----:B------:R-:W-:Y:S02]  /*1adc0*/  F2FP.SATFINITE.E5M2.F32.PACK_AB_MERGE_C R40, R41, R40, RZ ;  /* 0x000000282928723e */ /* 0x000fe400048060ff */
[----:B------:R-:W-:Y:S02]  /*1add0*/  PRMT R4, R4, 0x5410, R93 ;  /* 0x0000541004047816 */ /* 0x000fe4000000005d */
[----:B------:R-:W-:Y:S02]  /*1ade0*/  PRMT R5, R5, 0x5410, R94 ;  /* 0x0000541005057816 */ /* 0x000fe4000000005e */
[----:B------:R-:W-:Y:S02]  /*1adf0*/  PRMT R6, R6, 0x5410, R29 ;  /* 0x0000541006067816 */ /* 0x000fe4000000001d */
[----:B------:R-:W-:-:S02]  /*1ae00*/  PRMT R7, R7, 0x5410, R30 ;  /* 0x0000541007077816 */ /* 0x000fc4000000001e */
[----:B------:R-:W-:Y:S02]  /*1ae10*/  F2FP.SATFINITE.E5M2.F32.PACK_AB_MERGE_C R98, R99, R98, RZ ;  /* 0x000000626362723e */ /* 0x000fe400048060ff */
[----:B------:R-:W-:Y:S02]  /*1ae20*/  F2FP.SATFINITE.E5M2.F32.PACK_AB_MERGE_C R103, R103, R102, RZ ;  /* 0x000000666767723e */ /* 0x000fe400048060ff */
[----:B------:R-:W-:Y:S01]  /*1ae30*/  F2FP.SATFINITE.E5M2.F32.PACK_AB_MERGE_C R32, R33, R32, RZ ;  /* 0x000000202120723e */ /* 0x000fe200048060ff */
[----:B0-----:R-:W-:Y:S01]  /*1ae40*/  IMAD.SHL.U32 R3, R8, 0x40, RZ ;  /* 0x0000004008037824 */ /* 0x001fe200078e00ff */
[----:B------:R-:W-:Y:S02]  /*1ae50*/  F2FP.SATFINITE.E5M2.F32.PACK_AB_MERGE_C R34, R35, R34, RZ ;  /* 0x000000222322723e */ /* 0x000fe400048060ff */
[----:B------:R-:W-:Y:S02]  /*1ae60*/  F2FP.SATFINITE.E5M2.F32.PACK_AB_MERGE_C R37, R37, R36, RZ ;  /* 0x000000242525723e */ /* 0x000fe400048060ff */
[----:B------:R-:W-:-:S02]  /*1ae70*/  LOP3.LUT R3, R3, 0x400, RZ, 0xc0, !PT ;  /* 0x0000040003037812 */ /* 0x000fc400078ec0ff */
[----:B------:R-:W-:Y:S02]  /*1ae80*/  F2FP.SATFINITE.E5M2.F32.PACK_AB_MERGE_C R39, R39, R38, RZ ;  /* 0x000000262727723e */ /* 0x000fe400048060ff */
[----:B----4-:R-:W-:Y:S02]  /*1ae90*/  LOP3.LUT R11, R11, 0x7f, RZ, 0xc0, !PT ;  /* 0x0000007f0b0b7812 */ /* 0x010fe400078ec0ff */
[----:B------:R-:W-:Y:S02]  /*1aea0*/  F2FP.SATFINITE.E5M2.F32.PACK_AB_MERGE_C R96, R97, R96, RZ ;  /* 0x000000606160723e */ /* 0x000fe400048060ff */
[----:B------:R-:W-:Y:S01]  /*1aeb0*/  LEA R20, R11, UR8, 0x4 ;  /* 0x000000080b147c11 */ /* 0x000fe2000f8e20ff */
[----:B------:R-:W-:Y:S01]  /*1aec0*/  BAR.SYNC.DEFER_BLOCKING 0x0 ;  /* 0x0000000000007b1d */ /* 0x000fe20000010000 */
[----:B------:R-:W-:Y:S02]  /*1aed0*/  PRMT R97, R98, 0x5410, R103 ;  /* 0x0000541062617816 */ /* 0x000fe40000000067 */
[----:B------:R-:W-:-:S02]  /*1aee0*/  PRMT R98, R32, 0x5410, R37 ;  /* 0x0000541020627816 */ /* 0x000fc40000000025 */
[----:B------:R-:W-:Y:S01]  /*1aef0*/  PRMT R99, R34, 0x5410, R39 ;  /* 0x0000541022637816 */ /* 0x000fe20000000027 */
[----:B------:R-:W-:Y:S01]  /*1af00*/  VIADD R39, R0, 0x5 ;  /* 0x0000000500277836 */ /* 0x000fe20000000000 */
[----:B------:R-:W-:Y:S02]  /*1af10*/  F2FP.SATFINITE.E5M2.F32.PACK_AB_MERGE_C R101, R101, R100, RZ ;  /* 0x000000646565723e */ /* 0x000fe400048060ff */
[----:B------:R-:W-:Y:S02]  /*1af20*/  F2FP.SATFINITE.E5M2.F32.PACK_AB_MERGE_C R106, R107, R106, RZ ;  /* 0x0000006a6b6a723e */ /* 0x000fe400048060ff */
[----:B------:R-:W-:Y:S02]  /*1af30*/  PRMT R96, R96, 0x5410, R101 ;  /* 0x0000541060607816 */ /* 0x000fe40000000065 */
[----:B------:R-:W-:Y:S02]  /*1af40*/  F2FP.SATFINITE.E5M2.F32.PACK_AB_MERGE_C R111, R111, R110, RZ ;  /* 0x0000006e6f6f723e */ /* 0x000fe400048060ff */
[----:B------:R-:W-:-:S02]  /*1af50*/  F2FP.SATFINITE.E5M2.F32.PACK_AB_MERGE_C R104, R105, R104, RZ ;  /* 0x000000686968723e */ /* 0x000fc400048060ff */
[----:B------:R-:W-:Y:S02]  /*1af60*/  F2FP.SATFINITE.E5M2.F32.PACK_AB_MERGE_C R109, R109, R108, RZ ;  /* 0x0000006c6d6d723e */ /* 0x000fe400048060ff */
[----:B------:R-:W-:Y:S02]  /*1af70*/  F2FP.SATFINITE.E5M2.F32.PACK_AB_MERGE_C R42, R43, R42, RZ ;  /* 0x0000002a2b2a723e */ /* 0x000fe400048060ff */
[----:B------:R-:W-:Y:S02]  /*1af80*/  F2FP.SATFINITE.E5M2.F32.PACK_AB_MERGE_C R45, R45, R44, RZ ;  /* 0x0000002c2d2d723e */ /* 0x000fe400048060ff */
[----:B------:R-:W-:Y:S02]  /*1af90*/  F2FP.SATFINITE.E5M2.F32.PACK_AB_MERGE_C R47, R47, R46, RZ ;  /* 0x0000002e2f2f723e */ /* 0x000fe400048060ff */
[----:B------:R-:W-:Y:S02]  /*1afa0*/  PRMT R105, R106, 0x5410, R111 ;  /* 0x000054106a697816 */ /* 0x000fe4000000006f */
[----:B------:R-:W-:-:S02]  /*1afb0*/  PRMT R104, R104, 0x5410, R109 ;  /* 0x0000541068687816 */ /* 0x000fc4000000006d */
[----:B------:R-:W-:Y:S02]  /*1afc0*/  PRMT R106, R40, 0x5410, R45 ;  /* 0x00005410286a7816 */ /* 0x000fe4000000002d */
[----:B------:R-:W-:Y:S02]  /*1afd0*/  PRMT R107, R42, 0x5410, R47 ;  /* 0x000054102a6b7816 */ /* 0x000fe4000000002f */
[----:B------:R-:W-:Y:S02]  /*1afe0*/  F2FP.SATFINITE.E5M2.F32.PACK_AB_MERGE_C R114, R115, R114, RZ ;  /* 0x000000727372723e */ /* 0x000fe400048060ff */
[----:B------:R-:W-:Y:S02]  /*1aff0*/  F2FP.SATFINITE.E5M2.F32.PACK_AB_MERGE_C R119, R119, R118, RZ ;  /* 0x000000767777723e */ /* 0x000fe400048060ff */
        /* <DEDUP_REMOVED lines=58> */
[----:B--2---:R-:W-:Y:S01]  /*1b3a0*/  LOP3.LUT R2, R9, 0xf0, RZ, 0xc0, !PT ;  /* 0x000000f009027812 */ /* 0x004fe200078ec0ff */
[----:B------:R-:W-:-:S03]  /*1b3b0*/  VIADD R9, R0, 0x1 ;  /* 0x0000000100097836 */ /* 0x000fc60000000000 */
[----:B------:R-:W-:Y:S01]  /*1b3c0*/  IADD3 R3, R3, UR8, R2 ;  /* 0x0000000803037c10 */ /* 0x000fe2000fffe002 */
[----:B------:R-:W-:Y:S02]  /*1b3d0*/  IMAD.SHL.U32 R2, R8, 0x8, RZ ;  /* 0x0000000808027824 */ /* 0x000fe400078e00ff */
[----:B------:R-:W-:Y:S01]  /*1b3e0*/  VIADD R8, R0, 0x2 ;  /* 0x0000000200087836 */ /* 0x000fe20000000000 */
[----:B---3--:R-:W-:Y:S02]  /*1b3f0*/  ISETP.GE.AND P0, PT, R16, UR6, PT ;  /* 0x0000000610007c0c */ /* 0x008fe4000bf06270 */
[----:B------:R-:W-:Y:S02]  /*1b400*/  LOP3.LUT R2, R2, 0x300, RZ, 0xc0, !PT ;  /* 0x0000030002027812 */ /* 0x000fe400078ec0ff */
[----:B------:R-:W-:Y:S01]  /*1b410*/  ISETP.LT.AND P2, PT, R9, UR4, !P0 ;  /* 0x0000000409007c0c */ /* 0x000fe2000c741270 */
[----:B------:R-:W-:Y:S01]  /*1b420*/  VIADD R9, R0, 0x3 ;  /* 0x0000000300097836 */ /* 0x000fe20000000000 */
[----:B------:R-:W-:Y:S01]  /*1b430*/  ISETP.LT.AND P1, PT, R10, UR5, !P0 ;  /* 0x000000050a007c0c */ /* 0x000fe2000c721270 */
[----:B------:R-:W-:Y:S01]  /*1b440*/  IMAD.IADD R41, R2, 0x1, R3 ;  /* 0x0000000102297824 */ /* 0x000fe200078e0203 */
[----:B------:R-:W-:Y:S01]  /*1b450*/  ULDC UR4, c[0x0][0x22c] ;  /* 0x00008b0000047ab9 */ /* 0x000fe20000000800 */
[----:B------:R-:W-:Y:S01]  /*1b460*/  ULDC UR5, c[0x0][0x22c] ;  /* 0x00008b0000057ab9 */ /* 0x000fe20000000800 */
[----:B------:R-:W-:Y:S01]  /*1b470*/  ISETP.LT.AND P4, PT, R8, UR4, !P0 ;  /* 0x0000000408007c0c */ /* 0x000fe2000c781270 */
[----:B------:R-:W-:Y:S01]  /*1b480*/  ULDC UR4, c[0x0][0x244] ;  /* 0x0000910000047ab9 */ /* 0x000fe20000000800 */
[----:B------:R-:W-:Y:S01]  /*1b490*/  STSM.16.M88.4 [R41], R4 ;  /* 0x0000000429007844 */ /* 0x000fe20000000200 */
[----:B------:R-:W-:Y:S01]  /*1b4a0*/  BAR.SYNC.DEFER_BLOCKING 0x0 ;  /* 0x0000000000007b1d */ /* 0x000fe20000010000 */
[----:B------:R-:W-:Y:S01]  /*1b4b0*/  ISETP.LT.AND P3, PT, R9, UR5, !P0 ;  /* 0x0000000509007c0c */ /* 0x000fe2000c761270 */
[----:B------:R-:W-:Y:S01]  /*1b4c0*/  IMAD R2, R16, UR4, RZ ;  /* 0x0000000410027c24 */ /* 0x000fe2000f8e02ff */
[----:B------:R-:W-:-:S03]  /*1b4d0*/  ISETP.LT.AND P5, PT, R0, UR7, !P0 ;  /* 0x0000000700007c0c */ /* 0x000fc6000c7a1270 */
[----:B------:R-:W-:Y:S02]  /*1b4e0*/  ULDC.64 UR4, c[0x0][0x220] ;  /* 0x0000880000047ab9 */ /* 0x000fe40000000a00 */
[----:B------:R-:W-:Y:S01]  /*1b4f0*/  IADD3 R3, P6, R2, UR4, RZ ;  /* 0x0000000402037c10 */ /* 0x000fe2000ffde0ff */
[----:B------:R-:W-:Y:S02]  /*1b500*/  ULDC UR4, c[0x0][0x248] ;  /* 0x0000920000047ab9 */ /* 0x000fe40000000800 */
[----:B------:R-:W-:Y:S01]  /*1b510*/  IMAD R21, R0, UR4, RZ ;  /* 0x0000000400157c24 */ /* 0x000fe2000f8e02ff */
[----:B------:R-:W-:Y:S01]  /*1b520*/  LEA.HI.X.SX32 R2, R2, UR5, 0x1, P6 ;  /* 0x0000000502027c11 */ /* 0x000fe2000b0f0eff */
[----:B------:R-:W-:Y:S02]  /*1b530*/  ULDC UR5, c[0x0][0x22c] ;  /* 0x00008b0000057ab9 */ /* 0x000fe40000000800 */
[C---:B------:R-:W-:Y:S01]  /*1b540*/  VIADD R38, R21.reuse, UR4 ;  /* 0x0000000415267c36 */ /* 0x040fe20008000000 */
[----:B------:R-:W-:-:S04]  /*1b550*/  IADD3 R22, P6, R21, R3, RZ ;  /* 0x0000000315167210 */ /* 0x000fc80007fde0ff */
[-C--:B------:R-:W-:Y:S01]  /*1b560*/  LEA.HI.X.SX32 R23, R21, R2.reuse, 0x1, P6 ;  /* 0x0000000215177211 */ /* 0x080fe200030f0eff */
[----:B------:R-:W-:Y:S01]  /*1b570*/  VIADD R21, R0, 0x4 ;  /* 0x0000000400157836 */ /* 0x000fe20000000000 */
[C---:B------:R-:W-:Y:S01]  /*1b580*/  IADD3 R36, P6, R38.reuse, R3, RZ ;  /* 0x0000000326247210 */ /* 0x040fe20007fde0ff */
[----:B------:R-:W0:Y:S03]  /*1b590*/  LDS.128 R32, [R20] ;  /* 0x0000000014207984 */ /* 0x000e260000000c00 */
[----:B------:R-:W-:Y:S01]  /*1b5a0*/  LEA.HI.X.SX32 R37, R38, R2, 0x1, P6 ;  /* 0x0000000226257211 */ /* 0x000fe200030f0eff */
[----:B------:R-:W-:Y:S06]  /*1b5b0*/  BAR.SYNC.DEFER_BLOCKING 0x0 ;  /* 0x0000000000007b1d */ /* 0x000fec0000010000 */
[----:B------:R-:W-:Y:S02]  /*1b5c0*/  STSM.16.M88.4 [R41], R96 ;  /* 0x0000006029007844 */ /* 0x000fe40000000200 */
[----:B------:R-:W-:Y:S01]  /*1b5d0*/  BAR.SYNC.DEFER_BLOCKING 0x0 ;  /* 0x0000000000007b1d */ /* 0x000fe20000010000 */
[----:B0-----:R-:W-:-:S02]  /*1b5e0*/  PRMT R45, R32, 0x7770, RZ ;  /* 0x00007770202d7816 */ /* 0x001fc400000000ff */
[----:B------:R-:W-:-:S03]  /*1b5f0*/  PRMT R43, R32, 0x7771, RZ ;  /* 0x00007771202b7816 */ /* 0x000fc600000000ff */
[----:B------:R-:W0:Y:S02]  /*1b600*/  LDS.128 R28, [R20] ;  /* 0x00000000141c7984 */ /* 0x000e240000000c00 */
[----:B------:R-:W-:Y:S06]  /*1b610*/  BAR.SYNC.DEFER_BLOCKING 0x0 ;  /* 0x0000000000007b1d */ /* 0x000fec0000010000 */
[----:B------:R-:W-:Y:S02]  /*1b620*/  STSM.16.M88.4 [R41], R104 ;  /* 0x0000006829007844 */ /* 0x000fe40000000200 */
[----:B------:R-:W-:Y:S06]  /*1b630*/  BAR.SYNC.DEFER_BLOCKING 0x0 ;  /* 0x0000000000007b1d */ /* 0x000fec0000010000 */
[----:B------:R-:W2:Y:S02]  /*1b640*/  LDS.128 R24, [R20] ;  /* 0x0000000014187984 */ /* 0x000ea40000000c00 */
[----:B------:R-:W-:Y:S06]  /*1b650*/  BAR.SYNC.DEFER_BLOCKING 0x0 ;  /* 0x0000000000007b1d */ /* 0x000fec0000010000 */
[----:B------:R-:W-:Y:S02]  /*1b660*/  STSM.16.M88.4 [R41], R112 ;  /* 0x0000007029007844 */ /* 0x000fe40000000200 */
[----:B------:R-:W-:Y:S06]  /*1b670*/  BAR.SYNC.DEFER_BLOCKING 0x0 ;  /* 0x0000000000007b1d */ /* 0x000fec0000010000 */
[----:B------:R-:W3:Y:S02]  /*1b680*/  LDS.128 R12, [R20] ;  /* 0x00000000140c7984 */ /* 0x000ee40000000c00 */
[----:B------:R-:W-:Y:S06]  /*1b690*/  BAR.SYNC.DEFER_BLOCKING 0x0 ;  /* 0x0000000000007b1d */ /* 0x000fec0000010000 */
[----:B------:R-:W-:Y:S02]  /*1b6a0*/  STSM.16.M88.4 [R41], R120 ;  /* 0x0000007829007844 */ /* 0x000fe40000000200 */
[----:B------:R-:W-:Y:S06]  /*1b6b0*/  BAR.SYNC.DEFER_BLOCKING 0x0 ;  /* 0x0000000000007b1d */ /* 0x000fec0000010000 */
[----:B------:R-:W4:Y:S02]  /*1b6c0*/  LDS.128 R8, [R20] ;  /* 0x0000000014087984 */ /* 0x000f240000000c00 */
[----:B------:R-:W-:Y:S06]  /*1b6d0*/  BAR.SYNC.DEFER_BLOCKING 0x0 ;  /* 0x0000000000007b1d */ /* 0x000fec0000010000 */
[----:B------:R-:W-:Y:S02]  /*1b6e0*/  STSM.16.M88.4 [R41], R128 ;  /* 0x0000008029007844 */ /* 0x000fe40000000200 */
[----:B------:R-:W-:Y:S06]  /*1b6f0*/  BAR.SYNC.DEFER_BLOCKING 0x0 ;  /* 0x0000000000007b1d */ /* 0x000fec0000010000 */
[----:B------:R-:W1:Y:S02]  /*1b700*/  LDS.128 R16, [R20] ;  /* 0x0000000014107984 */ /* 0x000e640000000c00 */
[----:B------:R-:W-:Y:S06]  /*1b710*/  BAR.SYNC.DEFER_BLOCKING 0x0 ;  /* 0x0000000000007b1d */ /* 0x000fec0000010000 */
[----:B------:R-:W-:Y:S02]  /*1b720*/  STSM.16.M88.4 [R41], R136 ;  /* 0x0000008829007844 */ /* 0x000fe40000000200 */
[----:B------:R-:W-:Y:S06]  /*1b730*/  BAR.SYNC.DEFER_BLOCKING 0x0 ;  /* 0x0000000000007b1d */ /* 0x000fec0000010000 */
[----:B------:R-:W1:Y:S02]  /*1b740*/  LDS.128 R4, [R20] ;  /* 0x0000000014047984 */ /* 0x000e640000000c00 */
[----:B------:R-:W-:Y:S06]  /*1b750*/  BAR.SYNC.DEFER_BLOCKING 0x0 ;  /* 0x0000000000007b1d */ /* 0x000fec0000010000 */
[----:B------:R0:W-:Y:S02]  /*1b760*/  STSM.16.M88.4 [R41], R144 ;  /* 0x0000009029007844 */ /* 0x0001e40000000200 */
[----:B------:R-:W-:Y:S01]  /*1b770*/  BAR.SYNC.DEFER_BLOCKING 0x0 ;  /* 0x0000000000007b1d */ /* 0x000fe20000010000 */
[----:B0-----:R-:W-:-:S05]  /*1b780*/  PRMT R41, R33, 0x7770, RZ ;  /* 0x0000777021297816 */ /* 0x001fca00000000ff */
[----:B------:R0:W-:Y:S01]  /*1b790*/  @P5 STG.E.U8 desc[UR40][R22.64], R45 ;  /* 0x0000002d16005986 */ /* 0x0001e2000c101128 */
[----:B------:R-:W-:Y:S01]  /*1b7a0*/  ISETP.LT.AND P5, PT, R21, UR5, !P0 ;  /* 0x0000000515007c0c */ /* 0x000fe2000c7a1270 */
[----:B------:R-:W-:Y:S01]  /*1b7b0*/  VIADD R21, R38, UR4 ;  /* 0x0000000426157c36 */ /* 0x000fe20008000000 */
[----:B------:R-:W-:Y:S01]  /*1b7c0*/  ULDC UR5, c[0x0][0x22c] ;  /* 0x00008b0000057ab9 */ /* 0x000fe20000000800 */
[----:B------:R2:W-:Y:S01]  /*1b7d0*/  @P2 STG.E.U8 desc[UR40][R36.64], R43 ;  /* 0x0000002b24002986 */ /* 0x0005e2000c101128 */
[----:B------:R-:W-:Y:S01]  /*1b7e0*/  ISETP.LT.AND P2, PT, R39, UR5, !P0 ;  /* 0x0000000527007c0c */ /* 0x000fe2000c741270 */
[C---:B------:R-:W-:Y:S01]  /*1b7f0*/  VIADD R40, R21.reuse, UR4 ;  /* 0x0000000415287c36 */ /* 0x040fe20008000000 */
[----:B------:R-:W-:Y:S01]  /*1b800*/  IADD3 R38, P6, R21, R3, RZ ;  /* 0x0000000315267210 */ /* 0x000fe20007fde0ff */
[----:B------:R-:W-:-:S03]  /*1b810*/  ULDC UR5, c[0x0][0x22c] ;  /* 0x00008b0000057ab9 */ /* 0x000fc60000000800 */
[-C--:B------:R-:W-:Y:S01]  /*1b820*/  LEA.HI.X.SX32 R39, R21, R2.reuse, 0x1, P6 ;  /* 0x0000000215277211 */ /* 0x080fe200030f0eff */
[----:B------:R-:W-:Y:S01]  /*1b830*/  VIADD R21, R0, 0x6 ;  /* 0x0000000600157836 */ /* 0x000fe20000000000 */
[CC--:B0-----:R-:W-:Y:S02]  /*1b840*/  IADD3 R22, P6, R40.reuse, R3.reuse, RZ ;  /* 0x0000000328167210 */ /* 0x0c1fe40007fde0ff */
[----:B--2---:R-:W-:Y:S01]  /*1b850*/  PRMT R43, R33, 0x7771, RZ ;  /* 0x00007771212b7816 */ /* 0x004fe200000000ff */
[----:B------:R0:W-:Y:S01]  /*1b860*/  @P4 STG.E.U8 desc[UR40][R38.64], R41 ;  /* 0x0000002926004986 */ /* 0x0001e2000c101128 */
[CC--:B------:R-:W-:Y:S01]  /*1b870*/  LEA.HI.X.SX32 R23, R40.reuse, R2.reuse, 0x1, P6 ;  /* 0x0000000228177211 */ /* 0x0c0fe200030f0eff */
[----:B------:R-:W-:Y:S01]  /*1b880*/  VIADD R40, R40, UR4 ;  /* 0x0000000428287c36 */ /* 0x000fe20008000000 */
[----:B------:R-:W-:Y:S01]  /*1b890*/  ISETP.LT.AND P4, PT, R21, UR5, !P0 ;  /* 0x0000000515007c0c */ /* 0x000fe2000c781270 */
[----:B------:R-:W-:Y:S01]  /*1b8a0*/  VIADD R37, R0, 0x7 ;  /* 0x0000000700257836 */ /* 0x000fe20000000000 */
[----:B------:R-:W-:Y:S01]  /*1b8b0*/  ULDC UR5, c[0x0][0x22c] ;  /* 0x00008b0000057ab9 */ /* 0x000fe20000000800 */
[C---:B------:R-:W-:Y:S01]  /*1b8c0*/  VIADD R21, R40.reuse, UR4 ;  /* 0x0000000428157c36 */ /* 0x040fe20008000000 */
[CC--:B------:R-:W-:Y:S01]  /*1b8d0*/  IADD3 R36, P6, R40.reuse, R3.reuse, RZ ;  /* 0x0000000328247210 */ /* 0x0c0fe20007fde0ff */
[----:B------:R2:W-:Y:S01]  /*1b8e0*/  @P3 STG.E.U8 desc[UR40][R22.64], R43 ;  /* 0x0000002b16003986 */ /* 0x0005e2000c101128 */
[----:B------:R-:W-:Y:S01]  /*1b8f0*/  ISETP.LT.AND P3, PT, R37, UR5, !P0 ;  /* 0x0000000525007c0c */ /* 0x000fe2000c761270 */
[----:B------:R-:W-:Y:S01]  /*1b900*/  ULDC UR5, c[0x0][0x22c] ;  /* 0x00008b0000057ab9 */ /* 0x000fe20000000800 */
[----:B------:R-:W-:Y:S01]  /*1b910*/  LEA.HI.X.SX32 R37, R40, R2, 0x1, P6 ;  /* 0x0000000228257211 */ /* 0x000fe200030f0eff */
[----:B------:R-:W-:Y:S01]  /*1b920*/  VIADD R40, R0, 0x8 ;  /* 0x0000000800287836 */ /* 0x000fe20000000000 */
[----:B0-----:R-:W-:-:S02]  /*1b930*/  IADD3 R38, P6, R21, R3, RZ ;  /* 0x0000000315267210 */ /* 0x001fc40007fde0ff */
[C---:B------:R-:W-:Y:S02]  /*1b940*/  PRMT R41, R34.reuse, 0x7770, RZ ;  /* 0x0000777022297816 */ /* 0x040fe400000000ff */
[CC--:B------:R-:W-:Y:S01]  /*1b950*/  LEA.HI.X.SX32 R39, R21.reuse, R2.reuse, 0x1, P6 ;  /* 0x0000000215277211 */ /* 0x0c0fe200030f0eff */
[----:B------:R-:W-:Y:S01]  /*1b960*/  VIADD R21, R21, UR4 ;  /* 0x0000000415157c36 */ /* 0x000fe20008000000 */
[----:B--2---:R-:W-:Y:S01]  /*1b970*/  PRMT R43, R34, 0x7771, RZ ;  /* 0x00007771222b7816 */ /* 0x004fe200000000ff */
[----:B------:R0:W-:Y:S01]  /*1b980*/  @P5 STG.E.U8 desc[UR40][R36.64], R41 ;  /* 0x0000002924005986 */ /* 0x0001e2000c101128 */
[----:B------:R-:W-:Y:S01]  /*1b990*/  VIADD R23, R0, 0x9 ;  /* 0x0000000900177836 */ /* 0x000fe20000000000 */
[----:B------:R-:W-:Y:S01]  /*1b9a0*/  ISETP.LT.AND P5, PT, R40, UR5, !P0 ;  /* 0x0000000528007c0c */ /* 0x000fe2000c7a1270 */
[C---:B------:R-:W-:Y:S01]  /*1b9b0*/  VIADD R40, R21.reuse, UR4 ;  /* 0x0000000415287c36 */ /* 0x040fe20008000000 */
[-C--:B------:R-:W-:Y:S01]  /*1b9c0*/  IADD3 R22, P6, R21, R3.reuse, RZ ;  /* 0x0000000315167210 */ /* 0x080fe20007fde0ff */
[----:B------:R-:W-:Y:S01]  /*1b9d0*/  ULDC UR5, c[0x0][0x22c] ;  /* 0x00008b0000057ab9 */ /* 0x000fe20000000800 */
        /* <DEDUP_REMOVED lines=14> */
[CC--:B------:R-:W-:Y:S01]  /*1bac0*/  IADD3 R38, P6, R40.reuse, R3.reuse, RZ ;  /* 0x0000000328267210 */ /* 0x0c0fe20007fde0ff */
        /* <DEDUP_REMOVED lines=12> */
[----:B------:R-:W-:Y:S01]  /*1bb90*/  ISETP.LT.AND P5, PT, R40, UR5, !P0 ;  /* 0x0000000528007c0c */ /* 0x000fe2000c7a1270 */
[----:B------:R-:W-:Y:S01]  /*1bba0*/  VIADD R32, R0, 0xd ;  /* 0x0000000d00207836 */ /* 0x000fe20000000000 */
[CC--:B------:R-:W-:Y:S01]  /*1bbb0*/  IADD3 R36, P6, R21.reuse, R3.reuse, RZ ;  /* 0x0000000315247210 */ /* 0x0c0fe20007fde0ff */
[C---:B------:R-:W-:Y:S01]  /*1bbc0*/  VIADD R40, R21.reuse, UR4 ;  /* 0x0000000415287c36 */ /* 0x040fe20008000000 */
[----:B------:R-:W-:Y:S01]  /*1bbd0*/  ULDC UR5, c[0x0][0x22c] ;  /* 0x00008b0000057ab9 */ /* 0x000fe20000000800 */
[----:B------:R2:W-:Y:S01]  /*1bbe0*/  @P2 STG.E.U8 desc[UR40][R22.64], R43 ;  /* 0x0000002b16002986 */ /* 0x0005e2000c101128 */
[----:B------:R-:W-:Y:S01]  /*1bbf0*/  ISETP.LT.AND P2, PT, R32, UR5, !P0 ;  /* 0x0000000520007c0c */ /* 0x000fe2000c741270 */
[----:B------:R-:W-:Y:S01]  /*1bc00*/  ULDC UR5, c[0x0][0x22c] ;  /* 0x00008b0000057ab9 */ /* 0x000fe20000000800 */
[----:B------:R-:W-:Y:S01]  /*1bc10*/  LEA.HI.X.SX32 R37, R21, R2, 0x1, P6 ;  /* 0x0000000215257211 */ /* 0x000fe200030f0eff */
[----:B------:R-:W-:Y:S01]  /*1bc20*/  VIADD R21, R0, 0xe ;  /* 0x0000000e00157836 */ /* 0x000fe20000000000 */
[----:B------:R-:W-:Y:S01]  /*1bc30*/  IADD3 R32, P6, R40, R3, RZ ;  /* 0x0000000328207210 */ /* 0x000fe20007fde0ff */
[----:B0-----:R-:W-:Y:S01]  /*1bc40*/  VIADD R38, R0, 0x10 ;  /* 0x0000001000267836 */ /* 0x001fe20000000000 */
[----:B------:R-:W-:-:S02]  /*1bc50*/  PRMT R41, R33, 0x7772, RZ ;  /* 0x0000777221297816 */ /* 0x000fc400000000ff */
[----:B------:R-:W-:Y:S02]  /*1bc60*/  PRMT R39, R33, 0x7773, RZ ;  /* 0x0000777321277816 */ /* 0x000fe400000000ff */
[CC--:B------:R-:W-:Y:S01]  /*1bc70*/  LEA.HI.X.SX32 R33, R40.reuse, R2.reuse, 0x1, P6 ;  /* 0x0000000228217211 */ /* 0x0c0fe200030f0eff */
[----:B------:R-:W-:Y:S01]  /*1bc80*/  VIADD R40, R40, UR4 ;  /* 0x0000000428287c36 */ /* 0x000fe20008000000 */
[----:B------:R0:W-:Y:S01]  /*1bc90*/  @P4 STG.E.U8 desc[UR40][R36.64], R41 ;  /* 0x0000002924004986 */ /* 0x0001e2000c101128 */
[----:B--2---:R-:W-:Y:S01]  /*1bca0*/  VIADD R23, R0, 0xf ;  /* 0x0000000f00177836 */ /* 0x004fe20000000000 */
[----:B------:R-:W-:Y:S01]  /*1bcb0*/  ISETP.LT.AND P4, PT, R21, UR5, !P0 ;  /* 0x0000000515007c0c */ /* 0x000fe2000c781270 */
[C---:B------:R-:W-:Y:S01]  /*1bcc0*/  VIADD R21, R40.reuse, UR4 ;  /* 0x0000000428157c36 */ /* 0x040fe20008000000 */
[C---:B------:R-:W-:Y:S01]  /*1bcd0*/  IADD3 R22, P6, R40.reuse, R3, RZ ;  /* 0x0000000328167210 */ /* 0x040fe20007fde0ff */
[----:B------:R-:W-:Y:S01]  /*1bce0*/  ULDC UR5, c[0x0][0x22c] ;  /* 0x00008b0000057ab9 */ /* 0x000fe20000000800 */
[----:B------:R2:W-:Y:S01]  /*1bcf0*/  @P3 STG.E.U8 desc[UR40][R32.64], R39 ;  /* 0x0000002720003986 */ /* 0x0005e2000c101128 */
[----:B------:R-:W-:Y:S01]  /*1bd00*/  ISETP.LT.AND P3, PT, R23, UR5, !P0 ;  /* 0x0000000517007c0c */ /* 0x000fe2000c761270 */
[----:B------:R-:W-:Y:S01]  /*1bd10*/  ULDC UR5, c[0x0][0x22c] ;  /* 0x00008b0000057ab9 */ /* 0x000fe20000000800 */
[----:B------:R-:W-:-:S02]  /*1bd20*/  LEA.HI.X.SX32 R23, R40, R2, 0x1, P6 ;  /* 0x0000000228177211 */ /* 0x000fc400030f0eff */
[C---:B------:R-:W-:Y:S02]  /*1bd30*/  PRMT R43, R34.reuse, 0x7773, RZ ;  /* 0x00007773222b7816 */ /* 0x040fe400000000ff */
[CC--:B0-----:R-:W-:Y:S02]  /*1bd40*/  IADD3 R36, P6, R21.reuse, R3.reuse, RZ ;  /* 0x0000000315247210 */ /* 0x0c1fe40007fde0ff */
[----:B------:R-:W-:Y:S02]  /*1bd50*/  PRMT R41, R34, 0x7772, RZ ;  /* 0x0000777222297816 */ /* 0x000fe400000000ff */
[CC--:B------:R-:W-:Y:S01]  /*1bd60*/  LEA.HI.X.SX32 R37, R21.reuse, R2.reuse, 0x1, P6 ;  /* 0x0000000215257211 */ /* 0x0c0fe200030f0eff */
[----:B------:R-:W-:Y:S01]  /*1bd70*/  VIADD R21, R21, UR4 ;  /* 0x0000000415157c36 */ /* 0x000fe20008000000 */
[----:B--2---:R-:W-:Y:S01]  /*1bd80*/  PRMT R39, R35, 0x7773, RZ ;  /* 0x0000777323277816 */ /* 0x004fe200000000ff */
[----:B------:R-:W-:Y:S01]  /*1bd90*/  VIADD R33, R0, 0x11 ;  /* 0x0000001100217836 */ /* 0x000fe20000000000 */
[----:B------:R0:W-:Y:S01]  /*1bda0*/  @P5 STG.E.U8 desc[UR40][R22.64], R41 ;  /* 0x0000002916005986 */ /* 0x0001e2000c101128 */
[----:B------:R-:W-:Y:S01]  /*1bdb0*/  ISETP.LT.AND P5, PT, R38, UR5, !P0 ;  /* 0x0000000526007c0c */ /* 0x000fe2000c7a1270 */
[----:B------:R-:W-:Y:S01]  /*1bdc0*/  ULDC UR5, c[0x0][0x22c] ;  /* 0x00008b0000057ab9 */ /* 0x000fe20000000800 */
[-C--:B------:R-:W-:Y:S01]  /*1bdd0*/  IADD3 R32, P6, R21, R3.reuse, RZ ;  /* 0x0000000315207210 */ /* 0x080fe20007fde0ff */
[----:B------:R2:W-:Y:S01]  /*1bde0*/  @P2 STG.E.U8 desc[UR40][R36.64], R43 ;  /* 0x0000002b24002986 */ /* 0x0005e2000c101128 */
[----:B------:R-:W-:Y:S01]  /*1bdf0*/  ISETP.LT.AND P2, PT, R33, UR5, !P0 ;  /* 0x0000000521007c0c */ /* 0x000fe2000c741270 */
[C---:B------:R-:W-:Y:S01]  /*1be00*/  VIADD R34, R21.reuse, UR4 ;  /* 0x0000000415227c36 */ /* 0x040fe20008000000 */
[----:B------:R-:W-:Y:S01]  /*1be10*/  LEA.HI.X.SX32 R33, R21, R2, 0x1, P6 ;  /* 0x0000000215217211 */ /* 0x000fe200030f0eff */
[C---:B------:R-:W-:Y:S01]  /*1be20*/  VIADD R21, R0.reuse, 0x12 ;  /* 0x0000001200157836 */ /* 0x040fe20000000000 */
[----:B------:R-:W-:Y:S01]  /*1be30*/  ULDC UR5, c[0x0][0x22c] ;  /* 0x00008b0000057ab9 */ /* 0x000fe20000000800 */
[----:B0-----:R-:W-:Y:S01]  /*1be40*/  PRMT R41, R35, 0x7772, RZ ;  /* 0x0000777223297816 */ /* 0x001fe200000000ff */
[----:B------:R-:W-:Y:S01]  /*1be50*/  VIADD R35, R0, 0x13 ;  /* 0x0000001300237836 */ /* 0x000fe20000000000 */
[----:B------:R-:W-:-:S02]  /*1be60*/  IADD3 R22, P6, R34, R3, RZ ;  /* 0x0000000322167210 */ /* 0x000fc40007fde0ff */
[----:B--2---:R-:W-:Y:S01]  /*1be70*/  PRMT R37, R28, 0x7770, RZ ;  /* 0x000077701c257816 */ /* 0x004fe200000000ff */
[----:B------:R0:W-:Y:S01]  /*1be80*/  @P4 STG.E.U8 desc[UR40][R32.64], R41 ;  /* 0x0000002920004986 */ /* 0x0001e2000c101128 */
[----:B------:R-:W-:Y:S01]  /*1be90*/  ISETP.LT.AND P4, PT, R21, UR5, !P0 ;  /* 0x0000000515007c0c */ /* 0x000fe2000c781270 */
[C---:B------:R-:W-:Y:S01]  /*1bea0*/  VIADD R21, R34.reuse, UR4 ;  /* 0x0000000422157c36 */ /* 0x040fe20008000000 */
[-C--:B------:R-:W-:Y:S01]  /*1beb0*/  LEA.HI.X.SX32 R23, R34, R2.reuse, 0x1, P6 ;  /* 0x0000000222177211 */ /* 0x080fe200030f0eff */
[----:B------:R-:W-:Y:S02]  /*1bec0*/  ULDC UR5, c[0x0][0x22c] ;  /* 0x00008b0000057ab9 */ /* 0x000fe40000000800 */
[C---:B------:R-:W-:Y:S01]  /*1bed0*/  VIADD R36, R21.reuse, UR4 ;  /* 0x0000000415247c36 */ /* 0x040fe20008000000 */
[-C--:B------:R-:W-:Y:S01]  /*1bee0*/  IADD3 R34, P6, R21, R3.reuse, RZ ;  /* 0x0000000315227210 */ /* 0x080fe20007fde0ff */
[----:B------:R2:W-:Y:S01]  /*1bef0*/  @P3 STG.E.U8 desc[UR40][R22.64], R39 ;  /* 0x0000002716003986 */ /* 0x0005e2000c101128 */
[----:B------:R-:W-:Y:S01]  /*1bf00*/  ISETP.LT.AND P3, PT, R35, UR5, !P0 ;  /* 0x0000000523007c0c */ /* 0x000fe2000c761270 */
[----:B------:R-:W-:Y:S01]  /*1bf10*/  ULDC UR5, c[0x0][0x22c] ;  /* 0x00008b0000057ab9 */ /* 0x000fe20000000800 */
[----:B------:R-:W-:Y:S01]  /*1bf20*/  LEA.HI.X.SX32 R35, R21, R2, 0x1, P6 ;  /* 0x0000000215237211 */ /* 0x000fe200030f0eff */
[----:B------:R-:W-:Y:S01]  /*1bf30*/  VIADD R21, R0, 0x14 ;  /* 0x0000001400157836 */ /* 0x000fe20000000000 */
[----:B0-----:R-:W-:-:S03]  /*1bf40*/  IADD3 R32, P6, R36, R3, RZ ;  /* 0x0000000324207210 */ /* 0x001fc60007fde0ff */
[----:B------:R0:W-:Y:S01]  /*1bf50*/  @P5 STG.E.U8 desc[UR40][R34.64], R37 ;  /* 0x0000002522005986 */ /* 0x0001e2000c101128 */
[CC--:B------:R-:W-:Y:S01]  /*1bf60*/  LEA.HI.X.SX32 R33, R36.reuse, R2.reuse, 0x1, P6 ;  /* 0x0000000224217211 */ /* 0x0c0fe200030f0eff */
[----:B------:R-:W-:Y:S01]  /*1bf70*/  VIADD R36, R36, UR4 ;  /* 0x0000000424247c36 */ /* 0x000fe20008000000 */
[----:B------:R-:W-:Y:S01]  /*1bf80*/  ISETP.LT.AND P5, PT, R21, UR5, !P0 ;  /* 0x0000000515007c0c */ /* 0x000fe2000c7a1270 */
[----:B--2---:R-:W-:Y:S01]  /*1bf90*/  VIADD R23, R0, 0x15 ;  /* 0x0000001500177836 */ /* 0x004fe20000000000 */
[----:B------:R-:W-:Y:S01]  /*1bfa0*/  PRMT R39, R28, 0x7771, RZ ;  /* 0x000077711c277816 */ /* 0x000fe200000000ff */
[C---:B------:R-:W-:Y:S01]  /*1bfb0*/  VIADD R21, R36.reuse, UR4 ;  /* 0x0000000424157c36 */ /* 0x040fe20008000000 */
[CC--:B------:R-:W-:Y:S01]  /*1bfc0*/  IADD3 R22, P6, R36.reuse, R3.reuse, RZ ;  /* 0x0000000324167210 */ /* 0x0c0fe20007fde0ff */
[----:B------:R-:W-:Y:S02]  /*1bfd0*/  ULDC UR5, c[0x0][0x22c] ;  /* 0x00008b0000057ab9 */ /* 0x000fe40000000800 */
[----:B------:R2:W-:Y:S01]  /*1bfe0*/  @P2 STG.E.U8 desc[UR40][R32.64], R39 ;  /* 0x0000002720002986 */ /* 0x0005e2000c101128 */
[----:B------:R-:W-:Y:S01]  /*1bff0*/  ISETP.LT.AND P2, PT, R23, UR5, !P0 ;  /* 0x0000000517007c0c */ /* 0x000fe2000c741270 */
[----:B------:R-:W-:Y:S01]  /*1c000*/  ULDC UR5, c[0x0][0x22c] ;  /* 0x00008b0000057ab9 */ /* 0x000fe20000000800 */
[----:B------:R-:W-:Y:S01]  /*1c010*/  LEA.HI.X.SX32 R23, R36, R2, 0x1, P6 ;  /* 0x0000000224177211 */ /* 0x000fe200030f0eff */
[----:B------:R-:W-:Y:S01]  /*1c020*/  VIADD R36, R0, 0x16 ;  /* 0x0000001600247836 */ /* 0x000fe20000000000 */
[----:B0-----:R-:W-:-:S02]  /*1c030*/  IADD3 R34, P6, R21, R3, RZ ;  /* 0x0000000315227210 */ /* 0x001fc40007fde0ff */
[----:B------:R-:W-:Y:S02]  /*1c040*/  PRMT R37, R29, 0x7770, RZ ;  /* 0x000077701d257816 */ /* 0x000fe400000000ff */
        /* <DEDUP_REMOVED lines=52> */
[----:B------:R-:W-:Y:S01]  /*1c390*/  ISETP.LT.AND P5, PT, R21, UR5, !P0 ;  /* 0x0000000515007c0c */ /* 0x000fe2000c7a1270 */
[C---:B------:R-:W-:Y:S01]  /*1c3a0*/  VIADD R21, R36.reuse, UR4 ;  /* 0x0000000424157c36 */ /* 0x040fe20008000000 */
[----:B------:R-:W-:Y:S01]  /*1c3b0*/  IADD3 R32, P6, R36, R3, RZ ;  /* 0x0000000324207210 */ /* 0x000fe20007fde0ff */
[----:B------:R-:W-:Y:S01]  /*1c3c0*/  VIADD R28, R0, 0x1d ;  /* 0x0000001d001c7836 */ /* 0x000fe20000000000 */
[----:B------:R-:W-:Y:S01]  /*1c3d0*/  ULDC UR5, c[0x0][0x22c] ;  /* 0x00008b0000057ab9 */ /* 0x000fe20000000800 */
[----:B------:R2:W-:Y:S01]  /*1c3e0*/  @P2 STG.E.U8 desc[UR40][R34.64], R39 ;  /* 0x0000002722002986 */ /* 0x0005e2000c101128 */
[----:B------:R-:W-:-:S02]  /*1c3f0*/  LEA.HI.X.SX32 R33, R36, R2, 0x1, P6 ;  /* 0x0000000224217211 */ /* 0x000fc400030f0eff */
[----:B------:R-:W-:Y:S01]  /*1c400*/  ISETP.LT.AND P2, PT, R28, UR5, !P0 ;  /* 0x000000051c007c0c */ /* 0x000fe2000c741270 */
[C---:B------:R-:W-:Y:S01]  /*1c410*/  VIADD R28, R0.reuse, 0x1e ;  /* 0x0000001e001c7836 */ /* 0x040fe20000000000 */
[----:B------:R-:W-:Y:S01]  /*1c420*/  ULDC UR5, c[0x0][0x22c] ;  /* 0x00008b0000057ab9 */ /* 0x000fe20000000800 */
[-C--:B0-----:R-:W-:Y:S02]  /*1c430*/  IADD3 R22, P6, R21, R3.reuse, RZ ;  /* 0x0000000315167210 */ /* 0x081fe40007fde0ff */
        /* <DEDUP_REMOVED lines=8> */
[----:B------:R-:W-:Y:S01]  /*1c4c0*/  IADD3 R28, P6, R21, R3, RZ ;  /* 0x00000003151c7210 */ /* 0x000fe20007fde0ff */
[----:B------:R-:W-:Y:S01]  /*1c4d0*/  ULDC UR5, c[0x0][0x22c] ;  /* 0x00008b0000057ab9 */ /* 0x000fe20000000800 */
[----:B------:R2:W-:Y:S01]  /*1c4e0*/  @P3 STG.E.U8 desc[UR40][R22.64], R35 ;  /* 0x0000002316003986 */ /* 0x0005e2000c101128 */
[----:B------:R-:W-:Y:S01]  /*1c4f0*/  ISETP.LT.AND P3, PT, R29, UR5, !P0 ;  /* 0x000000051d007c0c */ /* 0x000fe2000c761270 */
[----:B------:R-:W-:Y:S01]  /*1c500*/  ULDC UR5, c[0x0][0x22c] ;  /* 0x00008b0000057ab9 */ /* 0x000fe20000000800 */
[----:B------:R-:W-:Y:S01]  /*1c510*/  LEA.HI.X.SX32 R29, R21, R2, 0x1, P6 ;  /* 0x00000002151d7211 */ /* 0x000fe200030f0eff */
[----:B------:R-:W-:Y:S01]  /*1c520*/  VIADD R21, R0, 0x20 ;  /* 0x0000002000157836 */ /* 0x000fe20000000000 */
[----:B------:R-:W-:-:S02]  /*1c530*/  PRMT R39, R30, 0x7773, RZ ;  /* 0x000077731e277816 */ /* 0x000fc400000000ff */
[-C--:B0-----:R-:W-:Y:S02]  /*1c540*/  IADD3 R32, P6, R34, R3.reuse, RZ ;  /* 0x0000000322207210 */ /* 0x081fe40007fde0ff */
[----:B------:R-:W-:Y:S01]  /*1c550*/  PRMT R37, R30, 0x7772, RZ ;  /* 0x000077721e257816 */ /* 0x000fe200000000ff */
[----:B------:R-:W-:Y:S01]  /*1c560*/  VIADD R30, R0, 0x22 ;  /* 0x00000022001e7836 */ /* 0x000fe20000000000 */
[CC--:B------:R-:W-:Y:S01]  /*1c570*/  LEA.HI.X.SX32 R33, R34.reuse, R2.reuse, 0x1, P6 ;  /* 0x0000000222217211 */ /* 0x0c0fe200030f0eff */
[----:B------:R-:W-:Y:S01]  /*1c580*/  VIADD R34, R34, UR4 ;  /* 0x0000000422227c36 */ /* 0x000fe20008000000 */
[----:B--2---:R-:W-:Y:S01]  /*1c590*/  PRMT R35, R31, 0x7773, RZ ;  /* 0x000077731f237816 */ /* 0x004fe200000000ff */
[----:B------:R0:W-:Y:S01]  /*1c5a0*/  @P5 STG.E.U8 desc[UR40][R28.64], R37 ;  /* 0x000000251c005986 */ /* 0x0001e2000c101128 */
[----:B------:R-:W-:Y:S01]  /*1c5b0*/  VIADD R23, R0, 0x21 ;  /* 0x0000002100177836 */ /* 0x000fe20000000000 */
        /* <DEDUP_REMOVED lines=8> */
[-C--:B0-----:R-:W-:Y:S02]  /*1c640*/  IADD3 R28, P6, R21, R3.reuse, RZ ;  /* 0x00000003151c7210 */ /* 0x081fe40007fde0ff */
[----:B------:R-:W-:Y:S01]  /*1c650*/  PRMT R37, R31, 0x7772, RZ ;  /* 0x000077721f257816 */ /* 0x000fe200000000ff */
[----:B------:R-:W-:Y:S01]  /*1c660*/  VIADD R31, R0, 0x23 ;  /* 0x00000023001f7836 */ /* 0x000fe20000000000 */
[CC--:B------:R-:W-:Y:S01]  /*1c670*/  LEA.HI.X.SX32 R29, R21.reuse, R2.reuse, 0x1, P6 ;  /* 0x00000002151d7211 */ /* 0x0c0fe200030f0eff */
[----:B------:R-:W-:Y:S01]  /*1c680*/  VIADD R21, R21, UR4 ;  /* 0x0000000415157c36 */ /* 0x000fe20008000000 */
[----:B--2---:R-:W-:Y:S01]  /*1c690*/  PRMT R33, R24, 0x7770, RZ ;  /* 0x0000777018217816 */ /* 0x004fe200000000ff */
[----:B------:R0:W-:Y:S01]  /*1c6a0*/  @P4 STG.E.U8 desc[UR40][R22.64], R37 ;  /* 0x0000002516004986 */ /* 0x0001e2000c101128 */
        /* <DEDUP_REMOVED lines=9> */
[----:B0-----:R-:W-:-:S03]  /*1c740*/  IADD3 R22, P6, R32, R3, RZ ;  /* 0x0000000320167210 */ /* 0x001fc60007fde0ff */
[----:B------:R0:W-:Y:S01]  /*1c750*/  @P5 STG.E.U8 desc[UR40][R30.64], R33 ;  /* 0x000000211e005986 */ /* 0x0001e2000c101128 */
[----:B------:R-:W-:Y:S01]  /*1c760*/  ISETP.LT.AND P5, PT, R21, UR5, !P0 ;  /* 0x0000000515007c0c */ /* 0x000fe2000c7a1270 */
[----:B------:R-:W-:Y:S01]  /*1c770*/  ULDC UR5, c[0x0][0x22c] ;  /* 0x00008b0000057ab9 */ /* 0x000fe20000000800 */
[CC--:B------:R-:W-:Y:S01]  /*1c780*/  LEA.HI.X.SX32 R23, R32.reuse, R2.reuse, 0x1, P6 ;  /* 0x0000000220177211 */ /* 0x0c0fe200030f0eff */
[----:B------:R-:W-:Y:S01]  /*1c790*/  VIADD R32, R32, UR4 ;  /* 0x0000000420207c36 */ /* 0x000fe20008000000 */
[----:B--2---:R-:W-:Y:S01]  /*1c7a0*/  PRMT R35, R24, 0x7771, RZ ;  /* 0x0000777118237816 */ /* 0x004fe200000000ff */
[----:B------:R-:W-:Y:S02]  /*1c7b0*/  VIADD R29, R0, 0x25 ;  /* 0x00000025001d7836 */ /* 0x000fe40000000000 */
        /* <DEDUP_REMOVED lines=70> */
[----:B------:R-:W-:Y:S01]  /*1cc20*/  IADD3 R24, P6, R21, R3, RZ ;  /* 0x0000000315187210 */ /* 0x000fe20007fde0ff */
[C---:B0-----:R-:W-:Y:S01]  /*1cc30*/  VIADD R28, R0.reuse, 0x2e ;  /* 0x0000002e001c7836 */ /* 0x041fe20000000000 */
[C---:B------:R-:W-:Y:S01]  /*1cc40*/  PRMT R33, R25.reuse, 0x7772, RZ ;  /* 0x0000777219217816 */ /* 0x040fe200000000ff */
[----:B------:R-:W-:Y:S01]  /*1cc50*/  VIADD R29, R0, 0x2f ;  /* 0x0000002f001d7836 */ /* 0x000fe20000000000 */
[----:B--2---:R-:W-:-:S03]  /*1cc60*/  PRMT R31, R25, 0x7773, RZ ;  /* 0x00007773191f7816 */ /* 0x004fc600000000ff */
[----:B------:R0:W-:Y:S01]  /*1cc70*/  @P4 STG.E.U8 desc[UR40][R22.64], R33 ;  /* 0x0000002116004986 */ /* 0x0001e2000c101128 */
[CC--:B------:R-:W-:Y:S01]  /*1cc80*/  LEA.HI.X.SX32 R25, R21.reuse, R2.reuse, 0x1, P6 ;  /* 0x0000000215197211 */ /* 0x0c0fe200030f0eff */
[----:B------:R-:W-:Y:S01]  /*1cc90*/  VIADD R21, R21, UR4 ;  /* 0x0000000415157c36 */ /* 0x000fe20008000000 */
[----:B------:R-:W-:Y:S01]  /*1cca0*/  ISETP.LT.AND P4, PT, R28, UR5, !P0 ;  /* 0x000000051c007c0c */ /* 0x000fe2000c781270 */
[----:B------:R-:W-:Y:S01]  /*1ccb0*/  ULDC UR5, c[0x0][0x22c] ;  /* 0x00008b0000057ab9 */ /* 0x000fe20000000800 */
[----:B------:R-:W-:Y:S01]  /*1ccc0*/  PRMT R35, R26, 0x7772, RZ ;  /* 0x000077721a237816 */ /* 0x000fe200000000ff */
[C---:B------:R-:W-:Y:S01]  /*1ccd0*/  VIADD R30, R21.reuse, UR4 ;  /* 0x00000004151e7c36 */ /* 0x040fe20008000000 */
[-C--:B------:R-:W-:Y:S01]  /*1cce0*/  IADD3 R28, P6, R21, R3.reuse, RZ ;  /* 0x00000003151c7210 */ /* 0x080fe20007fde0ff */
[----:B------:R2:W-:Y:S01]  /*1ccf0*/  @P3 STG.E.U8 desc[UR40][R24.64], R31 ;  /* 0x0000001f18003986 */ /* 0x0005e2000c101128 */
[----:B------:R-:W-:Y:S01]  /*1cd00*/  ISETP.LT.AND P3, PT, R29, UR5, !P0 ;  /* 0x000000051d007c0c */ /* 0x000fe2000c761270 */
[----:B------:R-:W-:Y:S01]  /*1cd10*/  ULDC UR5, c[0x0][0x22c] ;  /* 0x00008b0000057ab9 */ /* 0x000fe20000000800 */
[----:B------:R-:W-:Y:S01]  /*1cd20*/  LEA.HI.X.SX32 R29, R21, R2, 0x1, P6 ;  /* 0x00000002151d7211 */ /* 0x000fe200030f0eff */
[----:B------:R-:W-:Y:S01]  /*1cd30*/  VIADD R21, R0, 0x30 ;  /* 0x0000003000157836 */ /* 0x000fe20000000000 */
[----:B0-----:R-:W-:-:S02]  /*1cd40*/  IADD3 R22, P6, R30, R3, RZ ;  /* 0x000000031e167210 */ /* 0x001fc40007fde0ff */
[----:B------:R-:W-:Y:S01]  /*1cd50*/  PRMT R33, R26, 0x7773, RZ ;  /* 0x000077731a217816 */ /* 0x000fe200000000ff */
[----:B------:R0:W-:Y:S01]  /*1cd60*/  @P5 STG.E.U8 desc[UR40][R28.64], R35 ;  /* 0x000000231c005986 */ /* 0x0001e2000c101128 */
[CC--:B------:R-:W-:Y:S01]  /*1cd70*/  LEA.HI.X.SX32 R23, R30.reuse, R2.reuse, 0x1, P6 ;  /* 0x000000021e177211 */ /* 0x0c0fe200030f0eff */
[----:B------:R-:W-:Y:S01]  /*1cd80*/  VIADD R30, R30, UR4 ;  /* 0x000000041e1e7c36 */ /* 0x000fe20008000000 */
[----:B------:R-:W-:Y:S01]  /*1cd90*/  ISETP.LT.AND P5, PT, R21, UR5, !P0 ;  /* 0x0000000515007c0c */ /* 0x000fe2000c7a1270 */
[----:B--2---:R-:W-:Y:S01]  /*1cda0*/  VIADD R25, R0, 0x31 ;  /* 0x0000003100197836 */ /* 0x004fe20000000000 */
[----:B------:R-:W-:Y:S01]  /*1cdb0*/  ULDC UR5, c[0x0][0x22c] ;  /* 0x00008b0000057ab9 */ /* 0x000fe20000000800 */
[C---:B------:R-:W-:Y:S01]  /*1cdc0*/  VIADD R21, R30.reuse, UR4 ;  /* 0x000000041e157c36 */ /* 0x040fe20008000000 */
[C---:B------:R-:W-:Y:S01]  /*1cdd0*/  IADD3 R24, P6, R30.reuse, R3, RZ ;  /* 0x000000031e187210 */ /* 0x040fe20007fde0ff */
[----:B------:R2:W-:Y:S01]  /*1cde0*/  @P2 STG.E.U8 desc[UR40][R22.64], R33 ;  /* 0x0000002116002986 */ /* 0x0005e2000c101128 */
[----:B------:R-:W-:Y:S01]  /*1cdf0*/  ISETP.LT.AND P2, PT, R25, UR5, !P0 ;  /* 0x0000000519007c0c */ /* 0x000fe2000c741270 */
[----:B------:R-:W-:Y:S01]  /*1ce00*/  ULDC UR5, c[0x0][0x22c] ;  /* 0x00008b0000057ab9 */ /* 0x000fe20000000800 */
[----:B------:R-:W-:-:S02]  /*1ce10*/  LEA.HI.X.SX32 R25, R30, R2, 0x1, P6 ;  /* 0x000000021e197211 */ /* 0x000fc400030f0eff */
[-C--:B------:R-:W-:Y:S02]  /*1ce20*/  IADD3 R26, P6, R21, R3.reuse, RZ ;  /* 0x00000003151a7210 */ /* 0x080fe40007fde0ff */
[C---:B------:R-:W-:Y:S02]  /*1ce30*/  PRMT R31, R27.reuse, 0x7773, RZ ;  /* 0x000077731b1f7816 */ /* 0x040fe400000000ff */
[----:B0-----:R-:W-:Y:S02]  /*1ce40*/  PRMT R29, R27, 0x7772, RZ ;  /* 0x000077721b1d7816 */ /* 0x001fe400000000ff */
[CC--:B------:R-:W-:Y:S01]  /*1ce50*/  LEA.HI.X.SX32 R27, R21.reuse, R2.reuse, 0x1, P6 ;  /* 0x00000002151b7211 */ /* 0x0c0fe200030f0eff */
[C---:B--2---:R-:W-:Y:S02]  /*1ce60*/  VIADD R22, R0.reuse, 0x32 ;  /* 0x0000003200167836 */ /* 0x044fe40000000000 */
[----:B------:R-:W-:Y:S01]  /*1ce70*/  VIADD R21, R21, UR4 ;  /* 0x0000000415157c36 */ /* 0x000fe20008000000 */
        /* <DEDUP_REMOVED lines=12> */
[----:B---3--:R-:W-:Y:S02]  /*1cf40*/  PRMT R29, R12, 0x7770, RZ ;  /* 0x000077700c1d7816 */ /* 0x008fe400000000ff */
        /* <DEDUP_REMOVED lines=69> */
[----:B------:R-:W-:Y:S01]  /*1d3a0*/  VIADD R12, R0, 0x3d ;  /* 0x0000003d000c7836 */ /* 0x000fe20000000000 */
[C---:B------:R-:W-:Y:S01]  /*1d3b0*/  IADD3 R24, P6, R28.reuse, R3, RZ ;  /* 0x000000031c187210 */ /* 0x040fe20007fde0ff */
[----:B------:R-:W-:Y:S01]  /*1d3c0*/  VIADD R21, R28, UR4 ;  /* 0x000000041c157c36 */ /* 0x000fe20008000000 */
[----:B------:R-:W-:Y:S01]  /*1d3d0*/  ULDC UR5, c[0x0][0x22c] ;  /* 0x00008b0000057ab9 */ /* 0x000fe20000000800 */
[----:B------:R2:W-:Y:S01]  /*1d3e0*/  @P2 STG.E.U8 desc[UR40][R22.64], R31 ;  /* 0x0000001f16002986 */ /* 0x0005e2000c101128 */
[----:B------:R-:W-:Y:S01]  /*1d3f0*/  ISETP.LT.AND P2, PT, R12, UR5, !P0 ;  /* 0x000000050c007c0c */ /* 0x000fe2000c741270 */
[----:B------:R-:W-:Y:S01]  /*1d400*/  ULDC UR5, c[0x0][0x22c] ;  /* 0x00008b0000057ab9 */ /* 0x000fe20000000800 */
[----:B------:R-:W-:-:S02]  /*1d410*/  LEA.HI.X.SX32 R25, R28, R2, 0x1, P6 ;  /* 0x000000021c197211 */ /* 0x000fc400030f0eff */
[-C--:B------:R-:W-:Y:S01]  /*1d420*/  IADD3 R12, P6, R21, R3.reuse, RZ ;  /* 0x00000003150c7210 */ /* 0x080fe20007fde0ff */
[C---:B0-----:R-:W-:Y:S01]  /*1d430*/  VIADD R26, R0.reuse, 0x3e ;  /* 0x0000003e001a7836 */ /* 0x041fe20000000000 */
[C---:B------:R-:W-:Y:S02]  /*1d440*/  PRMT R29, R13.reuse, 0x7772, RZ ;  /* 0x000077720d1d7816 */ /* 0x040fe400000000ff */
[----:B------:R-:W-:Y:S02]  /*1d450*/  PRMT R27, R13, 0x7773, RZ ;  /* 0x000077730d1b7816 */ /* 0x000fe400000000ff */
[CC--:B------:R-:W-:Y:S01]  /*1d460*/  LEA.HI.X.SX32 R13, R21.reuse, R2.reuse, 0x1, P6 ;  /* 0x00000002150d7211 */ /* 0x0c0fe200030f0eff */
[----:B------:R-:W-:Y:S01]  /*1d470*/  VIADD R21, R21, UR4 ;  /* 0x0000000415157c36 */ /* 0x000fe20008000000 */
[----:B------:R0:W-:Y:S01]  /*1d480*/  @P4 STG.E.U8 desc[UR40][R24.64], R29 ;  /* 0x0000001d18004986 */ /* 0x0001e2000c101128 */
[----:B--2---:R-:W-:Y:S01]  /*1d490*/  VIADD R23, R0, 0x3f ;  /* 0x0000003f00177836 */ /* 0x004fe20000000000 */
        /* <DEDUP_REMOVED lines=25> */
[-C--:B------:R-:W-:Y:S01]  /*1d630*/  IADD3 R14, P6, R21, R3.reuse, RZ ;  /* 0x00000003150e7210 */ /* 0x080fe20007fde0ff */
[C---:B0-----:R-:W-:Y:S01]  /*1d640*/  VIADD R22, R0.reuse, 0x42 ;  /* 0x0000004200167836 */ /* 0x041fe20000000000 */
[----:B------:R-:W-:Y:S01]  /*1d650*/  PRMT R29, R15, 0x7772, RZ ;  /* 0x000077720f1d7816 */ /* 0x000fe200000000ff */
[----:B------:R-:W-:Y:S01]  /*1d660*/  VIADD R23, R0, 0x43 ;  /* 0x0000004300177836 */ /* 0x000fe20000000000 */
[CC--:B------:R-:W-:Y:S01]  /*1d670*/  LEA.HI.X.SX32 R15, R21.reuse, R2.reuse, 0x1, P6 ;  /* 0x00000002150f7211 */ /* 0x0c0fe200030f0eff */
[----:B------:R-:W-:Y:S02]  /*1d680*/  VIADD R21, R21, UR4 ;  /* 0x0000000415157c36 */ /* 0x000fe40008000000 */
[----:B------:R0:W-:Y:S01]  /*1d690*/  @P4 STG.E.U8 desc[UR40][R12.64], R29 ;  /* 0x0000001d0c004986 */ /* 0x0001e2000c101128 */
[----:B------:R-:W-:Y:S01]  /*1d6a0*/  ISETP.LT.AND P4, PT, R22, UR5, !P0 ;  /* 0x0000000516007c0c */ /* 0x000fe2000c781270 */
[C---:B--2---:R-:W-:Y:S01]  /*1d6b0*/  VIADD R24, R21.reuse, UR4 ;  /* 0x0000000415187c36 */ /* 0x044fe20008000000 */
[----:B------:R-:W-:Y:S01]  /*1d6c0*/  IADD3 R22, P6, R21, R3, RZ ;  /* 0x0000000315167210 */ /* 0x000fe20007fde0ff */
[----:B------:R-:W-:Y:S01]  /*1d6d0*/  ULDC UR5, c[0x0][0x22c] ;  /* 0x00008b0000057ab9 */ /* 0x000fe20000000800 */
[----:B------:R2:W-:Y:S01]  /*1d6e0*/  @P3 STG.E.U8 desc[UR40][R14.64], R27 ;  /* 0x0000001b0e003986 */ /* 0x0005e2000c101128 */
[----:B------:R-:W-:Y:S01]  /*1d6f0*/  ISETP.LT.AND P3, PT, R23, UR5, !P0 ;  /* 0x0000000517007c0c */ /* 0x000fe2000c761270 */
[----:B------:R-:W-:Y:S01]  /*1d700*/  ULDC UR5, c[0x0][0x22c] ;  /* 0x00008b0000057ab9 */ /* 0x000fe20000000800 */
[----:B------:R-:W-:Y:S01]  /*1d710*/  LEA.HI.X.SX32 R23, R21, R2, 0x1, P6 ;  /* 0x0000000215177211 */ /* 0x000fe200030f0eff */
[----:B------:R-:W-:Y:S01]  /*1d720*/  VIADD R21, R0, 0x44 ;  /* 0x0000004400157836 */ /* 0x000fe20000000000 */
[----:B----4-:R-:W-:-:S02]  /*1d730*/  PRMT R25, R8, 0x7770, RZ ;  /* 0x0000777008197816 */ /* 0x010fc400000000ff */
[----:B0-----:R-:W-:-:S03]  /*1d740*/  IADD3 R12, P6, R24, R3, RZ ;  /* 0x00000003180c7210 */ /* 0x001fc60007fde0ff */
[----:B------:R0:W-:Y:S01]  /*1d750*/  @P5 STG.E.U8 desc[UR40][R22.64], R25 ;  /* 0x0000001916005986 */ /* 0x0001e2000c101128 */
[CC--:B------:R-:W-:Y:S01]  /*1d760*/  LEA.HI.X.SX32 R13, R24.reuse, R2.reuse, 0x1, P6 ;  /* 0x00000002180d7211 */ /* 0x0c0fe200030f0eff */
[----:B------:R-:W-:Y:S01]  /*1d770*/  VIADD R24, R24, UR4 ;  /* 0x0000000418187c36 */ /* 0x000fe20008000000 */
[----:B--2---:R-:W-:Y:S01]  /*1d780*/  PRMT R27, R8, 0x7771, RZ ;  /* 0x00007771081b7816 */ /* 0x004fe200000000ff */
        /* <DEDUP_REMOVED lines=120> */
[----:B------:R-:W-:-:S02]  /*1df10*/  LEA.HI.X.SX32 R13, R21, R2, 0x1, P6 ;  /* 0x00000002150d7211 */ /* 0x000fc400030f0eff */
[----:B-1----:R-:W-:Y:S01]  /*1df20*/  PRMT R21, R16, 0x7770, RZ ;  /* 0x0000777010157816 */ /* 0x002fe200000000ff */
[----:B0-----:R-:W-:Y:S01]  /*1df30*/  VIADD R15, R0, 0x54 ;  /* 0x00000054000f7836 */ /* 0x001fe20000000000 */
[----:B------:R-:W-:-:S03]  /*1df40*/  IADD3 R8, P6, R14, R3, RZ ;  /* 0x000000030e087210 */ /* 0x000fc60007fde0ff */
        /* <DEDUP_REMOVED lines=18> */
[----:B-1----:R-:W-:Y:S01]  /*1e070*/  PRMT R23, R17, 0x7771, RZ ;  /* 0x0000777111177816 */ /* 0x002fe200000000ff */
        /* <DEDUP_REMOVED lines=63> */
[----:B------:R-:W-:Y:S01]  /*1e470*/  PRMT R17, R17, 0x7773, RZ ;  /* 0x0000777311117816 */ /* 0x000fe200000000ff */
[----:B------:R0:W-:Y:S01]  /*1e480*/  @P4 STG.E.U8 desc[UR40][R8.64], R21 ;  /* 0x0000001508004986 */ /* 0x0001e2000c101128 */
[----:B-1----:R-:W-:Y:S01]  /*1e490*/  VIADD R13, R0, 0x5f ;  /* 0x0000005f000d7836 */ /* 0x002fe20000000000 */
        /* <DEDUP_REMOVED lines=12> */
[----:B------:R0:W-:Y:S01]  /*1e560*/  @P5 STG.E.U8 desc[UR40][R12.64], R23 ;  /* 0x000000170c005986 */ /* 0x0001e2000c101128 */
[CC--:B------:R-:W-:Y:S01]  /*1e570*/  LEA.HI.X.SX32 R9, R14.reuse, R2.reuse, 0x1, P6 ;  /* 0x000000020e097211 */ /* 0x0c0fe200030f0eff */
[----:B------:R-:W-:Y:S01]  /*1e580*/  VIADD R14, R14, UR4 ;  /* 0x000000040e0e7c36 */ /* 0x000fe20008000000 */
[----:B------:R-:W-:Y:S01]  /*1e590*/  ISETP.LT.AND P5, PT, R15, UR5, !P0 ;  /* 0x000000050f007c0c */ /* 0x000fe2000c7a1270 */
[----:B-1----:R-:W-:Y:S01]  /*1e5a0*/  VIADD R11, R0, 0x61 ;  /* 0x00000061000b7836 */ /* 0x002fe20000000000 */
        /* <DEDUP_REMOVED lines=10> */
[----:B------:R-:W-:Y:S02]  /*1e650*/  PRMT R19, R19, 0x7772, RZ ;  /* 0x0000777213137816 */ /* 0x000fe400000000ff */
[CC--:B------:R-:W-:Y:S01]  /*1e660*/  LEA.HI.X.SX32 R13, R15.reuse, R2.reuse, 0x1, P6 ;  /* 0x000000020f0d7211 */ /* 0x0c0fe200030f0eff */
[----:B-1----:R-:W-:Y:S01]  /*1e670*/  VIADD R8, R0, 0x62 ;  /* 0x0000006200087836 */ /* 0x002fe20000000000 */
[----:B------:R-:W-:Y:S01]  /*1e680*/  PRMT R21, R4, 0x7770, RZ ;  /* 0x0000777004157816 */ /* 0x000fe200000000ff */
        /* <DEDUP_REMOVED lines=27> */
[----:B0-----:R-:W-:Y:S01]  /*1e840*/  IADD3 R8, P6, R15, R3, RZ ;  /* 0x000000030f087210 */ /* 0x001fe20007fde0ff */
[----:B------:R-:W0:Y:S01]  /*1e850*/  LDS.128 R20, [R20] ;  /* 0x0000000014147984 */ /* 0x000e220000000c00 */
[----:B------:R-:W-:-:S02]  /*1e860*/  PRMT R17, R5, 0x7770, RZ ;  /* 0x0000777005117816 */ /* 0x000fc400000000ff */
        /* <DEDUP_REMOVED lines=14> */
[----:B-1----:R-:W-:-:S02]  /*1e950*/  IADD3 R12, P6, R14, R3, RZ ;  /* 0x000000030e0c7210 */ /* 0x002fc40007fde0ff */
        /* <DEDUP_REMOVED lines=31> */
[----:B0-----:R-:W-:-:S02]  /*1eb50*/  PRMT R25, R21, 0x7773, RZ ;  /* 0x0000777315197816 */ /* 0x001fc400000000ff */
[-C--:B-1----:R-:W-:Y:S02]  /*1eb60*/  IADD3 R8, P6, R14, R3.reuse, RZ ;  /* 0x000000030e087210 */ /* 0x082fe40007fde0ff */
[----:B------:R-:W-:Y:S02]  /*1eb70*/  PRMT R17, R4, 0x7772, RZ ;  /* 0x0000777204117816 */ /* 0x000fe400000000ff */
[CC--:B------:R-:W-:Y:S01]  /*1eb80*/  LEA.HI.X.SX32 R9, R14.reuse, R2.reuse, 0x1, P6 ;  /* 0x000000020e097211 */ /* 0x0c0fe200030f0eff */
[----:B------:R-:W-:Y:S01]  /*1eb90*/  VIADD R14, R14, UR4 ;  /* 0x000000040e0e7c36 */ /* 0x000fe20008000000 */
[----:B--2---:R-:W-:Y:S01]  /*1eba0*/  PRMT R19, R4, 0x7773, RZ ;  /* 0x0000777304137816 */ /* 0x004fe200000000ff */
[----:B------:R0:W-:Y:S01]  /*1ebb0*/  @P5 STG.E.U8 desc[UR40][R12.64], R17 ;  /* 0x000000110c005986 */ /* 0x0001e2000c101128 */
[----:B------:R-:W-:Y:S01]  /*1ebc0*/  ISETP.LT.AND P6, PT, R15, UR5, !P0 ;  /* 0x000000050f007c0c */ /* 0x000fe2000c7c1270 */
[----:B------:R-:W-:Y:S01]  /*1ebd0*/  VIADD R4, R0, 0x6d ;  /* 0x0000006d00047836 */ /* 0x000fe20000000000 */
[CC--:B------:R-:W-:Y:S01]  /*1ebe0*/  IADD3 R10, P5, R14.reuse, R3.reuse, RZ ;  /* 0x000000030e0a7210 */ /* 0x0c0fe20007fbe0ff */
[----:B------:R-:W-:Y:S01]  /*1ebf0*/  VIADD R15, R14, UR4 ;  /* 0x000000040e0f7c36 */ /* 0x000fe20008000000 */
[----:B------:R-:W-:Y:S01]  /*1ec00*/  ULDC UR5, c[0x0][0x22c] ;  /* 0x00008b0000057ab9 */ /* 0x000fe20000000800 */
[----:B------:R1:W-:Y:S01]  /*1ec10*/  @P2 STG.E.U8 desc[UR40][R8.64], R19 ;  /* 0x0000001308002986 */ /* 0x0003e2000c101128 */
[----:B------:R-:W-:Y:S01]  /*1ec20*/  ISETP.LT.AND P2, PT, R4, UR5, !P0 ;  /* 0x0000000504007c0c */ /* 0x000fe2000c741270 */
[----:B------:R-:W-:Y:S01]  /*1ec30*/  ULDC UR5, c[0x0][0x22c] ;  /* 0x00008b0000057ab9 */ /* 0x000fe20000000800 */
[----:B------:R-:W-:Y:S01]  /*1ec40*/  LEA.HI.X.SX32 R11, R14, R2, 0x1, P5 ;  /* 0x000000020e0b7211 */ /* 0x000fe200028f0eff */
[C---:B------:R-:W-:Y:S01]  /*1ec50*/  VIADD R14, R0.reuse, 0x7c ;  /* 0x0000007c000e7836 */ /* 0x040fe20000000000 */
[----:B------:R-:W-:Y:S01]  /*1ec60*/  IADD3 R4, P5, R15, R3, RZ ;  /* 0x000000030f047210 */ /* 0x000fe20007fbe0ff */
[----:B0-----:R-:W-:Y:S01]  /*1ec70*/  VIADD R12, R0, 0x6e ;  /* 0x0000006e000c7836 */ /* 0x001fe20000000000 */
[----:B------:R-:W-:-:S02]  /*1ec80*/  PRMT R17, R5, 0x7772, RZ ;  /* 0x0000777205117816 */ /* 0x000fc400000000ff */
[----:B------:R-:W-:Y:S02]  /*1ec90*/  PRMT R13, R5, 0x7773, RZ ;  /* 0x00007773050d7816 */ /* 0x000fe400000000ff */
[CC--:B------:R-:W-:Y:S01]  /*1eca0*/  LEA.HI.X.SX32 R5, R15.reuse, R2.reuse, 0x1, P5 ;  /* 0x000000020f057211 */ /* 0x0c0fe200028f0eff */
[----:B------:R-:W-:Y:S01]  /*1ecb0*/  VIADD R15, R15, UR4 ;  /* 0x000000040f0f7c36 */ /* 0x000fe20008000000 */
        /* <DEDUP_REMOVED lines=10> */
[----:B------:R-:W-:Y:S01]  /*1ed60*/  PRMT R15, R6, 0x7772, RZ ;  /* 0x00007772060f7816 */ /* 0x000fe200000000ff */
[----:B0-----:R-:W-:Y:S01]  /*1ed70*/  VIADD R10, R0, 0x70 ;  /* 0x00000070000a7836 */ /* 0x001fe20000000000 */
[----:B------:R-:W-:Y:S01]  /*1ed80*/  PRMT R19, R20, 0x7772, RZ ;  /* 0x0000777214137816 */ /* 0x000fe200000000ff */
[----:B------:R-:W-:Y:S01]  /*1ed90*/  VIADD R11, R12, UR4 ;  /* 0x000000040c0b7c36 */ /* 0x000fe20008000000 */
[----:B------:R-:W-:Y:S01]  /*1eda0*/  PRMT R17, R20, 0x7773, RZ ;  /* 0x0000777314117816 */ /* 0x000fe200000000ff */
[----:B------:R0:W-:Y:S01]  /*1edb0*/  @P6 STG.E.U8 desc[UR40][R8.64], R15 ;  /* 0x0000000f08006986 */ /* 0x0001e2000c101128 */
[----:B------:R-:W-:Y:S01]  /*1edc0*/  ISETP.LT.AND P6, PT, R10, UR5, !P0 ;  /* 0x000000050a007c0c */ /* 0x000fe2000c7c1270 */
[----:B------:R-:W-:Y:S01]  /*1edd0*/  ULDC UR5, c[0x0][0x22c] ;  /* 0x00008b0000057ab9 */ /* 0x000fe20000000800 */
[----:B-1----:R-:W-:Y:S02]  /*1ede0*/  IADD3 R4, P4, R12, R3, RZ ;  /* 0x000000030c047210 */ /* 0x002fe40007f9e0ff */
[----:B------:R-:W-:Y:S01]  /*1edf0*/  PRMT R13, R6, 0x7773, RZ ;  /* 0x00007773060d7816 */ /* 0x000fe200000000ff */
[----:B------:R-:W-:Y:S01]  /*1ee00*/  VIADD R6, R0, 0x71 ;  /* 0x0000007100067836 */ /* 0x000fe20000000000 */
[----:B------:R-:W-:-:S02]  /*1ee10*/  LEA.HI.X.SX32 R5, R12, R2, 0x1, P4 ;  /* 0x000000020c057211 */ /* 0x000fc400020f0eff */
[----:B------:R-:W-:-:S03]  /*1ee20*/  IADD3 R10, P4, R11, R3, RZ ;  /* 0x000000030b0a7210 */ /* 0x000fc60007f9e0ff */
[----:B------:R1:W-:Y:S01]  /*1ee30*/  @P2 STG.E.U8 desc[UR40][R4.64], R13 ;  /* 0x0000000d04002986 */ /* 0x0003e2000c101128 */
[----:B------:R-:W-:Y:S01]  /*1ee40*/  ISETP.LT.AND P2, PT, R6, UR5, !P0 ;  /* 0x0000000506007c0c */ /* 0x000fe2000c741270 */
[C---:B------:R-:W-:Y:S01]  /*1ee50*/  VIADD R6, R11.reuse, UR4 ;  /* 0x000000040b067c36 */ /* 0x040fe20008000000 */
[-C--:B------:R-:W-:Y:S01]  /*1ee60*/  LEA.HI.X.SX32 R11, R11, R2.reuse, 0x1, P4 ;  /* 0x000000020b0b7211 */ /* 0x080fe200020f0eff */
[----:B0-----:R-:W-:Y:S01]  /*1ee70*/  VIADD R9, R0, 0x72 ;  /* 0x0000007200097836 */ /* 0x001fe20000000000 */
[----:B------:R-:W-:Y:S01]  /*1ee80*/  PRMT R15, R7, 0x7772, RZ ;  /* 0x00007772070f7816 */ /* 0x000fe200000000ff */
[----:B------:R-:W-:Y:S01]  /*1ee90*/  ULDC UR5, c[0x0][0x22c] ;  /* 0x00008b0000057ab9 */ /* 0x000fe20000000800 */
[CC--:B------:R-:W-:Y:S01]  /*1eea0*/  IADD3 R8, P4, R6.reuse, R3.reuse, RZ ;  /* 0x0000000306087210 */ /* 0x0c0fe20007f9e0ff */
[----:B------:R-:W-:Y:S02]  /*1eeb0*/  VIADD R12, R6, UR4 ;  /* 0x00000004060c7c36 */ /* 0x000fe40008000000 */
[----:B------:R0:W-:Y:S01]  /*1eec0*/  @P5 STG.E.U8 desc[UR40][R10.64], R15 ;  /* 0x0000000f0a005986 */ /* 0x0001e2000c101128 */
[----:B------:R-:W-:Y:S01]  /*1eed0*/  ISETP.LT.AND P5, PT, R9, UR5, !P0 ;  /* 0x0000000509007c0c */ /* 0x000fe2000c7a1270 */
[----:B-1----:R-:W-:Y:S01]  /*1eee0*/  VIADD R5, R0, 0x73 ;  /* 0x0000007300057836 */ /* 0x002fe20000000000 */
[----:B------:R-:W-:Y:S01]  /*1eef0*/  LEA.HI.X.SX32 R9, R6, R2, 0x1, P4 ;  /* 0x0000000206097211 */ /* 0x000fe200020f0eff */
[----:B------:R-:W-:Y:S01]  /*1ef00*/  ULDC UR5, c[0x0][0x22c] ;  /* 0x00008b0000057ab9 */ /* 0x000fe20000000800 */
[----:B------:R-:W-:Y:S01]  /*1ef10*/  PRMT R13, R7, 0x7773, RZ ;  /* 0x00007773070d7816 */ /* 0x000fe200000000ff */
[C---:B------:R-:W-:Y:S01]  /*1ef20*/  VIADD R7, R12.reuse, UR4 ;  /* 0x000000040c077c36 */ /* 0x040fe20008000000 */
[----:B------:R-:W-:-:S03]  /*1ef30*/  IADD3 R4, P4, R12, R3, RZ ;  /* 0x000000030c047210 */ /* 0x000fc60007f9e0ff */
[----:B------:R1:W-:Y:S01]  /*1ef40*/  @P3 STG.E.U8 desc[UR40][R8.64], R13 ;  /* 0x0000000d08003986 */ /* 0x0003e2000c101128 */
[----:B------:R-:W-:Y:S01]  /*1ef50*/  ISETP.LT.AND P3, PT, R5, UR5, !P0 ;  /* 0x0000000505007c0c */ /* 0x000fe2000c761270 */
[----:B0-----:R-:W-:Y:S01]  /*1ef60*/  VIADD R10, R0, 0x74 ;  /* 0x00000074000a7836 */ /* 0x001fe20000000000 */
[----:B------:R-:W-:Y:S01]  /*1ef70*/  LEA.HI.X.SX32 R5, R12, R2, 0x1, P4 ;  /* 0x000000020c057211 */ /* 0x000fe200020f0eff */
[----:B------:R-:W-:Y:S01]  /*1ef80*/  ULDC UR5, c[0x0][0x22c] ;  /* 0x00008b0000057ab9 */ /* 0x000fe20000000800 */
[----:B------:R-:W-:Y:S02]  /*1ef90*/  PRMT R15, R20, 0x7770, RZ ;  /* 0x00007770140f7816 */ /* 0x000fe400000000ff */
[----:B------:R-:W-:-:S03]  /*1efa0*/  IADD3 R6, P4, R7, R3, RZ ;  /* 0x0000000307067210 */ /* 0x000fc60007f9e0ff */
[----:B------:R0:W-:Y:S01]  /*1efb0*/  @P6 STG.E.U8 desc[UR40][R4.64], R15 ;  /* 0x0000000f04006986 */ /* 0x0001e2000c101128 */
[----:B------:R-:W-:Y:S01]  /*1efc0*/  ISETP.LT.AND P6, PT, R10, UR5, !P0 ;  /* 0x000000050a007c0c */ /* 0x000fe2000c7c1270 */
[C---:B------:R-:W-:Y:S01]  /*1efd0*/  VIADD R10, R7.reuse, UR4 ;  /* 0x00000004070a7c36 */ /* 0x040fe20008000000 */
[-C--:B------:R-:W-:Y:S01]  /*1efe0*/  LEA.HI.X.SX32 R7, R7, R2.reuse, 0x1, P4 ;  /* 0x0000000207077211 */ /* 0x080fe200020f0eff */
[----:B-1----:R-:W-:Y:S01]  /*1eff0*/  VIADD R9, R0, 0x75 ;  /* 0x0000007500097836 */ /* 0x002fe20000000000 */
[----:B------:R-:W-:Y:S01]  /*1f000*/  PRMT R13, R20, 0x7771, RZ ;  /* 0x00007771140d7816 */ /* 0x000fe200000000ff */
[----:B------:R-:W-:Y:S01]  /*1f010*/  ULDC UR5, c[0x0][0x22c] ;  /* 0x00008b0000057ab9 */ /* 0x000fe20000000800 */
[CC--:B------:R-:W-:Y:S01]  /*1f020*/  IADD3 R8, P4, R10.reuse, R3.reuse, RZ ;  /* 0x000000030a087210 */ /* 0x0c0fe20007f9e0ff */
[----:B------:R-:W-:Y:S02]  /*1f030*/  VIADD R11, R10, UR4 ;  /* 0x000000040a0b7c36 */ /* 0x000fe40008000000 */
[----:B------:R1:W-:Y:S01]  /*1f040*/  @P2 STG.E.U8 desc[UR40][R6.64], R13 ;  /* 0x0000000d06002986 */ /* 0x0003e2000c101128 */
[----:B------:R-:W-:Y:S01]  /*1f050*/  ISETP.LT.AND P2, PT, R9, UR5, !P0 ;  /* 0x0000000509007c0c */ /* 0x000fe2000c741270 */
[----:B0-----:R-:W-:Y:S01]  /*1f060*/  VIADD R5, R0, 0x76 ;  /* 0x0000007600057836 */ /* 0x001fe20000000000 */
[----:B------:R-:W-:Y:S01]  /*1f070*/  LEA.HI.X.SX32 R9, R10, R2, 0x1, P4 ;  /* 0x000000020a097211 */ /* 0x000fe200020f0eff */
[----:B------:R-:W-:Y:S01]  /*1f080*/  ULDC UR5, c[0x0][0x22c] ;  /* 0x00008b0000057ab9 */ /* 0x000fe20000000800 */
[----:B------:R-:W-:Y:S01]  /*1f090*/  PRMT R15, R21, 0x7770, RZ ;  /* 0x00007770150f7816 */ /* 0x000fe200000000ff */
[C---:B------:R-:W-:Y:S01]  /*1f0a0*/  VIADD R10, R11.reuse, UR4 ;  /* 0x000000040b0a7c36 */ /* 0x040fe20008000000 */
[----:B------:R-:W-:Y:S01]  /*1f0b0*/  IADD3 R4, P4, R11, R3, RZ ;  /* 0x000000030b047210 */ /* 0x000fe20007f9e0ff */
[----:B------:R-:W-:-:S02]  /*1f0c0*/  VIADD R20, R0, 0x7e ;  /* 0x0000007e00147836 */ /* 0x000fc40000000000 */
[----:B------:R0:W-:Y:S01]  /*1f0d0*/  @P5 STG.E.U8 desc[UR40][R8.64], R15 ;  /* 0x0000000f08005986 */ /* 0x0001e2000c101128 */
[----:B------:R-:W-:Y:S01]  /*1f0e0*/  ISETP.LT.AND P5, PT, R5, UR5, !P0 ;  /* 0x0000000505007c0c */ /* 0x000fe2000c7a1270 */
[----:B-1----:R-:W-:Y:S01]  /*1f0f0*/  VIADD R7, R0, 0x77 ;  /* 0x0000007700077836 */ /* 0x002fe20000000000 */
[-C--:B------:R-:W-:Y:S01]  /*1f100*/  LEA.HI.X.SX32 R5, R11, R2.reuse, 0x1, P4 ;  /* 0x000000020b057211 */ /* 0x080fe200020f0eff */
[----:B------:R-:W-:Y:S01]  /*1f110*/  ULDC UR5, c[0x0][0x22c] ;  /* 0x00008b0000057ab9 */ /* 0x000fe20000000800 */
[C---:B------:R-:W-:Y:S01]  /*1f120*/  PRMT R13, R21.reuse, 0x7771, RZ ;  /* 0x00007771150d7816 */ /* 0x040fe200000000ff */
[C---:B------:R-:W-:Y:S01]  /*1f130*/  VIADD R11, R10.reuse, UR4 ;  /* 0x000000040a0b7c36 */ /* 0x040fe20008000000 */
[-C--:B------:R-:W-:Y:S02]  /*1f140*/  IADD3 R6, P4, R10, R3.reuse, RZ ;  /* 0x000000030a067210 */ /* 0x080fe40007f9e0ff */
[----:B------:R-:W-:Y:S01]  /*1f150*/  PRMT R21, R21, 0x7772, RZ ;  /* 0x0000777215157816 */ /* 0x000fe200000000ff */
[----:B------:R1:W-:Y:S01]  /*1f160*/  @P3 STG.E.U8 desc[UR40][R4.64], R13 ;  /* 0x0000000d04003986 */ /* 0x0003e2000c101128 */
[----:B------:R-:W-:Y:S01]  /*1f170*/  ISETP.LT.AND P3, PT, R7, UR5, !P0 ;  /* 0x0000000507007c0c */ /* 0x000fe2000c761270 */
[----:B0-----:R-:W-:Y:S01]  /*1f180*/  VIADD R9, R0, 0x78 ;  /* 0x0000007800097836 */ /* 0x001fe20000000000 */
[----:B------:R-:W-:Y:S01]  /*1f190*/  LEA.HI.X.SX32 R7, R10, R2, 0x1, P4 ;  /* 0x000000020a077211 */ /* 0x000fe200020f0eff */
[----:B------:R-:W-:Y:S01]  /*1f1a0*/  ULDC UR5, c[0x0][0x22c] ;  /* 0x00008b0000057ab9 */ /* 0x000fe20000000800 */
[----:B------:R-:W-:Y:S01]  /*1f1b0*/  PRMT R15, R22, 0x7770, RZ ;  /* 0x00007770160f7816 */ /* 0x000fe200000000ff */
[C---:B------:R-:W-:Y:S01]  /*1f1c0*/  VIADD R10, R11.reuse, UR4 ;  /* 0x000000040b0a7c36 */ /* 0x040fe20008000000 */
[----:B------:R-:W-:-:S03]  /*1f1d0*/  IADD3 R8, P4, R11, R3, RZ ;  /* 0x000000030b087210 */ /* 0x000fc60007f9e0ff */
        /* <DEDUP_REMOVED lines=13> */
[----:B------:R-:W-:Y:S01]  /*1f2b0*/  PRMT R15, R23, 0x7770, RZ ;  /* 0x00007770170f7816 */ /* 0x000fe200000000ff */
[----:B------:R-:W-:Y:S01]  /*1f2c0*/  VIADD R10, R0, 0x7b ;  /* 0x0000007b000a7836 */ /* 0x000fe20000000000 */
[----:B------:R-:W-:-:S03]  /*1f2d0*/  IADD3 R6, P4, R11, R3, RZ ;  /* 0x000000030b067210 */ /* 0x000fc60007f9e0ff */
[----:B------:R0:W-:Y:S01]  /*1f2e0*/  @P5 STG.E.U8 desc[UR40][R4.64], R15 ;  /* 0x0000000f04005986 */ /* 0x0001e2000c101128 */
[----:B------:R-:W-:Y:S01]  /*1f2f0*/  ISETP.LT.AND P5, PT, R7, UR5, !P0 ;  /* 0x0000000507007c0c */ /* 0x000fe2000c7a1270 */
[----:B------:R-:W-:Y:S01]  /*1f300*/  ULDC UR5, c[0x0][0x22c] ;  /* 0x00008b0000057ab9 */ /* 0x000fe20000000800 */
[C---:B------:R-:W-:Y:S01]  /*1f310*/  LEA.HI.X.SX32 R7, R11.reuse, R2, 0x1, P4 ;  /* 0x000000020b077211 */ /* 0x040fe200020f0eff */
[----:B------:R-:W-:Y:S01]  /*1f320*/  VIADD R11, R11, UR4 ;  /* 0x000000040b0b7c36 */ /* 0x000fe20008000000 */
[----:B-1----:R-:W-:Y:S02]  /*1f330*/  PRMT R13, R23, 0x7771, RZ ;  /* 0x00007771170d7816 */ /* 0x002fe400000000ff */
[----:B------:R-:W-:Y:S01]  /*1f340*/  ISETP.LT.AND P4, PT, R10, UR5, !P0 ;  /* 0x000000050a007c0c */ /* 0x000fe2000c781270 */
[C---:B------:R-:W-:Y:S01]  /*1f350*/  VIADD R10, R11.reuse, UR4 ;  /* 0x000000040b0a7c36 */ /* 0x040fe20008000000 */
[----:B------:R-:W-:Y:S01]  /*1f360*/  ULDC UR5, c[0x0][0x22c] ;  /* 0x00008b0000057ab9 */ /* 0x000fe20000000800 */
[----:B------:R1:W-:Y:S01]  /*1f370*/  @P3 STG.E.U8 desc[UR40][R6.64], R13 ;  /* 0x0000000d06003986 */ /* 0x0003e2000c101128 */
[----:B------:R-:W-:-:S04]  /*1f380*/  IADD3 R8, P3, R11, R3, RZ ;  /* 0x000000030b087210 */ /* 0x000fc80007f7e0ff */
[----:B------:R-:W-:Y:S01]  /*1f390*/  LEA.HI.X.SX32 R9, R11, R2, 0x1, P3 ;  /* 0x000000020b097211 */ /* 0x000fe200018f0eff */
[C---:B------:R-:W-:Y:S01]  /*1f3a0*/  VIADD R11, R10.reuse, UR4 ;  /* 0x000000040a0b7c36 */ /* 0x040fe20008000000 */
[----:B0-----:R-:W-:-:S03]  /*1f3b0*/  IADD3 R4, P3, R10, R3, RZ ;  /* 0x000000030a047210 */ /* 0x001fc60007f7e0ff */
[C---:B------:R-:W-:Y:S01]  /*1f3c0*/  VIADD R12, R11.reuse, UR4 ;  /* 0x000000040b0c7c36 */ /* 0x040fe20008000000 */
[-C--:B------:R-:W-:Y:S01]  /*1f3d0*/  LEA.HI.X.SX32 R5, R10, R2.reuse, 0x1, P3 ;  /* 0x000000020a057211 */ /* 0x080fe200018f0eff */
[----:B------:R0:W-:Y:S01]  /*1f3e0*/  @P6 STG.E.U8 desc[UR40][R8.64], R19 ;  /* 0x0000001308006986 */ /* 0x0001e2000c101128 */
[----:B------:R-:W-:Y:S01]  /*1f3f0*/  ISETP.LT.AND P3, PT, R14, UR5, !P0 ;  /* 0x000000050e007c0c */ /* 0x000fe2000c761270 */
[C---:B-1----:R-:W-:Y:S01]  /*1f400*/  VIADD R13, R12.reuse, UR4 ;  /* 0x000000040c0d7c36 */ /* 0x042fe20008000000 */
[CC--:B------:R-:W-:Y:S01]  /*1f410*/  IADD3 R10, P6, R12.reuse, R3.reuse, RZ ;  /* 0x000000030c0a7210 */ /* 0x0c0fe20007fde0ff */
[----:B------:R1:W-:Y:S01]  /*1f420*/  @P2 STG.E.U8 desc[UR40][R4.64], R17 ;  /* 0x0000001104002986 */ /* 0x0003e2000c101128 */
[----:B------:R-:W-:Y:S01]  /*1f430*/  IADD3 R6, P2, R11, R3, RZ ;  /* 0x000000030b067210 */ /* 0x000fe20007f5e0ff */
[----:B------:R-:W-:Y:S01]  /*1f440*/  VIADD R15, R13, UR4 ;  /* 0x000000040d0f7c36 */ /* 0x000fe20008000000 */
[----:B------:R-:W-:Y:S02]  /*1f450*/  ULDC UR5, c[0x0][0x22c] ;  /* 0x00008b0000057ab9 */ /* 0x000fe40000000800 */
[-C--:B------:R-:W-:Y:S01]  /*1f460*/  LEA.HI.X.SX32 R7, R11, R2.reuse, 0x1, P2 ;  /* 0x000000020b077211 */ /* 0x080fe200010f0eff */
[----:B------:R-:W-:Y:S01]  /*1f470*/  VIADD R0, R15, UR4 ;  /* 0x000000040f007c36 */ /* 0x000fe20008000000 */
[----:B------:R-:W-:-:S02]  /*1f480*/  LEA.HI.X.SX32 R11, R12, R2, 0x1, P6 ;  /* 0x000000020c0b7211 */ /* 0x000fc400030f0eff */
[-C--:B0-----:R-:W-:Y:S01]  /*1f490*/  IADD3 R8, P2, R13, R3.reuse, RZ ;  /* 0x000000030d087210 */ /* 0x081fe20007f5e0ff */
[----:B------:R-:W-:Y:S01]  /*1f4a0*/  VIADD R16, R0, UR4 ;  /* 0x0000000400107c36 */ /* 0x000fe20008000000 */
[----:B------:R-:W-:Y:S01]  /*1f4b0*/  ULDC UR4, c[0x0][0x22c] ;  /* 0x00008b0000047ab9 */ /* 0x000fe20000000800 */
[-C--:B-1----:R-:W-:Y:S01]  /*1f4c0*/  IADD3 R4, P6, R15, R3.reuse, RZ ;  /* 0x000000030f047210 */ /* 0x082fe20007fde0ff */
[----:B------:R0:W-:Y:S01]  /*1f4d0*/  @P5 STG.E.U8 desc[UR40][R6.64], R21 ;  /* 0x0000001506005986 */ /* 0x0001e2000c101128 */
[-C--:B------:R-:W-:Y:S02]  /*1f4e0*/  LEA.HI.X.SX32 R9, R13, R2.reuse, 0x1, P2 ;  /* 0x000000020d097211 */ /* 0x080fe400010f0eff */
[C---:B------:R-:W-:Y:S01]  /*1f4f0*/  IADD3 R14, P2, R16.reuse, R3, RZ ;  /* 0x00000003100e7210 */ /* 0x040fe20007f5e0ff */
[----:B------:R0:W-:Y:S01]  /*1f500*/  @P4 STG.E.U8 desc[UR40][R10.64], R25 ;  /* 0x000000190a004986 */ /* 0x0001e2000c101128 */
[-C--:B------:R-:W-:Y:S02]  /*1f510*/  LEA.HI.X.SX32 R5, R15, R2.reuse, 0x1, P6 ;  /* 0x000000020f057211 */ /* 0x080fe400030f0eff */
[----:B------:R-:W-:-:S02]  /*1f520*/  LEA.HI.X.SX32 R15, R16, R2, 0x1, P2 ;  /* 0x00000002100f7211 */ /* 0x000fc400010f0eff */
[----:B------:R-:W-:Y:S02]  /*1f530*/  ISETP.LT.AND P2, PT, R18, UR5, !P0 ;  /* 0x0000000512007c0c */ /* 0x000fe4000c741270 */
[----:B------:R-:W-:Y:S02]  /*1f540*/  ISETP.LT.AND P0, PT, R20, UR4, !P0 ;  /* 0x0000000414007c0c */ /* 0x000fe4000c701270 */
[----:B------:R-:W-:Y:S02]  /*1f550*/  IADD3 R12, P6, R0, R3, RZ ;  /* 0x00000003000c7210 */ /* 0x000fe40007fde0ff */
[C---:B------:R-:W-:Y:S02]  /*1f560*/  PRMT R19, R22.reuse, 0x7772, RZ ;  /* 0x0000777216137816 */ /* 0x040fe400000000ff */
[----:B------:R-:W-:Y:S02]  /*1f570*/  PRMT R17, R22, 0x7773, RZ ;  /* 0x0000777316117816 */ /* 0x000fe400000000ff */
[----:B------:R-:W-:Y:S01]  /*1f580*/  PRMT R3, R23, 0x7773, RZ ;  /* 0x0000777317037816 */ /* 0x000fe200000000ff */
[----:B------:R0:W-:Y:S01]  /*1f590*/  @P3 STG.E.U8 desc[UR40][R8.64], R19 ;  /* 0x0000001308003986 */ /* 0x0001e2000c101128 */
[----:B------:R-:W-:-:S02]  /*1f5a0*/  LEA.HI.X.SX32 R13, R0, R2, 0x1, P6 ;  /* 0x00000002000d7211 */ /* 0x000fc400030f0eff */
[----:B------:R-:W-:Y:S01]  /*1f5b0*/  PRMT R23, R23, 0x7772, RZ ;  /* 0x0000777217177816 */ /* 0x000fe200000000ff */
[----:B------:R0:W-:Y:S04]  /*1f5c0*/  @P2 STG.E.U8 desc[UR40][R4.64], R17 ;  /* 0x0000001104002986 */ /* 0x0001e8000c101128 */
[----:B------:R0:W-:Y:S01]  /*1f5d0*/  @P0 STG.E.U8 desc[UR40][R12.64], R23 ;  /* 0x000000170c000986 */ /* 0x0001e2000c101128 */
[----:B------:R-:W-:Y:S05]  /*1f5e0*/  @!P1 EXIT ;  /* 0x000000000000994d */ /* 0x000fea0003800000 */
[----:B------:R-:W-:Y:S01]  /*1f5f0*/  STG.E.U8 desc[UR40][R14.64], R3 ;  /* 0x000000030e007986 */ /* 0x000fe2000c101128 */
[----:B------:R-:W-:Y:S05]  /*1f600*/  EXIT ;  /* 0x000000000000794d */ /* 0x000fea0003800000 */
.L_x_3:
[----:B------:R-:W-:-:S00]  /*1f610*/  BRA `(.L_x_3) ;  /* 0xfffffffc00fc7947 */ /* 0x000fc0000383ffff */
[----:B------:R-:W-:-:S00]  /*1f620*/  NOP ;  /* 0x0000000000007918 */ /* 0x000fc00000000000 */
        /* <DEDUP_REMOVED lines=13> */
.L_x_4:


//--------------------- .nv.shared.matmul_kernel  --------------------------
	.section	.nv.shared.matmul_kernel,"aw",@nobits
	.sectionflags	@""
	.align	16
	.zero		1024


//--------------------- .nv.shared.reserved.0     --------------------------
	.section	.nv.shared.reserved.0,"aw",@nobits
	.weak		__nv_reservedSMEM_offset_0_alias
	.size		__nv_reservedSMEM_offset_0_alias, 0, 0
	.other		__nv_reservedSMEM_offset_0_alias,@"STO_CUDA_RESERVED_SHARED STV_DEFAULT"
__nv_reservedSMEM_offset_0_alias:
	.zero		0


//--------------------- .nv.constant0.matmul_kernel --------------------------
	.section	.nv.constant0.matmul_kernel,"a",@progbits
	.sectionflags	@""
	.align	4
.nv.constant0.matmul_kernel:
	.zero		608


//--------------------- SYMBOLS --------------------------

	.type		.nv.reservedSmem.offset0,@object
	.size		.nv.reservedSmem.offset0,0x4
